def matmul_kernel(
    a_ptr,
    b_ptr,
    c_ptr,
    M,
    N,
    K,
    stride_am,
    stride_ak,
    stride_bk,
    stride_bn,
    stride_cm,
    stride_cn,
    BLOCK_M: tl.constexpr,
    BLOCK_N: tl.constexpr,
    BLOCK_K: tl.constexpr,
    GROUP_M: tl.constexpr,
):
    pid = tl.program_id(axis=0)
    num_pid_m = tl.cdiv(M, BLOCK_M)
    num_pid_n = tl.cdiv(N, BLOCK_N)
    num_pid_in_group = GROUP_M * num_pid_n
    group_id = pid // num_pid_in_group
    first_pid_m = group_id * GROUP_M
    group_size_m = min(num_pid_m - first_pid_m, GROUP_M)
    pid_m = first_pid_m + ((pid % num_pid_in_group) % group_size_m)
    pid_n = (pid % num_pid_in_group) // group_size_m

    offs_am = (pid_m * BLOCK_M + tl.arange(0, BLOCK_M)) % M
    offs_bn = (pid_n * BLOCK_N + tl.arange(0, BLOCK_N)) % N
    offs_k = tl.arange(0, BLOCK_K)
    a_ptrs = a_ptr + offs_am[:, None] * stride_am + offs_k[None, :] * stride_ak
    b_ptrs = b_ptr + offs_k[:, None] * stride_bk + offs_bn[None, :] * stride_bn

    acc = tl.zeros((BLOCK_M, BLOCK_N), dtype=tl.float32)
    for kk in range(0, tl.cdiv(K, BLOCK_K)):
        a = tl.load(a_ptrs, mask=offs_k[None, :] < K - kk * BLOCK_K, other=0.0)
        b = tl.load(b_ptrs, mask=offs_k[:, None] < K - kk * BLOCK_K, other=0.0)
        acc = tl.dot(a, b, acc)
        a_ptrs += BLOCK_K * stride_ak
        b_ptrs += BLOCK_K * stride_bk

    c = acc.to(c_ptr.dtype.element_ty)
    offs_cm = pid_m * BLOCK_M + tl.arange(0, BLOCK_M)
    offs_cn = pid_n * BLOCK_N + tl.arange(0, BLOCK_N)
    c_ptrs = c_ptr + offs_cm[:, None] * stride_cm + offs_cn[None, :] * stride_cn
    mask = (offs_cm[:, None] < M) & (offs_cn[None, :] < N)
    tl.store(c_ptrs, c, mask=mask)

# config = {"BLOCK_K": 64, "BLOCK_M": 16, "BLOCK_N": 512, "GROUP_M": 8, "arch": "sm_80", "dtype": "bf16", "num_ctas": 1, "num_stages": 2, "num_warps": 2}
# arch = sm_80


// ===== COMPILED SASS (sm_80) =====

	.target	sm_80

	.elftype	@"ET_EXEC"


//--------------------- .note.nv.tkinfo           --------------------------
	.section	.note.nv.tkinfo,"",@"SHT_NOTE"
	.sectionflags	@"SHF_NOTE_NV_TKINFO"
	.tkinfo
        /*0018*/ 	.word	0x00000002
        /*0030*/ 	.string	""
        /*0030*/ 	.string	"ptxas"
        /*0030*/ 	.string	"Cuda compilation tools, release 13.0, V13.0.88"
        /*0030*/ 	.string	"Build cuda_13.0.r13.0/compiler.36424714_0"
        /*0030*/ 	.string	"-v  -suppress-debug-info  -lineinfo  -arch sm_80 "



//--------------------- .note.nv.cuinfo           --------------------------
	.section	.note.nv.cuinfo,"",@"SHT_NOTE"
	.sectionflags	@"SHF_NOTE_NV_CUINFO"
        /*0018*/ 	.short	0x0002
        /*001a*/ 	.short	0x0050
        /*001c*/ 	.short	0x0082
	.zero		2


//--------------------- .nv.info                  --------------------------
	.section	.nv.info,"",@"SHT_CUDA_INFO"
	.align	4


	//----- nvinfo : EIATTR_REGCOUNT
	.align		4
        /*0000*/ 	.byte	0x04, 0x2f
        /*0002*/ 	.short	(.L_1 - .L_0)
	.align		4
.L_0:
        /*0004*/ 	.word	index@(matmul_kernel)
        /*0008*/ 	.word	0x00000020


	//----- nvinfo : EIATTR_FRAME_SIZE
	.align		4
.L_1:
        /*000c*/ 	.byte	0x04, 0x11
        /*000e*/ 	.short	(.L_3 - .L_2)
	.align		4
.L_2:
        /*0010*/ 	.word	index@(matmul_kernel)
        /*0014*/ 	.word	0x00002a48


	//----- nvinfo : EIATTR_MIN_STACK_SIZE
	.align		4
.L_3:
        /*0018*/ 	.byte	0x04, 0x12
        /*001a*/ 	.short	(.L_5 - .L_4)
	.align		4
.L_4:
        /*001c*/ 	.word	index@(matmul_kernel)
        /*0020*/ 	.word	0x00002a48
.L_5:


//--------------------- .nv.info.matmul_kernel    --------------------------
	.section	.nv.info.matmul_kernel,"",@"SHT_CUDA_INFO"
	.sectionflags	@""
	.align	4


	//----- nvinfo : EIATTR_CUDA_API_VERSION
	.align		4
        /*0000*/ 	.byte	0x04, 0x37
        /*0002*/ 	.short	(.L_7 - .L_6)
.L_6:
        /*0004*/ 	.word	0x00000082


	//----- nvinfo : EIATTR_SW2861232_WAR
	.align		4
.L_7:
        /*0008*/ 	.byte	0x01, 0x35
	.zero		2


	//----- nvinfo : EIATTR_PARAM_CBANK
	.align		4
        /*000c*/ 	.byte	0x04, 0x0a
        /*000e*/ 	.short	(.L_9 - .L_8)
	.align		4
.L_8:
        /*0010*/ 	.word	index@(.nv.constant0.matmul_kernel)
        /*0014*/ 	.short	0x0160
        /*0016*/ 	.short	0x0050


	//----- nvinfo : EIATTR_CBANK_PARAM_SIZE
	.align		4
.L_9:
        /*0018*/ 	.byte	0x03, 0x19
        /*001a*/ 	.short	0x0050


	//----- nvinfo : EIATTR_KPARAM_INFO
	.align		4
        /*001c*/ 	.byte	0x04, 0x17
        /*001e*/ 	.short	(.L_11 - .L_10)
.L_10:
        /*0020*/ 	.word	0x00000000
        /*0024*/ 	.short	0x000d
        /*0026*/ 	.short	0x0048
        /*0028*/ 	.byte	0x00, 0xf4, 0x21, 0x00


	//----- nvinfo : EIATTR_KPARAM_INFO
	.align		4
.L_11:
        /*002c*/ 	.byte	0x04, 0x17
        /*002e*/ 	.short	(.L_13 - .L_12)
.L_12:
        /*0030*/ 	.word	0x00000000
        /*0034*/ 	.short	0x000c
        /*0036*/ 	.short	0x0040
        /*0038*/ 	.byte	0x00, 0xf4, 0x21, 0x00


	//----- nvinfo : EIATTR_KPARAM_INFO
	.align		4
.L_13:
        /*003c*/ 	.byte	0x04, 0x17
        /*003e*/ 	.short	(.L_15 - .L_14)
.L_14:
        /*0040*/ 	.word	0x00000000
        /*0044*/ 	.short	0x000b
        /*0046*/ 	.short	0x0038
        /*0048*/ 	.byte	0x00, 0xf0, 0x11, 0x00


	//----- nvinfo : EIATTR_KPARAM_INFO
	.align		4
.L_15:
        /*004c*/ 	.byte	0x04, 0x17
        /*004e*/ 	.short	(.L_17 - .L_16)
.L_16:
        /*0050*/ 	.word	0x00000000
        /*0054*/ 	.short	0x000a
        /*0056*/ 	.short	0x0034
        /*0058*/ 	.byte	0x00, 0xf0, 0x11, 0x00


	//----- nvinfo : EIATTR_KPARAM_INFO
	.align		4
.L_17:
        /*005c*/ 	.byte	0x04, 0x17
        /*005e*/ 	.short	(.L_19 - .L_18)
.L_18:
        /*0060*/ 	.word	0x00000000
        /*0064*/ 	.short	0x0009
        /*0066*/ 	.short	0x0030
        /*0068*/ 	.byte	0x00, 0xf0, 0x11, 0x00


	//----- nvinfo : EIATTR_KPARAM_INFO
	.align		4
.L_19:
        /*006c*/ 	.byte	0x04, 0x17
        /*006e*/ 	.short	(.L_21 - .L_20)
.L_20:
        /*0070*/ 	.word	0x00000000
        /*0074*/ 	.short	0x0008
        /*0076*/ 	.short	0x002c
        /*0078*/ 	.byte	0x00, 0xf0, 0x11, 0x00


	//----- nvinfo : EIATTR_KPARAM_INFO
	.align		4
.L_21:
        /*007c*/ 	.byte	0x04, 0x17
        /*007e*/ 	.short	(.L_23 - .L_22)
.L_22:
        /*0080*/ 	.word	0x00000000
        /*0084*/ 	.short	0x0007
        /*0086*/ 	.short	0x0028
        /*0088*/ 	.byte	0x00, 0xf0, 0x11, 0x00


	//----- nvinfo : EIATTR_KPARAM_INFO
	.align		4
.L_23:
        /*008c*/ 	.byte	0x04, 0x17
        /*008e*/ 	.short	(.L_25 - .L_24)
.L_24:
        /*0090*/ 	.word	0x00000000
        /*0094*/ 	.short	0x0006
        /*0096*/ 	.short	0x0024
        /*0098*/ 	.byte	0x00, 0xf0, 0x11, 0x00


	//----- nvinfo : EIATTR_KPARAM_INFO
	.align		4
.L_25:
        /*009c*/ 	.byte	0x04, 0x17
        /*009e*/ 	.short	(.L_27 - .L_26)
.L_26:
        /*00a0*/ 	.word	0x00000000
        /*00a4*/ 	.short	0x0005
        /*00a6*/ 	.short	0x0020
        /*00a8*/ 	.byte	0x00, 0xf0, 0x11, 0x00


	//----- nvinfo : EIATTR_KPARAM_INFO
	.align		4
.L_27:
        /*00ac*/ 	.byte	0x04, 0x17
        /*00ae*/ 	.short	(.L_29 - .L_28)
.L_28:
        /*00b0*/ 	.word	0x00000000
        /*00b4*/ 	.short	0x0004
        /*00b6*/ 	.short	0x001c
        /*00b8*/ 	.byte	0x00, 0xf0, 0x11, 0x00


	//----- nvinfo : EIATTR_KPARAM_INFO
	.align		4
.L_29:
        /*00bc*/ 	.byte	0x04, 0x17
        /*00be*/ 	.short	(.L_31 - .L_30)
.L_30:
        /*00c0*/ 	.word	0x00000000
        /*00c4*/ 	.short	0x0003
        /*00c6*/ 	.short	0x0018
        /*00c8*/ 	.byte	0x00, 0xf0, 0x11, 0x00


	//----- nvinfo : EIATTR_KPARAM_INFO
	.align		4
.L_31:
        /*00cc*/ 	.byte	0x04, 0x17
        /*00ce*/ 	.short	(.L_33 - .L_32)
.L_32:
        /*00d0*/ 	.word	0x00000000
        /*00d4*/ 	.short	0x0002
        /*00d6*/ 	.short	0x0010
        /*00d8*/ 	.byte	0x00, 0xf4, 0x21, 0x00


	//----- nvinfo : EIATTR_KPARAM_INFO
	.align		4
.L_33:
        /*00dc*/ 	.byte	0x04, 0x17
        /*00de*/ 	.short	(.L_35 - .L_34)
.L_34:
        /*00e0*/ 	.word	0x00000000
        /*00e4*/ 	.short	0x0001
        /*00e6*/ 	.short	0x0008
        /*00e8*/ 	.byte	0x00, 0xf4, 0x21, 0x00


	//----- nvinfo : EIATTR_KPARAM_INFO
	.align		4
.L_35:
        /*00ec*/ 	.byte	0x04, 0x17
        /*00ee*/ 	.short	(.L_37 - .L_36)
.L_36:
        /*00f0*/ 	.word	0x00000000
        /*00f4*/ 	.short	0x0000
        /*00f6*/ 	.short	0x0000
        /*00f8*/ 	.byte	0x00, 0xf4, 0x21, 0x00


	//----- nvinfo : EIATTR_MAXREG_COUNT
	.align		4
.L_37:
        /*00fc*/ 	.byte	0x03, 0x1b
        /*00fe*/ 	.short	0x00ff


	//----- nvinfo : EIATTR_NUM_BARRIERS
	.align		4
        /*0100*/ 	.byte	0x02, 0x4c
        /*0102*/ 	.byte	0x01
	.zero		1


	//----- nvinfo : EIATTR_ANNOTATIONS
	.align		4
        /*0104*/ 	.byte	0x04, 0x55
        /*0106*/ 	.short	(.L_39 - .L_38)


	//   ....[0]....
.L_38:
        /*0108*/ 	.word	0x00000001
        /*010c*/ 	.byte	0x80, 0x05, 0x00, 0x00, 0x01, 0x00, 0x00, 0x00, 0x70, 0x06, 0x00, 0x00, 0x01, 0x00, 0x00, 0x00
        /* <DEDUP_REMOVED lines=1774> */
        /*6ffc*/ 	.byte	0x90, 0xcb, 0x02, 0x00, 0x01, 0x00, 0x00, 0x00, 0xb0, 0xcb, 0x02, 0x00


	//----- nvinfo : EIATTR_MERCURY_ISA_VERSION
	.align		4
.L_39:
        /*7008*/ 	.byte	0x03, 0x5f
        /*700a*/ 	.short	0x0000


	//----- nvinfo : EIATTR_EXIT_INSTR_OFFSETS
	.align		4
        /*700c*/ 	.byte	0x04, 0x1c
        /*700e*/ 	.short	(.L_41 - .L_40)


	//   ....[0]....
.L_40:
        /*7010*/ 	.word	0x00065bd0


	//   ....[1]....
        /*7014*/ 	.word	0x00065c00


	//----- nvinfo : EIATTR_REQNTID
	.align		4
.L_41:
        /*7018*/ 	.byte	0x04, 0x10
        /*701a*/ 	.short	(.L_43 - .L_42)
.L_42:
        /*701c*/ 	.word	0x00000040
        /*7020*/ 	.word	0x00000001
        /*7024*/ 	.word	0x00000001
.L_43:


//--------------------- .nv.callgraph             --------------------------
	.section	.nv.callgraph,"",@"SHT_CUDA_CALLGRAPH"
	.align	4
	.sectionentsize	8
	.align		4
        /*0000*/ 	.word	0x00000000
	.align		4
        /*0004*/ 	.word	0xffffffff
	.align		4
        /*0008*/ 	.word	0x00000000
	.align		4
        /*000c*/ 	.word	0xfffffffe
	.align		4
        /*0010*/ 	.word	0x00000000
	.align		4
        /*0014*/ 	.word	0xfffffffd
	.align		4
        /*0018*/ 	.word	0x00000000
	.align		4
        /*001c*/ 	.word	0xfffffffc


//--------------------- .nv.rel.action            --------------------------
	.section	.nv.rel.action,"",@"SHT_CUDA_RELOCINFO"
	.align	8
	.sectionentsize	8
        /*0000*/ 	.byte	0x73, 0x00, 0x00, 0x00, 0x00, 0x00, 0x00, 0x00, 0x00, 0x00, 0x00, 0x11, 0x25, 0x00, 0x05, 0x36


//--------------------- .nv.constant0.matmul_kernel --------------------------
	.section	.nv.constant0.matmul_kernel,"a",@progbits
	.sectionflags	@""
	.align	4
.nv.constant0.matmul_kernel:
	.zero		432


//--------------------- .text.matmul_kernel       --------------------------
	.section	.text.matmul_kernel,"ax",@progbits
	.sectioninfo	@"SHI_REGISTERS=32"
	.align	128
        .global         matmul_kernel
        .type           matmul_kernel,@function
        .size           matmul_kernel,(.L_x_5 - matmul_kernel)
        .other          matmul_kernel,@"STO_CUDA_ENTRY STV_DEFAULT"
matmul_kernel:
.text.matmul_kernel:
[----:B------:R-:W-:-:S03]  /*0000*/  IMAD.MOV.U32 R1, RZ, RZ, c[0x0][0x28] ;  /* 0x00000a00ff017624 */ /* 0x000fc600078e00ff */
[----:B------:R-:W-:Y:S01]  /*0010*/  IMAD.MOV.U32 R0, RZ, RZ, c[0x0][0x17c] ;  /* 0x00005f00ff007624 */ /* 0x000fe200078e00ff */
[----:B------:R-:W0:Y:S01]  /*0020*/  S2R R11, SR_TID.X ;  /* 0x00000000000b7919 */ /* 0x000e220000002100 */
[----:B------:R-:W-:Y:S01]  /*0030*/  IADD3 R1, R1, -0x2a48, RZ ;  /* 0xffffd5b801017810 */ /* 0x000fe20007ffe0ff */
[----:B------:R-:W-:Y:S02]  /*0040*/  ULDC.64 UR10, c[0x0][0x118] ;  /* 0x00004600000a7ab9 */ /* 0x000fe40000000a00 */
[----:B------:R-:W-:-:S04]  /*0050*/  IADD3 R0, R0, 0x1ff, RZ ;  /* 0x000001ff00007810 */ /* 0x000fc80007ffe0ff */
[----:B------:R-:W-:-:S04]  /*0060*/  SHF.R.S32.HI R3, RZ, 0x1f, R0 ;  /* 0x0000001fff037819 */ /* 0x000fc80000011400 */
[----:B------:R-:W-:-:S04]  /*0070*/  LEA.HI R3, R3, R0, RZ, 0x9 ;  /* 0x0000000003037211 */ /* 0x000fc800078f48ff */
[----:B------:R-:W-:Y:S02]  /*0080*/  SHF.R.S32.HI R0, RZ, 0x9, R3 ;  /* 0x00000009ff007819 */ /* 0x000fe40000011403 */
[----:B------:R-:W1:Y:S03]  /*0090*/  S2R R3, SR_CTAID.X ;  /* 0x0000000000037919 */ /* 0x000e660000002500 */
[----:B------:R-:W-:-:S05]  /*00a0*/  IMAD.SHL.U32 R0, R0, 0x8, RZ ;  /* 0x0000000800007824 */ /* 0x000fca00078e00ff */
[-C--:B------:R-:W-:Y:S02]  /*00b0*/  IABS R7, R0.reuse ;  /* 0x0000000000077213 */ /* 0x080fe40000000000 */
[----:B------:R-:W-:Y:S02]  /*00c0*/  IABS R10, R0 ;  /* 0x00000000000a7213 */ /* 0x000fe40000000000 */
[----:B------:R-:W2:Y:S01]  /*00d0*/  I2F.RP R2, R7 ;  /* 0x0000000700027306 */ /* 0x000ea20000209400 */
[----:B-1----:R-:W-:-:S07]  /*00e0*/  IABS R8, R3 ;  /* 0x0000000300087213 */ /* 0x002fce0000000000 */
[----:B--2---:R-:W1:Y:S02]  /*00f0*/  MUFU.RCP R2, R2 ;  /* 0x0000000200027308 */ /* 0x004e640000001000 */
[----:B-1----:R-:W-:Y:S01]  /*0100*/  IADD3 R4, R2, 0xffffffe, RZ ;  /* 0x0ffffffe02047810 */ /* 0x002fe20007ffe0ff */
[----:B------:R-:W-:-:S05]  /*0110*/  IMAD.MOV R2, RZ, RZ, -R10 ;  /* 0x000000ffff027224 */ /* 0x000fca00078e0a0a */
[----:B------:R1:W2:Y:S02]  /*0120*/  F2I.FTZ.U32.TRUNC.NTZ R5, R4 ;  /* 0x0000000400057305 */ /* 0x0002a4000021f000 */
[----:B-1----:R-:W-:Y:S02]  /*0130*/  IMAD.MOV.U32 R4, RZ, RZ, RZ ;  /* 0x000000ffff047224 */ /* 0x002fe400078e00ff */
[----:B--2---:R-:W-:-:S04]  /*0140*/  IMAD.MOV R6, RZ, RZ, -R5 ;  /* 0x000000ffff067224 */ /* 0x004fc800078e0a05 */
[----:B------:R-:W-:Y:S02]  /*0150*/  IMAD R9, R6, R7, RZ ;  /* 0x0000000706097224 */ /* 0x000fe400078e02ff */
[----:B------:R-:W-:Y:S02]  /*0160*/  IMAD.MOV.U32 R6, RZ, RZ, R8 ;  /* 0x000000ffff067224 */ /* 0x000fe400078e0008 */
[----:B------:R-:W-:-:S06]  /*0170*/  IMAD.HI.U32 R5, R5, R9, R4 ;  /* 0x0000000905057227 */ /* 0x000fcc00078e0004 */
[----:B------:R-:W-:-:S04]  /*0180*/  IMAD.HI.U32 R5, R5, R6, RZ ;  /* 0x0000000605057227 */ /* 0x000fc800078e00ff */
[----:B------:R-:W-:-:S05]  /*0190*/  IMAD R2, R5, R2, R6 ;  /* 0x0000000205027224 */ /* 0x000fca00078e0206 */
[----:B------:R-:W-:-:S13]  /*01a0*/  ISETP.GT.U32.AND P1, PT, R7, R2, PT ;  /* 0x000000020700720c */ /* 0x000fda0003f24070 */
[----:B------:R-:W-:Y:S01]  /*01b0*/  @!P1 IMAD.IADD R2, R2, 0x1, -R7 ;  /* 0x0000000102029824 */ /* 0x000fe200078e0a07 */
[----:B------:R-:W-:Y:S02]  /*01c0*/  @!P1 IADD3 R5, R5, 0x1, RZ ;  /* 0x0000000105059810 */ /* 0x000fe40007ffe0ff */
[----:B------:R-:W-:Y:S02]  /*01d0*/  ISETP.NE.AND P1, PT, R0, RZ, PT ;  /* 0x000000ff0000720c */ /* 0x000fe40003f25270 */
[----:B------:R-:W-:Y:S02]  /*01e0*/  ISETP.GE.U32.AND P0, PT, R2, R7, PT ;  /* 0x000000070200720c */ /* 0x000fe40003f06070 */
[----:B------:R-:W-:-:S04]  /*01f0*/  LOP3.LUT R2, R3, R0, RZ, 0x3c, !PT ;  /* 0x0000000003027212 */ /* 0x000fc800078e3cff */
[----:B------:R-:W-:Y:S01]  /*0200*/  ISETP.GE.AND P2, PT, R2, RZ, PT ;  /* 0x000000ff0200720c */ /* 0x000fe20003f46270 */
[----:B------:R-:W-:-:S05]  /*0210*/  IMAD.MOV.U32 R2, RZ, RZ, c[0x0][0x178] ;  /* 0x00005e00ff027624 */ /* 0x000fca00078e00ff */
[----:B------:R-:W-:Y:S02]  /*0220*/  IADD3 R2, R2, 0xf, RZ ;  /* 0x0000000f02027810 */ /* 0x000fe40007ffe0ff */
[----:B------:R-:W-:-:S05]  /*0230*/  @P0 IADD3 R5, R5, 0x1, RZ ;  /* 0x0000000105050810 */ /* 0x000fca0007ffe0ff */
[----:B------:R-:W-:Y:S01]  /*0240*/  IMAD.MOV.U32 R4, RZ, RZ, R5 ;  /* 0x000000ffff047224 */ /* 0x000fe200078e0005 */
[----:B------:R-:W-:-:S03]  /*0250*/  SHF.R.S32.HI R5, RZ, 0x1f, R2 ;  /* 0x0000001fff057819 */ /* 0x000fc60000011402 */
[----:B------:R-:W-:Y:S01]  /*0260*/  @!P2 IMAD.MOV R4, RZ, RZ, -R4 ;  /* 0x000000ffff04a224 */ /* 0x000fe200078e0a04 */
[----:B------:R-:W-:Y:S02]  /*0270*/  @!P1 LOP3.LUT R4, RZ, R0, RZ, 0x33, !PT ;  /* 0x00000000ff049212 */ /* 0x000fe400078e33ff */
[----:B------:R-:W-:-:S03]  /*0280*/  LEA.HI R5, R5, R2, RZ, 0x4 ;  /* 0x0000000205057211 */ /* 0x000fc600078f20ff */
[----:B------:R-:W-:Y:S02]  /*0290*/  IMAD.SHL.U32 R2, R4, 0x8, RZ ;  /* 0x0000000804027824 */ /* 0x000fe400078e00ff */
[----:B------:R-:W-:-:S03]  /*02a0*/  IMAD.MOV R4, RZ, RZ, -R4 ;  /* 0x000000ffff047224 */ /* 0x000fc600078e0a04 */
[----:B------:R-:W-:Y:S01]  /*02b0*/  LEA.HI.SX32 R5, R5, -R2, 0x1c ;  /* 0x8000000205057211 */ /* 0x000fe200078fe2ff */
[----:B------:R-:W-:Y:S02]  /*02c0*/  IMAD R9, R0, R4, R3 ;  /* 0x0000000400097224 */ /* 0x000fe400078e0203 */
[----:B------:R-:W-:Y:S01]  /*02d0*/  IMAD.MOV.U32 R4, RZ, RZ, RZ ;  /* 0x000000ffff047224 */ /* 0x000fe200078e00ff */
[----:B------:R-:W-:-:S04]  /*02e0*/  IMNMX R10, R5, 0x8, PT ;  /* 0x00000008050a7817 */ /* 0x000fc80003800200 */
[-C--:B------:R-:W-:Y:S02]  /*02f0*/  IABS R8, R10.reuse ;  /* 0x0000000a00087213 */ /* 0x080fe40000000000 */
[----:B------:R-:W-:Y:S02]  /*0300*/  IABS R0, R10 ;  /* 0x0000000a00007213 */ /* 0x000fe40000000000 */
[----:B------:R-:W1:Y:S08]  /*0310*/  I2F.RP R6, R8 ;  /* 0x0000000800067306 */ /* 0x000e700000209400 */
[----:B-1----:R-:W1:Y:S02]  /*0320*/  MUFU.RCP R6, R6 ;  /* 0x0000000600067308 */ /* 0x002e640000001000 */
[----:B-1----:R-:W-:-:S06]  /*0330*/  IADD3 R5, R6, 0xffffffe, RZ ;  /* 0x0ffffffe06057810 */ /* 0x002fcc0007ffe0ff */
[----:B------:R-:W1:Y:S02]  /*0340*/  F2I.FTZ.U32.TRUNC.NTZ R5, R5 ;  /* 0x0000000500057305 */ /* 0x000e64000021f000 */
[----:B-1----:R-:W-:-:S04]  /*0350*/  IMAD.MOV R7, RZ, RZ, -R5 ;  /* 0x000000ffff077224 */ /* 0x002fc800078e0a05 */
[----:B------:R-:W-:Y:S01]  /*0360*/  IMAD.MOV.U32 R3, RZ, RZ, R7 ;  /* 0x000000ffff037224 */ /* 0x000fe200078e0007 */
[----:B------:R-:W-:-:S03]  /*0370*/  IABS R7, R9 ;  /* 0x0000000900077213 */ /* 0x000fc60000000000 */
[----:B------:R-:W-:-:S04]  /*0380*/  IMAD R3, R3, R8, RZ ;  /* 0x0000000803037224 */ /* 0x000fc800078e02ff */
[----:B------:R-:W-:Y:S01]  /*0390*/  IMAD.HI.U32 R4, R5, R3, R4 ;  /* 0x0000000305047227 */ /* 0x000fe200078e0004 */
[----:B0-----:R-:W-:-:S03]  /*03a0*/  SHF.R.U32.HI R5, RZ, 0x4, R11 ;  /* 0x00000004ff057819 */ /* 0x001fc6000001160b */
[----:B------:R-:W-:Y:S01]  /*03b0*/  IMAD.MOV R3, RZ, RZ, -R0 ;  /* 0x000000ffff037224 */ /* 0x000fe200078e0a00 */
[----:B------:R-:W-:Y:S01]  /*03c0*/  SGXT.U32 R12, R5, 0x2 ;  /* 0x00000002050c781a */ /* 0x000fe20000000000 */
[----:B------:R-:W-:-:S04]  /*03d0*/  IMAD.HI.U32 R0, R4, R7, RZ ;  /* 0x0000000704007227 */ /* 0x000fc800078e00ff */
[----:B------:R-:W-:Y:S02]  /*03e0*/  IMAD R3, R0, R3, R7 ;  /* 0x0000000300037224 */ /* 0x000fe400078e0207 */
[----:B------:R-:W-:-:S03]  /*03f0*/  IMAD.MOV.U32 R4, RZ, RZ, 0x3f ;  /* 0x0000003fff047424 */ /* 0x000fc600078e00ff */
[----:B------:R-:W-:Y:S02]  /*0400*/  ISETP.GT.U32.AND P1, PT, R8, R3, PT ;  /* 0x000000030800720c */ /* 0x000fe40003f24070 */
[----:B------:R-:W-:Y:S02]  /*0410*/  IADD3 R13, R4, c[0x0][0x180], RZ ;  /* 0x00006000040d7a10 */ /* 0x000fe40007ffe0ff */
[C---:B------:R-:W-:Y:S02]  /*0420*/  LOP3.LUT R4, R12.reuse, 0xc, RZ, 0xfc, !PT ;  /* 0x0000000c0c047812 */ /* 0x040fe400078efcff */
[C---:B------:R-:W-:Y:S02]  /*0430*/  LOP3.LUT R4, R12.reuse, 0x18, RZ, 0xfc, !PT ;  /* 0x000000180c047812 */ /* 0x040fe400078efcff */
[C---:B------:R-:W-:Y:S02]  /*0440*/  LOP3.LUT R4, R12.reuse, 0x24, RZ, 0xfc, !PT ;  /* 0x000000240c047812 */ /* 0x040fe400078efcff */
[----:B------:R-:W-:-:S03]  /*0450*/  LOP3.LUT R4, R12, 0x30, RZ, 0xfc, !PT ;  /* 0x000000300c047812 */ /* 0x000fc600078efcff */
[----:B------:R-:W-:Y:S01]  /*0460*/  @!P1 IMAD.IADD R3, R3, 0x1, -R8 ;  /* 0x0000000103039824 */ /* 0x000fe200078e0a08 */
[----:B------:R-:W-:Y:S02]  /*0470*/  @!P1 IADD3 R0, R0, 0x1, RZ ;  /* 0x0000000100009810 */ /* 0x000fe40007ffe0ff */
[----:B------:R-:W-:Y:S02]  /*0480*/  ISETP.NE.AND P1, PT, R10, RZ, PT ;  /* 0x000000ff0a00720c */ /* 0x000fe40003f25270 */
[----:B------:R-:W-:Y:S02]  /*0490*/  ISETP.GE.U32.AND P0, PT, R3, R8, PT ;  /* 0x000000080300720c */ /* 0x000fe40003f06070 */
[----:B------:R-:W-:-:S04]  /*04a0*/  LOP3.LUT R3, R9, R10, RZ, 0x3c, !PT ;  /* 0x0000000a09037212 */ /* 0x000fc800078e3cff */
[----:B------:R-:W-:-:S07]  /*04b0*/  ISETP.GE.AND P2, PT, R3, RZ, PT ;  /* 0x000000ff0300720c */ /* 0x000fce0003f46270 */
[----:B------:R-:W-:Y:S02]  /*04c0*/  @P0 IADD3 R0, R0, 0x1, RZ ;  /* 0x0000000100000810 */ /* 0x000fe40007ffe0ff */
[----:B------:R-:W-:-:S04]  /*04d0*/  ISETP.GT.AND P0, PT, R13, 0x3f, PT ;  /* 0x0000003f0d00780c */ /* 0x000fc80003f04270 */
[----:B------:R-:W-:Y:S01]  /*04e0*/  @!P2 IMAD.MOV R0, RZ, RZ, -R0 ;  /* 0x000000ffff00a224 */ /* 0x000fe200078e0a00 */
[----:B------:R-:W-:-:S05]  /*04f0*/  @!P1 LOP3.LUT R0, RZ, R10, RZ, 0x33, !PT ;  /* 0x0000000aff009212 */ /* 0x000fca00078e33ff */
[----:B------:R-:W-:Y:S02]  /*0500*/  IMAD.MOV R3, RZ, RZ, -R0 ;  /* 0x000000ffff037224 */ /* 0x000fe400078e0a00 */
[----:B------:R-:W-:Y:S02]  /*0510*/  IMAD.SHL.U32 R0, R0, 0x200, RZ ;  /* 0x0000020000007824 */ /* 0x000fe400078e00ff */
[----:B------:R-:W-:-:S04]  /*0520*/  IMAD R3, R10, R3, R9 ;  /* 0x000000030a037224 */ /* 0x000fc800078e0209 */
[----:B------:R-:W-:Y:S01]  /*0530*/  IMAD.IADD R3, R2, 0x1, R3 ;  /* 0x0000000102037824 */ /* 0x000fe200078e0203 */
[----:B------:R-:W-:-:S05]  /*0540*/  LOP3.LUT R2, R11, 0xf, RZ, 0xc0, !PT ;  /* 0x0000000f0b027812 */ /* 0x000fca00078ec0ff */
[----:B------:R-:W-:Y:S01]  /*0550*/  IMAD R2, R3, 0x10, R2 ;  /* 0x0000001003027824 */ /* 0x000fe200078e0202 */
[C---:B------:R-:W-:Y:S02]  /*0560*/  LOP3.LUT R3, R12.reuse, 0x4, RZ, 0xfc, !PT ;  /* 0x000000040c037812 */ /* 0x040fe400078efcff */
[C---:B------:R-:W-:Y:S02]  /*0570*/  LOP3.LUT R3, R12.reuse, 0x10, RZ, 0xfc, !PT ;  /* 0x000000100c037812 */ /* 0x040fe400078efcff */
[----:B------:R0:W-:Y:S01]  /*0580*/  STL [R1+0x1788], R2 ;  /* 0x0017880201007387 */ /* 0x0001e20000100800 */
[C---:B------:R-:W-:Y:S02]  /*0590*/  LOP3.LUT R3, R12.reuse, 0x1c, RZ, 0xfc, !PT ;  /* 0x0000001c0c037812 */ /* 0x040fe400078efcff */
[C---:B------:R-:W-:Y:S02]  /*05a0*/  LOP3.LUT R3, R12.reuse, 0x28, RZ, 0xfc, !PT ;  /* 0x000000280c037812 */ /* 0x040fe400078efcff */
[----:B------:R-:W-:-:S02]  /*05b0*/  LOP3.LUT R3, R12, 0x34, RZ, 0xfc, !PT ;  /* 0x000000340c037812 */ /* 0x000fc400078efcff */
[C---:B0-----:R-:W-:Y:S02]  /*05c0*/  LOP3.LUT R2, R12.reuse, 0x8, RZ, 0xfc, !PT ;  /* 0x000000080c027812 */ /* 0x041fe400078efcff */
[C---:B------:R-:W-:Y:S02]  /*05d0*/  LOP3.LUT R2, R12.reuse, 0x14, RZ, 0xfc, !PT ;  /* 0x000000140c027812 */ /* 0x040fe400078efcff */
[C---:B------:R-:W-:Y:S02]  /*05e0*/  LOP3.LUT R2, R12.reuse, 0x20, RZ, 0xfc, !PT ;  /* 0x000000200c027812 */ /* 0x040fe400078efcff */
[C---:B------:R-:W-:Y:S02]  /*05f0*/  LOP3.LUT R2, R12.reuse, 0x2c, RZ, 0xfc, !PT ;  /* 0x0000002c0c027812 */ /* 0x040fe400078efcff */
[----:B------:R-:W-:Y:S01]  /*0600*/  LOP3.LUT R2, R12, 0x38, RZ, 0xfc, !PT ;  /* 0x000000380c027812 */ /* 0x000fe200078efcff */
[----:B------:R-:W-:Y:S05]  /*0610*/  @P0 BRA `(.L_x_0) ;  /* 0x000003a000000947 */ /* 0x000fea0003800000 */
[C---:B------:R-:W-:Y:S01]  /*0620*/  IMAD.SHL.U32 R3, R11.reuse, 0x10, RZ ;  /* 0x000000100b037824 */ /* 0x040fe200078e00ff */
[----:B------:R-:W-:Y:S01]  /*0630*/  CS2R R20, SRZ ;  /* 0x0000000000147805 */ /* 0x000fe2000001ff00 */
[----:B------:R-:W-:Y:S01]  /*0640*/  IMAD.SHL.U32 R2, R11, 0x20, RZ ;  /* 0x000000200b027824 */ /* 0x000fe200078e00ff */
[----:B------:R-:W-:Y:S01]  /*0650*/  CS2R R22, SRZ ;  /* 0x0000000000167805 */ /* 0x000fe2000001ff00 */
[----:B------:R-:W-:Y:S01]  /*0660*/  CS2R R16, SRZ ;  /* 0x0000000000107805 */ /* 0x000fe2000001ff00 */
[----:B------:R0:W-:Y:S01]  /*0670*/  STL [R1+0x1778], R3 ;  /* 0x0017780301007387 */ /* 0x0001e20000100800 */
[----:B------:R-:W-:Y:S01]  /*0680*/  CS2R R18, SRZ ;  /* 0x0000000000127805 */ /* 0x000fe2000001ff00 */
[----:B------:R-:W-:Y:S01]  /*0690*/  LOP3.LUT R2, R2, 0x60, RZ, 0xc0, !PT ;  /* 0x0000006002027812 */ /* 0x000fe200078ec0ff */
[----:B------:R-:W-:Y:S01]  /*06a0*/  CS2R R12, SRZ ;  /* 0x00000000000c7805 */ /* 0x000fe2000001ff00 */
[----:B------:R0:W-:Y:S01]  /*06b0*/  STL [R1], RZ ;  /* 0x000000ff01007387 */ /* 0x0001e20000100800 */
[----:B------:R-:W-:Y:S01]  /*06c0*/  CS2R R14, SRZ ;  /* 0x00000000000e7805 */ /* 0x000fe2000001ff00 */
[----:B------:R-:W-:Y:S01]  /*06d0*/  CS2R R8, SRZ ;  /* 0x0000000000087805 */ /* 0x000fe2000001ff00 */
[----:B------:R-:W-:Y:S01]  /*06e0*/  CS2R R10, SRZ ;  /* 0x00000000000a7805 */ /* 0x000fe2000001ff00 */
[----:B------:R0:W-:Y:S01]  /*06f0*/  STL [R1+0x4], RZ ;  /* 0x000004ff01007387 */ /* 0x0001e20000100800 */
[----:B------:R-:W-:Y:S01]  /*0700*/  CS2R R4, SRZ ;  /* 0x0000000000047805 */ /* 0x000fe2000001ff00 */
[----:B------:R-:W-:Y:S01]  /*0710*/  CS2R R6, SRZ ;  /* 0x0000000000067805 */ /* 0x000fe2000001ff00 */
[----:B------:R-:W-:Y:S01]  /*0720*/  CS2R R24, SRZ ;  /* 0x0000000000187805 */ /* 0x000fe2000001ff00 */
[----:B------:R0:W-:Y:S01]  /*0730*/  STL [R1+0x8], RZ ;  /* 0x000008ff01007387 */ /* 0x0001e20000100800 */
[----:B------:R-:W-:-:S03]  /*0740*/  CS2R R26, SRZ ;  /* 0x00000000001a7805 */ /* 0x000fc6000001ff00 */
[----:B------:R0:W-:Y:S04]  /*0750*/  STL [R1+0xc], RZ ;  /* 0x00000cff01007387 */ /* 0x0001e80000100800 */
        /* <DEDUP_REMOVED lines=36> */
[----:B------:R0:W-:Y:S01]  /*09a0*/  STL [R1+0x1770], R2 ;  /* 0x0017700201007387 */ /* 0x0001e20000100800 */
[----:B------:R-:W-:Y:S05]  /*09b0*/  BRA `(.L_x_1) ;  /* 0x000602a000007947 */ /* 0x000fea0003800000 */
.L_x_0:
[----:B------:R-:W-:Y:S01]  /*09c0*/  IABS R4, c[0x0][0x17c] ;  /* 0x00005f0000047a13 */ /* 0x000fe20000000000 */
[----:B------:R-:W-:Y:S01]  /*09d0*/  ULDC.64 UR6, c[0x0][0x188] ;  /* 0x0000620000067ab9 */ /* 0x000fe20000000a00 */
[----:B------:R-:W-:-:S02]  /*09e0*/  IADD3 R7, R0, 0x1ff, RZ ;  /* 0x000001ff00077810 */ /* 0x000fc40007ffe0ff */
[----:B------:R-:W0:Y:S01]  /*09f0*/  I2F.RP R5, R4 ;  /* 0x0000000400057306 */ /* 0x000e220000209400 */
[C---:B------:R-:W-:Y:S02]  /*0a00*/  IADD3 R11, R0.reuse, 0x1fd, RZ ;  /* 0x000001fd000b7810 */ /* 0x040fe40007ffe0ff */
[----:B------:R-:W-:Y:S02]  /*0a10*/  IABS R9, R7 ;  /* 0x0000000700097213 */ /* 0x000fe40000000000 */
[C---:B------:R-:W-:Y:S02]  /*0a20*/  IADD3 R8, R0.reuse, 0x1fe, RZ ;  /* 0x000001fe00087810 */ /* 0x040fe40007ffe0ff */
[----:B------:R-:W-:Y:S02]  /*0a30*/  IADD3 R16, R0, 0x1f6, RZ ;  /* 0x000001f600107810 */ /* 0x000fe40007ffe0ff */
[----:B------:R-:W-:Y:S02]  /*0a40*/  IABS R6, R8 ;  /* 0x0000000800067213 */ /* 0x000fe40000000000 */
[----:B------:R-:W-:-:S02]  /*0a50*/  ISETP.GE.AND P2, PT, R8, RZ, PT ;  /* 0x000000ff0800720c */ /* 0x000fc40003f46270 */
[----:B------:R-:W-:Y:S01]  /*0a60*/  IADD3 R8, R0, 0x1f8, RZ ;  /* 0x000001f800087810 */ /* 0x000fe20007ffe0ff */
[----:B0-----:R-:W0:Y:S02]  /*0a70*/  MUFU.RCP R5, R5 ;  /* 0x0000000500057308 */ /* 0x001e240000001000 */
[----:B0-----:R-:W-:Y:S02]  /*0a80*/  IADD3 R2, R5, 0xffffffe, RZ ;  /* 0x0ffffffe05027810 */ /* 0x001fe40007ffe0ff */
[----:B------:R-:W-:-:S04]  /*0a90*/  IABS R5, R11 ;  /* 0x0000000b00057213 */ /* 0x000fc80000000000 */
[----:B------:R0:W1:Y:S02]  /*0aa0*/  F2I.FTZ.U32.TRUNC.NTZ R3, R2 ;  /* 0x0000000200037305 */ /* 0x000064000021f000 */
[----:B0-----:R-:W-:Y:S02]  /*0ab0*/  IMAD.MOV.U32 R2, RZ, RZ, RZ ;  /* 0x000000ffff027224 */ /* 0x001fe400078e00ff */
[----:B-1----:R-:W-:-:S04]  /*0ac0*/  IMAD.MOV R25, RZ, RZ, -R3 ;  /* 0x000000ffff197224 */ /* 0x002fc800078e0a03 */
[----:B------:R-:W-:-:S04]  /*0ad0*/  IMAD R25, R25, R4, RZ ;  /* 0x0000000419197224 */ /* 0x000fc800078e02ff */
[----:B------:R-:W-:Y:S01]  /*0ae0*/  IMAD.HI.U32 R25, R3, R25, R2 ;  /* 0x0000001903197227 */ /* 0x000fe200078e0002 */
[----:B------:R-:W-:-:S05]  /*0af0*/  IADD3 R3, R0, 0x1fc, RZ ;  /* 0x000001fc00037810 */ /* 0x000fca0007ffe0ff */
[----:B------:R-:W-:-:S04]  /*0b00*/  IMAD.HI.U32 R10, R25, R9, RZ ;  /* 0x00000009190a7227 */ /* 0x000fc800078e00ff */
[----:B------:R-:W-:Y:S02]  /*0b10*/  IMAD.MOV R10, RZ, RZ, -R10 ;  /* 0x000000ffff0a7224 */ /* 0x000fe400078e0a0a */
[----:B------:R-:W-:-:S04]  /*0b20*/  IMAD.HI.U32 R12, R25, R5, RZ ;  /* 0x00000005190c7227 */ /* 0x000fc800078e00ff */
[----:B------:R-:W-:Y:S01]  /*0b30*/  IMAD R9, R4, R10, R9 ;  /* 0x0000000a04097224 */ /* 0x000fe200078e0209 */
[----:B------:R-:W-:Y:S01]  /*0b40*/  IADD3 R10, R0, 0x1fb, RZ ;  /* 0x000001fb000a7810 */ /* 0x000fe20007ffe0ff */
[----:B------:R-:W-:-:S03]  /*0b50*/  IMAD.HI.U32 R2, R25, R6, RZ ;  /* 0x0000000619027227 */ /* 0x000fc600078e00ff */
[C---:B------:R-:W-:Y:S01]  /*0b60*/  ISETP.GT.U32.AND P0, PT, R4.reuse, R9, PT ;  /* 0x000000090400720c */ /* 0x040fe20003f04070 */
[----:B------:R-:W-:Y:S02]  /*0b70*/  IMAD.MOV R12, RZ, RZ, -R12 ;  /* 0x000000ffff0c7224 */ /* 0x000fe400078e0a0c */
[----:B------:R-:W-:Y:S02]  /*0b80*/  IMAD.MOV R2, RZ, RZ, -R2 ;  /* 0x000000ffff027224 */ /* 0x000fe400078e0a02 */
[C---:B------:R-:W-:Y:S01]  /*0b90*/  IMAD R5, R4.reuse, R12, R5 ;  /* 0x0000000c04057224 */ /* 0x040fe200078e0205 */
[----:B------:R-:W-:Y:S01]  /*0ba0*/  IABS R12, R10 ;  /* 0x0000000a000c7213 */ /* 0x000fe20000000000 */
[C---:B------:R-:W-:Y:S01]  /*0bb0*/  IMAD R6, R4.reuse, R2, R6 ;  /* 0x0000000204067224 */ /* 0x040fe200078e0206 */
[----:B------:R-:W-:Y:S02]  /*0bc0*/  IABS R2, R3 ;  /* 0x0000000300027213 */ /* 0x000fe40000000000 */
[----:B------:R-:W-:-:S02]  /*0bd0*/  ISETP.GT.U32.AND P3, PT, R4, R5, PT ;  /* 0x000000050400720c */ /* 0x000fc40003f64070 */
[----:B------:R-:W-:Y:S01]  /*0be0*/  ISETP.GT.U32.AND P1, PT, R4, R6, PT ;  /* 0x000000060400720c */ /* 0x000fe20003f24070 */
[----:B------:R-:W-:Y:S01]  /*0bf0*/  @!P0 IMAD.IADD R9, R9, 0x1, -R4 ;  /* 0x0000000109098824 */ /* 0x000fe200078e0a04 */
[----:B------:R-:W-:Y:S01]  /*0c00*/  ISETP.GE.AND P0, PT, R11, RZ, PT ;  /* 0x000000ff0b00720c */ /* 0x000fe20003f06270 */
[----:B------:R-:W-:Y:S01]  /*0c10*/  IMAD.HI.U32 R13, R25, R2, RZ ;  /* 0x00000002190d7227 */ /* 0x000fe200078e00ff */
[----:B------:R-:W-:Y:S02]  /*0c20*/  IADD3 R11, R0, 0x1fa, RZ ;  /* 0x000001fa000b7810 */ /* 0x000fe40007ffe0ff */
[----:B------:R-:W-:Y:S01]  /*0c30*/  ISETP.GT.U32.AND P4, PT, R4, R9, PT ;  /* 0x000000090400720c */ /* 0x000fe20003f84070 */
[----:B------:R-:W-:Y:S01]  /*0c40*/  IMAD.MOV R13, RZ, RZ, -R13 ;  /* 0x000000ffff0d7224 */ /* 0x000fe200078e0a0d */
[----:B------:R-:W-:-:S03]  /*0c50*/  IABS R17, R11 ;  /* 0x0000000b00117213 */ /* 0x000fc60000000000 */
[--C-:B------:R-:W-:Y:S02]  /*0c60*/  @!P3 IMAD.IADD R5, R5, 0x1, -R4.reuse ;  /* 0x000000010505b824 */ /* 0x100fe400078e0a04 */
[----:B------:R-:W-:Y:S01]  /*0c70*/  @!P1 IMAD.IADD R6, R6, 0x1, -R4 ;  /* 0x0000000106069824 */ /* 0x000fe200078e0a04 */
[----:B------:R-:W-:Y:S01]  /*0c80*/  ISETP.GE.AND P1, PT, R7, RZ, PT ;  /* 0x000000ff0700720c */ /* 0x000fe20003f26270 */
[C---:B------:R-:W-:Y:S01]  /*0c90*/  IMAD R2, R4.reuse, R13, R2 ;  /* 0x0000000d04027224 */ /* 0x040fe200078e0202 */
[C---:B------:R-:W-:Y:S01]  /*0ca0*/  ISETP.GT.U32.AND P3, PT, R4.reuse, R5, PT ;  /* 0x000000050400720c */ /* 0x040fe20003f64070 */
[----:B------:R-:W-:Y:S01]  /*0cb0*/  IMAD.HI.U32 R7, R25, R12, RZ ;  /* 0x0000000c19077227 */ /* 0x000fe200078e00ff */
[C---:B------:R-:W-:Y:S02]  /*0cc0*/  ISETP.GT.U32.AND P5, PT, R4.reuse, R6, PT ;  /* 0x000000060400720c */ /* 0x040fe40003fa4070 */
[----:B------:R-:W-:Y:S01]  /*0cd0*/  ISETP.GT.U32.AND P6, PT, R4, R2, PT ;  /* 0x000000020400720c */ /* 0x000fe20003fc4070 */
[----:B------:R-:W-:-:S02]  /*0ce0*/  IMAD.MOV R7, RZ, RZ, -R7 ;  /* 0x000000ffff077224 */ /* 0x000fc400078e0a07 */
[----:B------:R-:W-:Y:S01]  /*0cf0*/  @!P4 IMAD.IADD R9, R9, 0x1, -R4 ;  /* 0x000000010909c824 */ /* 0x000fe200078e0a04 */
[----:B------:R-:W-:Y:S01]  /*0d00*/  ISETP.GE.AND P4, PT, R3, RZ, PT ;  /* 0x000000ff0300720c */ /* 0x000fe20003f86270 */
[----:B------:R-:W-:Y:S01]  /*0d10*/  IMAD R3, R4, R7, R12 ;  /* 0x0000000704037224 */ /* 0x000fe200078e020c */
[C---:B------:R-:W-:Y:S01]  /*0d20*/  IADD3 R7, R0.reuse, 0x1f7, RZ ;  /* 0x000001f700077810 */ /* 0x040fe20007ffe0ff */
[----:B------:R-:W-:Y:S01]  /*0d30*/  IMAD.MOV.U32 R14, RZ, RZ, R9 ;  /* 0x000000ffff0e7224 */ /* 0x000fe200078e0009 */
[----:B------:R-:W-:Y:S01]  /*0d40*/  IADD3 R12, R0, 0x1f5, RZ ;  /* 0x000001f5000c7810 */ /* 0x000fe20007ffe0ff */
[--C-:B------:R-:W-:Y:S01]  /*0d50*/  @!P3 IMAD.IADD R5, R5, 0x1, -R4.reuse ;  /* 0x000000010505b824 */ /* 0x100fe200078e0a04 */
[----:B------:R-:W-:Y:S01]  /*0d60*/  ISETP.GT.U32.AND P3, PT, R4, R3, PT ;  /* 0x000000030400720c */ /* 0x000fe20003f64070 */
[--C-:B------:R-:W-:Y:S01]  /*0d70*/  @!P5 IMAD.IADD R6, R6, 0x1, -R4.reuse ;  /* 0x000000010606d824 */ /* 0x100fe200078e0a04 */
[----:B------:R-:W-:Y:S01]  /*0d80*/  ISETP.GE.AND P5, PT, R10, RZ, PT ;  /* 0x000000ff0a00720c */ /* 0x000fe20003fa6270 */
[----:B------:R-:W-:Y:S01]  /*0d90*/  @!P6 IMAD.IADD R2, R2, 0x1, -R4 ;  /* 0x000000010202e824 */ /* 0x000fe200078e0a04 */
[----:B------:R-:W-:Y:S01]  /*0da0*/  IADD3 R10, R0, 0x1f9, RZ ;  /* 0x000001f9000a7810 */ /* 0x000fe20007ffe0ff */
[----:B------:R-:W-:Y:S01]  /*0db0*/  IMAD.MOV.U32 R9, RZ, RZ, R5 ;  /* 0x000000ffff097224 */ /* 0x000fe200078e0005 */
[----:B------:R-:W-:Y:S01]  /*0dc0*/  IABS R15, R12 ;  /* 0x0000000c000f7213 */ /* 0x000fe20000000000 */
[----:B------:R-:W-:Y:S01]  /*0dd0*/  @!P1 IMAD.MOV R14, RZ, RZ, -R14 ;  /* 0x000000ffff0e9224 */ /* 0x000fe200078e0a0e */
[----:B------:R-:W-:Y:S01]  /*0de0*/  ISETP.GT.U32.AND P6, PT, R4, R2, PT ;  /* 0x000000020400720c */ /* 0x000fe20003fc4070 */
[----:B------:R-:W-:Y:S01]  /*0df0*/  @!P2 IMAD.MOV R6, RZ, RZ, -R6 ;  /* 0x000000ffff06a224 */ /* 0x000fe200078e0a06 */
[----:B------:R-:W-:Y:S01]  /*0e00*/  ISETP.GE.AND P1, PT, R11, RZ, PT ;  /* 0x000000ff0b00720c */ /* 0x000fe20003f26270 */
[----:B------:R-:W-:Y:S01]  /*0e10*/  @!P0 IMAD.MOV R9, RZ, RZ, -R9 ;  /* 0x000000ffff098224 */ /* 0x000fe200078e0a09 */
[----:B------:R-:W-:Y:S01]  /*0e20*/  STL [R1+0x1d0], R14 ;  /* 0x0001d00e01007387 */ /* 0x000fe20000100800 */
[----:B------:R-:W-:Y:S01]  /*0e30*/  @!P3 IMAD.IADD R3, R3, 0x1, -R4 ;  /* 0x000000010303b824 */ /* 0x000fe200078e0a04 */
[----:B------:R-:W-:-:S02]  /*0e40*/  ISETP.GE.AND P0, PT, R8, RZ, PT ;  /* 0x000000ff0800720c */ /* 0x000fc40003f06270 */
[----:B------:R0:W-:Y:S01]  /*0e50*/  STL [R1+0x128], R6 ;  /* 0x0001280601007387 */ /* 0x0001e20000100800 */
[----:B------:R-:W-:Y:S02]  /*0e60*/  IABS R11, R10 ;  /* 0x0000000a000b7213 */ /* 0x000fe40000000000 */
[----:B------:R-:W-:Y:S01]  /*0e70*/  ISETP.GT.U32.AND P3, PT, R4, R3, PT ;  /* 0x000000030400720c */ /* 0x000fe20003f64070 */
[----:B------:R1:W-:Y:S01]  /*0e80*/  STL [R1+0xc8], R9 ;  /* 0x0000c80901007387 */ /* 0x0003e20000100800 */
[----:B------:R-:W-:Y:S01]  /*0e90*/  @!P6 IMAD.IADD R2, R2, 0x1, -R4 ;  /* 0x000000010202e824 */ /* 0x000fe200078e0a04 */
[----:B------:R-:W-:Y:S02]  /*0ea0*/  IABS R8, R8 ;  /* 0x0000000800087213 */ /* 0x000fe40000000000 */
[----:B------:R-:W-:Y:S01]  /*0eb0*/  ISETP.GE.AND P2, PT, R10, RZ, PT ;  /* 0x000000ff0a00720c */ /* 0x000fe20003f46270 */
[----:B------:R-:W-:Y:S01]  /*0ec0*/  IMAD.MOV.U32 R10, RZ, RZ, R2 ;  /* 0x000000ffff0a7224 */ /* 0x000fe200078e0002 */
[----:B------:R-:W-:Y:S01]  /*0ed0*/  ISETP.GE.AND P6, PT, R7, RZ, PT ;  /* 0x000000ff0700720c */ /* 0x000fe20003fc6270 */
[----:B0-----:R-:W-:Y:S01]  /*0ee0*/  IMAD.HI.U32 R6, R25, R11, RZ ;  /* 0x0000000b19067227 */ /* 0x001fe200078e00ff */
[----:B------:R-:W-:-:S03]  /*0ef0*/  IABS R7, R7 ;  /* 0x0000000700077213 */ /* 0x000fc60000000000 */
[----:B-1----:R-:W-:-:S04]  /*0f00*/  IMAD.HI.U32 R9, R25, R17, RZ ;  /* 0x0000001119097227 */ /* 0x002fc800078e00ff */
[----:B------:R-:W-:Y:S02]  /*0f10*/  IMAD.MOV R9, RZ, RZ, -R9 ;  /* 0x000000ffff097224 */ /* 0x000fe400078e0a09 */
[----:B------:R-:W-:-:S04]  /*0f20*/  IMAD.HI.U32 R5, R25, R8, RZ ;  /* 0x0000000819057227 */ /* 0x000fc800078e00ff */
[C---:B------:R-:W-:Y:S01]  /*0f30*/  IMAD R17, R4.reuse, R9, R17 ;  /* 0x0000000904117224 */ /* 0x040fe200078e0211 */
[----:B------:R-:W-:Y:S01]  /*0f40*/  IABS R9, R16 ;  /* 0x0000001000097213 */ /* 0x000fe20000000000 */
[----:B------:R-:W-:Y:S02]  /*0f50*/  @!P4 IMAD.MOV R10, RZ, RZ, -R10 ;  /* 0x000000ffff0ac224 */ /* 0x000fe400078e0a0a */
[----:B------:R-:W-:Y:S01]  /*0f60*/  IMAD.MOV R6, RZ, RZ, -R6 ;  /* 0x000000ffff067224 */ /* 0x000fe200078e0a06 */
[C---:B------:R-:W-:Y:S01]  /*0f70*/  ISETP.GT.U32.AND P4, PT, R4.reuse, R17, PT ;  /* 0x000000110400720c */ /* 0x040fe20003f84070 */
[----:B------:R-:W-:Y:S01]  /*0f80*/  IMAD.MOV R5, RZ, RZ, -R5 ;  /* 0x000000ffff057224 */ /* 0x000fe200078e0a05 */
[----:B------:R0:W-:Y:S01]  /*0f90*/  STL [R1+0x58], R10 ;  /* 0x0000580a01007387 */ /* 0x0001e20000100800 */
[----:B------:R-:W-:Y:S02]  /*0fa0*/  @!P3 IMAD.IADD R3, R3, 0x1, -R4 ;  /* 0x000000010303b824 */ /* 0x000fe400078e0a04 */
[----:B------:R-:W-:Y:S01]  /*0fb0*/  IMAD R11, R4, R6, R11 ;  /* 0x00000006040b7224 */ /* 0x000fe200078e020b */
[----:B------:R-:W-:Y:S01]  /*0fc0*/  IADD3 R6, R0, 0x1f3, RZ ;  /* 0x000001f300067810 */ /* 0x000fe20007ffe0ff */
[----:B------:R-:W-:-:S02]  /*0fd0*/  IMAD R8, R4, R5, R8 ;  /* 0x0000000504087224 */ /* 0x000fc400078e0208 */
[----:B------:R-:W-:Y:S01]  /*0fe0*/  IMAD.HI.U32 R2, R25, R7, RZ ;  /* 0x0000000719027227 */ /* 0x000fe200078e00ff */
[C---:B------:R-:W-:Y:S02]  /*0ff0*/  ISETP.GT.U32.AND P3, PT, R4.reuse, R11, PT ;  /* 0x0000000b0400720c */ /* 0x040fe40003f64070 */
[----:B------:R-:W-:Y:S01]  /*1000*/  IABS R13, R6 ;  /* 0x00000006000d7213 */ /* 0x000fe20000000000 */
[----:B0-----:R-:W-:Y:S02]  /*1010*/  IMAD.MOV.U32 R10, RZ, RZ, R3 ;  /* 0x000000ffff0a7224 */ /* 0x001fe400078e0003 */
[----:B------:R-:W-:Y:S02]  /*1020*/  @!P4 IMAD.IADD R17, R17, 0x1, -R4 ;  /* 0x000000011111c824 */ /* 0x000fe400078e0a04 */
[----:B------:R-:W-:Y:S01]  /*1030*/  @!P5 IMAD.MOV R10, RZ, RZ, -R10 ;  /* 0x000000ffff0ad224 */ /* 0x000fe200078e0a0a */
[C---:B------:R-:W-:Y:S01]  /*1040*/  ISETP.GT.U32.AND P5, PT, R4.reuse, R8, PT ;  /* 0x000000080400720c */ /* 0x040fe20003fa4070 */
[----:B------:R-:W-:Y:S01]  /*1050*/  IMAD.MOV R2, RZ, RZ, -R2 ;  /* 0x000000ffff027224 */ /* 0x000fe200078e0a02 */
[----:B------:R-:W-:Y:S01]  /*1060*/  ISETP.GT.U32.AND P4, PT, R4, R17, PT ;  /* 0x000000110400720c */ /* 0x000fe20003f84070 */
[----:B------:R-:W-:Y:S01]  /*1070*/  IMAD.HI.U32 R3, R25, R15, RZ ;  /* 0x0000000f19037227 */ /* 0x000fe200078e00ff */
[----:B------:R0:W-:Y:S03]  /*1080*/  STL [R1+0x4c], R10 ;  /* 0x00004c0a01007387 */ /* 0x0001e60000100800 */
[----:B------:R-:W-:-:S02]  /*1090*/  @!P3 IMAD.IADD R11, R11, 0x1, -R4 ;  /* 0x000000010b0bb824 */ /* 0x000fc400078e0a04 */
[----:B------:R-:W-:Y:S01]  /*10a0*/  IMAD R7, R4, R2, R7 ;  /* 0x0000000204077224 */ /* 0x000fe200078e0207 */
[----:B------:R-:W-:Y:S01]  /*10b0*/  IADD3 R2, R0, 0x1f4, RZ ;  /* 0x000001f400027810 */ /* 0x000fe20007ffe0ff */
[----:B------:R-:W-:Y:S01]  /*10c0*/  IMAD.MOV R3, RZ, RZ, -R3 ;  /* 0x000000ffff037224 */ /* 0x000fe200078e0a03 */
[----:B------:R-:W-:Y:S01]  /*10d0*/  ISETP.GT.U32.AND P3, PT, R4, R11, PT ;  /* 0x0000000b0400720c */ /* 0x000fe20003f64070 */
[----:B------:R-:W-:Y:S01]  /*10e0*/  @!P5 IMAD.IADD R8, R8, 0x1, -R4 ;  /* 0x000000010808d824 */ /* 0x000fe200078e0a04 */
[----:B------:R-:W-:Y:S01]  /*10f0*/  IABS R5, R2 ;  /* 0x0000000200057213 */ /* 0x000fe20000000000 */
[----:B0-----:R-:W-:-:S03]  /*1100*/  IMAD.HI.U32 R10, R25, R9, RZ ;  /* 0x00000009190a7227 */ /* 0x001fc600078e00ff */
[C---:B------:R-:W-:Y:S01]  /*1110*/  ISETP.GT.U32.AND P5, PT, R4.reuse, R8, PT ;  /* 0x000000080400720c */ /* 0x040fe20003fa4070 */
[----:B------:R-:W-:Y:S02]  /*1120*/  IMAD.MOV R10, RZ, RZ, -R10 ;  /* 0x000000ffff0a7224 */ /* 0x000fe400078e0a0a */
[--C-:B------:R-:W-:Y:S01]  /*1130*/  @!P4 IMAD.IADD R17, R17, 0x1, -R4.reuse ;  /* 0x000000011111c824 */ /* 0x100fe200078e0a04 */
[C---:B------:R-:W-:Y:S01]  /*1140*/  ISETP.GT.U32.AND P4, PT, R4.reuse, R7, PT ;  /* 0x000000070400720c */ /* 0x040fe20003f84070 */
[C---:B------:R-:W-:Y:S02]  /*1150*/  IMAD R9, R4.reuse, R10, R9 ;  /* 0x0000000a04097224 */ /* 0x040fe400078e0209 */
[----:B------:R-:W-:Y:S01]  /*1160*/  IMAD R15, R4, R3, R15 ;  /* 0x00000003040f7224 */ /* 0x000fe200078e020f */
[----:B------:R-:W-:Y:S01]  /*1170*/  IADD3 R3, R0, 0x1f2, RZ ;  /* 0x000001f200037810 */ /* 0x000fe20007ffe0ff */
[----:B------:R-:W-:Y:S01]  /*1180*/  @!P3 IMAD.IADD R11, R11, 0x1, -R4 ;  /* 0x000000010b0bb824 */ /* 0x000fe200078e0a04 */
[----:B------:R-:W-:Y:S01]  /*1190*/  ISETP.GT.U32.AND P3, PT, R4, R9, PT ;  /* 0x000000090400720c */ /* 0x000fe20003f64070 */
[----:B------:R-:W-:-:S02]  /*11a0*/  IMAD.MOV.U32 R18, RZ, RZ, R17 ;  /* 0x000000ffff127224 */ /* 0x000fc400078e0011 */
[----:B------:R-:W-:Y:S01]  /*11b0*/  @!P5 IMAD.IADD R8, R8, 0x1, -R4 ;  /* 0x000000010808d824 */ /* 0x000fe200078e0a04 */
[----:B------:R-:W-:Y:S01]  /*11c0*/  ISETP.GT.U32.AND P5, PT, R4, R15, PT ;  /* 0x0000000f0400720c */ /* 0x000fe20003fa4070 */
[----:B------:R-:W-:Y:S02]  /*11d0*/  @!P1 IMAD.MOV R18, RZ, RZ, -R18 ;  /* 0x000000ffff129224 */ /* 0x000fe400078e0a12 */
[--C-:B------:R-:W-:Y:S01]  /*11e0*/  @!P4 IMAD.IADD R7, R7, 0x1, -R4.reuse ;  /* 0x000000010707c824 */ /* 0x100fe200078e0a04 */
[----:B------:R-:W-:Y:S01]  /*11f0*/  ISETP.GE.AND P4, PT, R16, RZ, PT ;  /* 0x000000ff1000720c */ /* 0x000fe20003f86270 */
[----:B------:R-:W-:Y:S01]  /*1200*/  IMAD.HI.U32 R10, R25, R13, RZ ;  /* 0x0000000d190a7227 */ /* 0x000fe200078e00ff */
[----:B------:R-:W-:Y:S01]  /*1210*/  IABS R16, R3 ;  /* 0x0000000300107213 */ /* 0x000fe20000000000 */
[----:B------:R-:W-:Y:S01]  /*1220*/  STL [R1+0x48], R18 ;  /* 0x0000481201007387 */ /* 0x000fe20000100800 */
[----:B------:R-:W-:Y:S01]  /*1230*/  ISETP.GT.U32.AND P1, PT, R4, R7, PT ;  /* 0x000000070400720c */ /* 0x000fe20003f24070 */
[----:B------:R-:W-:Y:S01]  /*1240*/  @!P3 IMAD.IADD R9, R9, 0x1, -R4 ;  /* 0x000000010909b824 */ /* 0x000fe200078e0a04 */
[----:B------:R-:W-:Y:S01]  /*1250*/  ISETP.GE.AND P3, PT, R12, RZ, PT ;  /* 0x000000ff0c00720c */ /* 0x000fe20003f66270 */
[----:B------:R-:W-:-:S02]  /*1260*/  IMAD.MOV R10, RZ, RZ, -R10 ;  /* 0x000000ffff0a7224 */ /* 0x000fc400078e0a0a */
[----:B------:R-:W-:Y:S02]  /*1270*/  @!P5 IMAD.IADD R15, R15, 0x1, -R4 ;  /* 0x000000010f0fd824 */ /* 0x000fe400078e0a04 */
[----:B------:R-:W-:-:S03]  /*1280*/  IMAD.HI.U32 R14, R25, R5, RZ ;  /* 0x00000005190e7227 */ /* 0x000fc600078e00ff */
[C---:B------:R-:W-:Y:S01]  /*1290*/  ISETP.GT.U32.AND P5, PT, R4.reuse, R15, PT ;  /* 0x0000000f0400720c */ /* 0x040fe20003fa4070 */
[----:B------:R-:W-:Y:S02]  /*12a0*/  IMAD.MOV.U32 R12, RZ, RZ, R16 ;  /* 0x000000ffff0c7224 */ /* 0x000fe400078e0010 */
[----:B------:R-:W-:Y:S02]  /*12b0*/  IMAD R13, R4, R10, R13 ;  /* 0x0000000a040d7224 */ /* 0x000fe400078e020d */
[----:B------:R-:W-:Y:S02]  /*12c0*/  IMAD.MOV R14, RZ, RZ, -R14 ;  /* 0x000000ffff0e7224 */ /* 0x000fe400078e0a0e */
[----:B------:R-:W-:-:S04]  /*12d0*/  IMAD.HI.U32 R10, R25, R12, RZ ;  /* 0x0000000c190a7227 */ /* 0x000fc800078e00ff */
[----:B------:R-:W-:Y:S01]  /*12e0*/  @!P2 IMAD.MOV R11, RZ, RZ, -R11 ;  /* 0x000000ffff0ba224 */ /* 0x000fe200078e0a0b */
[C---:B------:R-:W-:Y:S01]  /*12f0*/  ISETP.GT.U32.AND P2, PT, R4.reuse, R9, PT ;  /* 0x000000090400720c */ /* 0x040fe20003f44070 */
[C---:B------:R-:W-:Y:S02]  /*1300*/  IMAD R5, R4.reuse, R14, R5 ;  /* 0x0000000e04057224 */ /* 0x040fe400078e0205 */
[----:B------:R-:W-:Y:S01]  /*1310*/  @!P1 IMAD.IADD R7, R7, 0x1, -R4 ;  /* 0x0000000107079824 */ /* 0x000fe200078e0a04 */
[----:B------:R0:W-:Y:S01]  /*1320*/  STL [R1+0x44], R11 ;  /* 0x0000440b01007387 */ /* 0x0001e20000100800 */
[----:B------:R-:W-:Y:S01]  /*1330*/  IMAD.MOV R10, RZ, RZ, -R10 ;  /* 0x000000ffff0a7224 */ /* 0x000fe200078e0a0a */
[C---:B------:R-:W-:Y:S01]  /*1340*/  ISETP.GT.U32.AND P1, PT, R4.reuse, R5, PT ;  /* 0x000000050400720c */ /* 0x040fe20003f24070 */
[----:B------:R-:W-:Y:S02]  /*1350*/  @!P5 IMAD.IADD R15, R15, 0x1, -R4 ;  /* 0x000000010f0fd824 */ /* 0x000fe400078e0a04 */
[----:B------:R-:W-:-:S02]  /*1360*/  IMAD R12, R4, R10, R12 ;  /* 0x0000000a040c7224 */ /* 0x000fc400078e020c */
[----:B------:R-:W-:Y:S01]  /*1370*/  @!P0 IMAD.MOV R8, RZ, RZ, -R8 ;  /* 0x000000ffff088224 */ /* 0x000fe200078e0a08 */
[----:B------:R-:W-:Y:S01]  /*1380*/  ISETP.GE.AND P0, PT, R2, RZ, PT ;  /* 0x000000ff0200720c */ /* 0x000fe20003f06270 */
[--C-:B------:R-:W-:Y:S01]  /*1390*/  @!P2 IMAD.IADD R9, R9, 0x1, -R4.reuse ;  /* 0x000000010909a824 */ /* 0x100fe200078e0a04 */
[----:B------:R-:W-:Y:S01]  /*13a0*/  ISETP.GT.U32.AND P5, PT, R4, R12, PT ;  /* 0x0000000c0400720c */ /* 0x000fe20003fa4070 */
[----:B0-----:R-:W-:Y:S01]  /*13b0*/  IMAD.MOV.U32 R11, RZ, RZ, R7 ;  /* 0x000000ffff0b7224 */ /* 0x001fe200078e0007 */
[----:B------:R-:W-:Y:S01]  /*13c0*/  IADD3 R2, R0, 0x1f1, RZ ;  /* 0x000001f100027810 */ /* 0x000fe20007ffe0ff */
[----:B------:R-:W-:Y:S01]  /*13d0*/  IMAD.MOV.U32 R10, RZ, RZ, R9 ;  /* 0x000000ffff0a7224 */ /* 0x000fe200078e0009 */
[----:B------:R-:W-:Y:S01]  /*13e0*/  ISETP.GE.AND P2, PT, R6, RZ, PT ;  /* 0x000000ff0600720c */ /* 0x000fe20003f46270 */
[----:B------:R-:W-:Y:S01]  /*13f0*/  @!P6 IMAD.MOV R11, RZ, RZ, -R11 ;  /* 0x000000ffff0be224 */ /* 0x000fe200078e0a0b */
[----:B------:R-:W-:Y:S01]  /*1400*/  ISETP.GT.U32.AND P6, PT, R4, R13, PT ;  /* 0x0000000d0400720c */ /* 0x000fe20003fc4070 */
[----:B------:R-:W-:Y:S01]  /*1410*/  @!P1 IMAD.IADD R5, R5, 0x1, -R4 ;  /* 0x0000000105059824 */ /* 0x000fe200078e0a04 */
[----:B------:R-:W-:Y:S01]  /*1420*/  IABS R7, R2 ;  /* 0x0000000200077213 */ /* 0x000fe20000000000 */
[----:B------:R-:W-:Y:S01]  /*1430*/  @!P4 IMAD.MOV R10, RZ, RZ, -R10 ;  /* 0x000000ffff0ac224 */ /* 0x000fe200078e0a0a */
[----:B------:R-:W-:Y:S01]  /*1440*/  IADD3 R6, R0, 0x1f0, RZ ;  /* 0x000001f000067810 */ /* 0x000fe20007ffe0ff */
[----:B------:R0:W-:Y:S01]  /*1450*/  STL [R1+0x40], R8 ;  /* 0x0000400801007387 */ /* 0x0001e20000100800 */
[----:B------:R-:W-:Y:S01]  /*1460*/  ISETP.GE.AND P1, PT, R3, RZ, PT ;  /* 0x000000ff0300720c */ /* 0x000fe20003f26270 */
[--C-:B------:R-:W-:Y:S01]  /*1470*/  @!P5 IMAD.IADD R12, R12, 0x1, -R4.reuse ;  /* 0x000000010c0cd824 */ /* 0x100fe200078e0a04 */
[----:B------:R-:W-:Y:S01]  /*1480*/  IABS R3, R6 ;  /* 0x0000000600037213 */ /* 0x000fe20000000000 */
[----:B------:R1:W-:Y:S01]  /*1490*/  STL [R1+0x24], R11 ;  /* 0x0000240b01007387 */ /* 0x0003e20000100800 */
[----:B------:R-:W-:Y:S01]  /*14a0*/  IADD3 R9, R0, 0x1ee, RZ ;  /* 0x000001ee00097810 */ /* 0x000fe20007ffe0ff */
[----:B------:R-:W-:Y:S01]  /*14b0*/  @!P3 IMAD.MOV R15, RZ, RZ, -R15 ;  /* 0x000000ffff0fb224 */ /* 0x000fe200078e0a0f */
[C---:B------:R-:W-:Y:S01]  /*14c0*/  ISETP.GT.U32.AND P4, PT, R4.reuse, R12, PT ;  /* 0x0000000c0400720c */ /* 0x040fe20003f84070 */
[----:B------:R-:W-:Y:S01]  /*14d0*/  @!P6 IMAD.IADD R13, R13, 0x1, -R4 ;  /* 0x000000010d0de824 */ /* 0x000fe200078e0a04 */
[----:B------:R-:W-:Y:S01]  /*14e0*/  ISETP.GT.U32.AND P6, PT, R4, R5, PT ;  /* 0x000000050400720c */ /* 0x000fe20003fc4070 */
[----:B0-----:R-:W-:Y:S01]  /*14f0*/  IMAD.HI.U32 R8, R25, R7, RZ ;  /* 0x0000000719087227 */ /* 0x001fe200078e00ff */
[----:B------:R0:W-:Y:S01]  /*1500*/  STL [R1+0x7b4], R10 ;  /* 0x0007b40a01007387 */ /* 0x0001e20000100800 */
[----:B------:R-:W-:-:S02]  /*1510*/  IABS R17, R9 ;  /* 0x0000000900117213 */ /* 0x000fc40000000000 */
[----:B------:R-:W-:Y:S01]  /*1520*/  IMAD.MOV R8, RZ, RZ, -R8 ;  /* 0x000000ffff087224 */ /* 0x000fe200078e0a08 */
[----:B------:R-:W-:Y:S01]  /*1530*/  ISETP.GT.U32.AND P5, PT, R4, R13, PT ;  /* 0x0000000d0400720c */ /* 0x000fe20003fa4070 */
[----:B------:R2:W-:Y:S01]  /*1540*/  STL [R1+0x7b8], R15 ;  /* 0x0007b80f01007387 */ /* 0x0005e20000100800 */
[----:B-1----:R-:W-:Y:S01]  /*1550*/  IADD3 R11, R0, 0x1ef, RZ ;  /* 0x000001ef000b7810 */ /* 0x002fe20007ffe0ff */
[----:B------:R-:W-:Y:S02]  /*1560*/  IMAD R7, R4, R8, R7 ;  /* 0x0000000804077224 */ /* 0x000fe400078e0207 */
[----:B------:R-:W-:Y:S01]  /*1570*/  @!P4 IMAD.IADD R12, R12, 0x1, -R4 ;  /* 0x000000010c0cc824 */ /* 0x000fe200078e0a04 */
[----:B------:R-:W-:Y:S01]  /*1580*/  IABS R8, R11 ;  /* 0x0000000b00087213 */ /* 0x000fe20000000000 */
[----:B0-----:R-:W-:-:S04]  /*1590*/  IMAD.HI.U32 R10, R25, R3, RZ ;  /* 0x00000003190a7227 */ /* 0x001fc800078e00ff */
[----:B------:R-:W-:Y:S02]  /*15a0*/  IMAD.MOV R10, RZ, RZ, -R10 ;  /* 0x000000ffff0a7224 */ /* 0x000fe400078e0a0a */
[----:B------:R-:W-:Y:S01]  /*15b0*/  @!P6 IMAD.IADD R5, R5, 0x1, -R4 ;  /* 0x000000010505e824 */ /* 0x000fe200078e0a04 */
[C---:B------:R-:W-:Y:S01]  /*15c0*/  ISETP.GT.U32.AND P6, PT, R4.reuse, R7, PT ;  /* 0x000000070400720c */ /* 0x040fe20003fc4070 */
[----:B------:R-:W-:Y:S02]  /*15d0*/  IMAD R3, R4, R10, R3 ;  /* 0x0000000a04037224 */ /* 0x000fe400078e0203 */
[----:B------:R-:W-:-:S03]  /*15e0*/  IMAD.HI.U32 R10, R25, R8, RZ ;  /* 0x00000008190a7227 */ /* 0x000fc600078e00ff */
[----:B------:R-:W-:Y:S01]  /*15f0*/  ISETP.GT.U32.AND P4, PT, R4, R3, PT ;  /* 0x000000030400720c */ /* 0x000fe20003f84070 */
[----:B------:R-:W-:Y:S01]  /*1600*/  @!P5 IMAD.IADD R13, R13, 0x1, -R4 ;  /* 0x000000010d0dd824 */ /* 0x000fe200078e0a04 */
[----:B------:R-:W-:Y:S01]  /*1610*/  ISETP.GE.AND P5, PT, R2, RZ, PT ;  /* 0x000000ff0200720c */ /* 0x000fe20003fa6270 */
[----:B------:R-:W-:Y:S01]  /*1620*/  IMAD.HI.U32 R14, R25, R17, RZ ;  /* 0x00000011190e7227 */ /* 0x000fe200078e00ff */
[----:B------:R-:W-:-:S03]  /*1630*/  IADD3 R2, R0, 0x1ed, RZ ;  /* 0x000001ed00027810 */ /* 0x000fc60007ffe0ff */
[----:B------:R-:W-:Y:S01]  /*1640*/  @!P6 IMAD.IADD R7, R7, 0x1, -R4 ;  /* 0x000000010707e824 */ /* 0x000fe200078e0a04 */
[----:B------:R-:W-:Y:S01]  /*1650*/  ISETP.GE.AND P6, PT, R6, RZ, PT ;  /* 0x000000ff0600720c */ /* 0x000fe20003fc6270 */
[----:B------:R-:W-:Y:S01]  /*1660*/  IMAD.MOV R10, RZ, RZ, -R10 ;  /* 0x000000ffff0a7224 */ /* 0x000fe200078e0a0a */
[----:B------:R-:W-:Y:S01]  /*1670*/  IADD3 R6, R0, 0x1ec, RZ ;  /* 0x000001ec00067810 */ /* 0x000fe20007ffe0ff */
[----:B------:R-:W-:Y:S01]  /*1680*/  IMAD.MOV R14, RZ, RZ, -R14 ;  /* 0x000000ffff0e7224 */ /* 0x000fe200078e0a0e */
[C---:B------:R-:W-:Y:S01]  /*1690*/  ISETP.GT.U32.AND P3, PT, R4.reuse, R7, PT ;  /* 0x000000070400720c */ /* 0x040fe20003f64070 */
[----:B------:R-:W-:Y:S02]  /*16a0*/  @!P4 IMAD.IADD R3, R3, 0x1, -R4 ;  /* 0x000000010303c824 */ /* 0x000fe400078e0a04 */
[C---:B------:R-:W-:Y:S01]  /*16b0*/  IMAD R8, R4.reuse, R10, R8 ;  /* 0x0000000a04087224 */ /* 0x040fe200078e0208 */
[----:B------:R-:W-:Y:S01]  /*16c0*/  IABS R10, R2 ;  /* 0x00000002000a7213 */ /* 0x000fe20000000000 */
[----:B------:R-:W-:Y:S01]  /*16d0*/  IMAD.MOV.U32 R16, RZ, RZ, R5 ;  /* 0x000000ffff107224 */ /* 0x000fe200078e0005 */
[C---:B------:R-:W-:Y:S01]  /*16e0*/  ISETP.GT.U32.AND P4, PT, R4.reuse, R3, PT ;  /* 0x000000030400720c */ /* 0x040fe20003f84070 */
[----:B------:R-:W-:Y:S01]  /*16f0*/  IMAD R17, R4, R14, R17 ;  /* 0x0000000e04117224 */ /* 0x000fe200078e0211 */
[----:B------:R-:W-:Y:S01]  /*1700*/  IABS R14, R6 ;  /* 0x00000006000e7213 */ /* 0x000fe20000000000 */
[----:B--2---:R-:W-:-:S02]  /*1710*/  IMAD.MOV.U32 R15, RZ, RZ, R12 ;  /* 0x000000ffff0f7224 */ /* 0x004fc400078e000c */
[----:B------:R-:W-:-:S04]  /*1720*/  IMAD.HI.U32 R5, R25, R10, RZ ;  /* 0x0000000a19057227 */ /* 0x000fc800078e00ff */
[----:B------:R-:W-:Y:S01]  /*1730*/  @!P0 IMAD.MOV R16, RZ, RZ, -R16 ;  /* 0x000000ffff108224 */ /* 0x000fe200078e0a10 */
[C---:B------:R-:W-:Y:S01]  /*1740*/  ISETP.GT.U32.AND P0, PT, R4.reuse, R8, PT ;  /* 0x000000080400720c */ /* 0x040fe20003f04070 */
[----:B------:R-:W-:Y:S01]  /*1750*/  @!P2 IMAD.MOV R13, RZ, RZ, -R13 ;  /* 0x000000ffff0da224 */ /* 0x000fe200078e0a0d */
[----:B------:R-:W-:Y:S01]  /*1760*/  ISETP.GT.U32.AND P2, PT, R4, R17, PT ;  /* 0x000000110400720c */ /* 0x000fe20003f44070 */
[----:B------:R-:W-:Y:S01]  /*1770*/  @!P1 IMAD.MOV R15, RZ, RZ, -R15 ;  /* 0x000000ffff0f9224 */ /* 0x000fe200078e0a0f */
[----:B------:R-:W-:Y:S01]  /*1780*/  STL [R1+0x7bc], R16 ;  /* 0x0007bc1001007387 */ /* 0x000fe20000100800 */
[----:B------:R-:W-:Y:S01]  /*1790*/  IMAD.HI.U32 R12, R25, R14, RZ ;  /* 0x0000000e190c7227 */ /* 0x000fe200078e00ff */
[----:B------:R-:W-:Y:S02]  /*17a0*/  ISETP.GE.AND P1, PT, R11, RZ, PT ;  /* 0x000000ff0b00720c */ /* 0x000fe40003f26270 */
[----:B------:R0:W-:Y:S01]  /*17b0*/  STL [R1+0x7c4], R13 ;  /* 0x0007c40d01007387 */ /* 0x0001e20000100800 */
[----:B------:R-:W-:Y:S01]  /*17c0*/  @!P3 IMAD.IADD R7, R7, 0x1, -R4 ;  /* 0x000000010707b824 */ /* 0x000fe200078e0a04 */
[----:B------:R-:W-:Y:S01]  /*17d0*/  ISETP.GE.AND P3, PT, R9, RZ, PT ;  /* 0x000000ff0900720c */ /* 0x000fe20003f66270 */
[----:B------:R-:W-:Y:S01]  /*17e0*/  IMAD.MOV R5, RZ, RZ, -R5 ;  /* 0x000000ffff057224 */ /* 0x000fe200078e0a05 */
[----:B------:R1:W-:Y:S01]  /*17f0*/  STL [R1+0x7d4], R15 ;  /* 0x0007d40f01007387 */ /* 0x0003e20000100800 */
[----:B------:R-:W-:-:S02]  /*1800*/  IMAD.MOV R12, RZ, RZ, -R12 ;  /* 0x000000ffff0c7224 */ /* 0x000fc400078e0a0c */
[----:B------:R-:W-:Y:S01]  /*1810*/  @!P4 IMAD.IADD R3, R3, 0x1, -R4 ;  /* 0x000000010303c824 */ /* 0x000fe200078e0a04 */
[----:B------:R-:W-:Y:S01]  /*1820*/  ISETP.GE.AND P4, PT, R2, RZ, PT ;  /* 0x000000ff0200720c */ /* 0x000fe20003f86270 */
[----:B------:R-:W-:Y:S01]  /*1830*/  IMAD R10, R4, R5, R10 ;  /* 0x00000005040a7224 */ /* 0x000fe200078e020a */
[----:B------:R-:W-:Y:S01]  /*1840*/  IADD3 R2, R0, 0x1eb, RZ ;  /* 0x000001eb00027810 */ /* 0x000fe20007ffe0ff */
[----:B------:R-:W-:Y:S01]  /*1850*/  IMAD R14, R4, R12, R14 ;  /* 0x0000000c040e7224 */ /* 0x000fe200078e020e */
[----:B------:R-:W-:Y:S01]  /*1860*/  IADD3 R5, R0, 0x1ea, RZ ;  /* 0x000001ea00057810 */ /* 0x000fe20007ffe0ff */
[----:B0-----:R-:W-:Y:S01]  /*1870*/  IMAD.MOV.U32 R13, RZ, RZ, R3 ;  /* 0x000000ffff0d7224 */ /* 0x001fe200078e0003 */
[----:B------:R-:W-:Y:S01]  /*1880*/  IABS R12, R2 ;  /* 0x00000002000c7213 */ /* 0x000fe20000000000 */
[----:B-1----:R-:W-:Y:S01]  /*1890*/  IMAD.MOV.U32 R15, RZ, RZ, R7 ;  /* 0x000000ffff0f7224 */ /* 0x002fe200078e0007 */
[----:B------:R-:W-:Y:S01]  /*18a0*/  IABS R3, R5 ;  /* 0x0000000500037213 */ /* 0x000fe20000000000 */
[----:B------:R-:W-:-:S02]  /*18b0*/  @!P2 IMAD.IADD R17, R17, 0x1, -R4 ;  /* 0x000000011111a824 */ /* 0x000fc400078e0a04 */
[----:B------:R-:W-:Y:S01]  /*18c0*/  @!P5 IMAD.MOV R15, RZ, RZ, -R15 ;  /* 0x000000ffff0fd224 */ /* 0x000fe200078e0a0f */
[C---:B------:R-:W-:Y:S01]  /*18d0*/  ISETP.GT.U32.AND P5, PT, R4.reuse, R10, PT ;  /* 0x0000000a0400720c */ /* 0x040fe20003fa4070 */
[----:B------:R-:W-:Y:S01]  /*18e0*/  @!P6 IMAD.MOV R13, RZ, RZ, -R13 ;  /* 0x000000ffff0de224 */ /* 0x000fe200078e0a0d */
[----:B------:R-:W-:Y:S01]  /*18f0*/  ISETP.GT.U32.AND P6, PT, R4, R14, PT ;  /* 0x0000000e0400720c */ /* 0x000fe20003fc4070 */
[--C-:B------:R-:W-:Y:S01]  /*1900*/  @!P0 IMAD.IADD R8, R8, 0x1, -R4.reuse ;  /* 0x0000000108088824 */ /* 0x100fe200078e0a04 */
[C---:B------:R-:W-:Y:S01]  /*1910*/  ISETP.GT.U32.AND P2, PT, R4.reuse, R17, PT ;  /* 0x000000110400720c */ /* 0x040fe20003f44070 */
[----:B------:R-:W-:Y:S01]  /*1920*/  IMAD.HI.U32 R7, R25, R12, RZ ;  /* 0x0000000c19077227 */ /* 0x000fe200078e00ff */
[----:B------:R-:W-:Y:S02]  /*1930*/  STL [R1+0x7c8], R15 ;  /* 0x0007c80f01007387 */ /* 0x000fe40000100800 */
[----:B------:R-:W-:Y:S01]  /*1940*/  ISETP.GT.U32.AND P0, PT, R4, R8, PT ;  /* 0x000000080400720c */ /* 0x000fe20003f04070 */
[----:B------:R-:W-:Y:S01]  /*1950*/  IMAD.MOV R7, RZ, RZ, -R7 ;  /* 0x000000ffff077224 */ /* 0x000fe200078e0a07 */
[----:B------:R0:W-:Y:S03]  /*1960*/  STL [R1+0x7d0], R13 ;  /* 0x0007d00d01007387 */ /* 0x0001e60000100800 */
[----:B------:R-:W-:-:S02]  /*1970*/  @!P5 IMAD.IADD R10, R10, 0x1, -R4 ;  /* 0x000000010a0ad824 */ /* 0x000fc400078e0a04 */
[--C-:B------:R-:W-:Y:S02]  /*1980*/  @!P6 IMAD.IADD R14, R14, 0x1, -R4.reuse ;  /* 0x000000010e0ee824 */ /* 0x100fe400078e0a04 */
[----:B------:R-:W-:Y:S01]  /*1990*/  @!P2 IMAD.IADD R17, R17, 0x1, -R4 ;  /* 0x000000011111a824 */ /* 0x000fe200078e0a04 */
[C---:B------:R-:W-:Y:S01]  /*19a0*/  ISETP.GT.U32.AND P5, PT, R4.reuse, R10, PT ;  /* 0x0000000a0400720c */ /* 0x040fe20003fa4070 */
[----:B------:R-:W-:Y:S01]  /*19b0*/  IMAD R12, R4, R7, R12 ;  /* 0x00000007040c7224 */ /* 0x000fe200078e020c */
[----:B------:R-:W-:Y:S01]  /*19c0*/  ISETP.GE.AND P2, PT, R2, RZ, PT ;  /* 0x000000ff0200720c */ /* 0x000fe20003f46270 */
[----:B------:R-:W-:Y:S01]  /*19d0*/  IMAD.HI.U32 R2, R25, R3, RZ ;  /* 0x0000000319027227 */ /* 0x000fe200078e00ff */
[----:B------:R-:W-:Y:S02]  /*19e0*/  ISETP.GT.U32.AND P6, PT, R4, R14, PT ;  /* 0x0000000e0400720c */ /* 0x000fe40003fc4070 */
[----:B------:R-:W-:Y:S01]  /*19f0*/  IADD3 R7, R0, 0x1e8, RZ ;  /* 0x000001e800077810 */ /* 0x000fe20007ffe0ff */
[----:B------:R-:W-:-:S02]  /*1a00*/  IMAD.MOV R2, RZ, RZ, -R2 ;  /* 0x000000ffff027224 */ /* 0x000fc400078e0a02 */
[--C-:B------:R-:W-:Y:S01]  /*1a10*/  @!P0 IMAD.IADD R8, R8, 0x1, -R4.reuse ;  /* 0x0000000108088824 */ /* 0x100fe200078e0a04 */
[----:B------:R-:W-:Y:S01]  /*1a20*/  ISETP.GE.AND P0, PT, R6, RZ, PT ;  /* 0x000000ff0600720c */ /* 0x000fe20003f06270 */
[----:B------:R-:W-:Y:S01]  /*1a30*/  IMAD R3, R4, R2, R3 ;  /* 0x0000000204037224 */ /* 0x000fe200078e0203 */
[----:B------:R-:W-:Y:S01]  /*1a40*/  IADD3 R6, R0, 0x1e9, RZ ;  /* 0x000001e900067810 */ /* 0x000fe20007ffe0ff */
[----:B------:R-:W-:Y:S01]  /*1a50*/  @!P5 IMAD.IADD R10, R10, 0x1, -R4 ;  /* 0x000000010a0ad824 */ /* 0x000fe200078e0a04 */
[----:B------:R-:W-:Y:S01]  /*1a60*/  ISETP.GT.U32.AND P5, PT, R4, R12, PT ;  /* 0x0000000c0400720c */ /* 0x000fe20003fa4070 */
[----:B------:R-:W-:Y:S01]  /*1a70*/  IMAD.MOV.U32 R9, RZ, RZ, R8 ;  /* 0x000000ffff097224 */ /* 0x000fe200078e0008 */
[----:B------:R-:W-:Y:S01]  /*1a80*/  IABS R11, R6 ;  /* 0x00000006000b7213 */ /* 0x000fe20000000000 */
[----:B------:R-:W-:Y:S01]  /*1a90*/  @!P6 IMAD.IADD R14, R14, 0x1, -R4 ;  /* 0x000000010e0ee824 */ /* 0x000fe200078e0a04 */
[----:B------:R-:W-:Y:S01]  /*1aa0*/  ISETP.GT.U32.AND P6, PT, R4, R3, PT ;  /* 0x000000030400720c */ /* 0x000fe20003fc4070 */
[----:B------:R-:W-:Y:S01]  /*1ab0*/  @!P1 IMAD.MOV R9, RZ, RZ, -R9 ;  /* 0x000000ffff099224 */ /* 0x000fe200078e0a09 */
[----:B------:R-:W-:Y:S01]  /*1ac0*/  IABS R8, R7 ;  /* 0x0000000700087213 */ /* 0x000fe20000000000 */
[----:B------:R-:W-:Y:S01]  /*1ad0*/  IMAD.HI.U32 R2, R25, R11, RZ ;  /* 0x0000000b19027227 */ /* 0x000fe200078e00ff */
[----:B------:R-:W-:-:S02]  /*1ae0*/  ISETP.GE.AND P1, PT, R5, RZ, PT ;  /* 0x000000ff0500720c */ /* 0x000fc40003f26270 */
[----:B------:R-:W-:Y:S01]  /*1af0*/  IADD3 R5, R0, 0x1e6, RZ ;  /* 0x000001e600057810 */ /* 0x000fe20007ffe0ff */
[----:B------:R-:W-:Y:S01]  /*1b00*/  IMAD.MOV R2, RZ, RZ, -R2 ;  /* 0x000000ffff027224 */ /* 0x000fe200078e0a02 */
[----:B------:R1:W-:Y:S01]  /*1b10*/  STL [R1+0x7cc], R9 ;  /* 0x0007cc0901007387 */ /* 0x0003e20000100800 */
[----:B------:R-:W-:Y:S01]  /*1b20*/  @!P5 IMAD.IADD R12, R12, 0x1, -R4 ;  /* 0x000000010c0cd824 */ /* 0x000fe200078e0a04 */
[----:B0-----:R-:W-:Y:S01]  /*1b30*/  IABS R13, R5 ;  /* 0x00000005000d7213 */ /* 0x001fe20000000000 */
[----:B------:R-:W-:-:S04]  /*1b40*/  IMAD.HI.U32 R18, R25, R8, RZ ;  /* 0x0000000819127227 */ /* 0x000fc800078e00ff */
[----:B------:R-:W-:Y:S01]  /*1b50*/  @!P6 IMAD.IADD R3, R3, 0x1, -R4 ;  /* 0x000000010303e824 */ /* 0x000fe200078e0a04 */
[C---:B------:R-:W-:Y:S01]  /*1b60*/  ISETP.GT.U32.AND P6, PT, R4.reuse, R12, PT ;  /* 0x0000000c0400720c */ /* 0x040fe20003fc4070 */
[----:B------:R-:W-:Y:S01]  /*1b70*/  IMAD R11, R4, R2, R11 ;  /* 0x00000002040b7224 */ /* 0x000fe200078e020b */
[C---:B-1----:R-:W-:Y:S01]  /*1b80*/  IADD3 R9, R0.reuse, 0x1e7, RZ ;  /* 0x000001e700097810 */ /* 0x042fe20007ffe0ff */
[----:B------:R-:W-:Y:S01]  /*1b90*/  IMAD.MOV R18, RZ, RZ, -R18 ;  /* 0x000000ffff127224 */ /* 0x000fe200078e0a12 */
[----:B------:R-:W-:Y:S01]  /*1ba0*/  IADD3 R2, R0, 0x1e5, RZ ;  /* 0x000001e500027810 */ /* 0x000fe20007ffe0ff */
[----:B------:R-:W-:Y:S01]  /*1bb0*/  @!P3 IMAD.MOV R17, RZ, RZ, -R17 ;  /* 0x000000ffff11b224 */ /* 0x000fe200078e0a11 */
[C---:B------:R-:W-:Y:S01]  /*1bc0*/  ISETP.GT.U32.AND P5, PT, R4.reuse, R11, PT ;  /* 0x0000000b0400720c */ /* 0x040fe20003fa4070 */
[----:B------:R-:W-:Y:S01]  /*1bd0*/  IMAD R8, R4, R18, R8 ;  /* 0x0000001204087224 */ /* 0x000fe200078e0208 */
[----:B------:R-:W-:Y:S02]  /*1be0*/  IABS R16, R9 ;  /* 0x0000000900107213 */ /* 0x000fe40000000000 */
[----:B------:R0:W-:Y:S01]  /*1bf0*/  STL [R1+0x7c0], R17 ;  /* 0x0007c01101007387 */ /* 0x0001e20000100800 */
[----:B------:R-:W-:-:S02]  /*1c00*/  ISETP.GE.AND P3, PT, R6, RZ, PT ;  /* 0x000000ff0600720c */ /* 0x000fc40003f66270 */
[----:B------:R-:W-:Y:S01]  /*1c10*/  @!P6 IMAD.IADD R12, R12, 0x1, -R4 ;  /* 0x000000010c0ce824 */ /* 0x000fe200078e0a04 */
[----:B------:R-:W-:Y:S01]  /*1c20*/  ISETP.GT.U32.AND P6, PT, R4, R8, PT ;  /* 0x000000080400720c */ /* 0x000fe20003fc4070 */
[----:B------:R-:W-:Y:S01]  /*1c30*/  IMAD.HI.U32 R15, R25, R16, RZ ;  /* 0x00000010190f7227 */ /* 0x000fe200078e00ff */
[----:B------:R-:W-:-:S03]  /*1c40*/  IABS R6, R2 ;  /* 0x0000000200067213 */ /* 0x000fc60000000000 */
[----:B------:R-:W-:Y:S02]  /*1c50*/  @!P5 IMAD.IADD R11, R11, 0x1, -R4 ;  /* 0x000000010b0bd824 */ /* 0x000fe400078e0a04 */
[----:B0-----:R-:W-:Y:S02]  /*1c60*/  IMAD.MOV.U32 R17, RZ, RZ, R10 ;  /* 0x000000ffff117224 */ /* 0x001fe400078e000a */
[----:B------:R-:W-:Y:S01]  /*1c70*/  IMAD.HI.U32 R10, R25, R13, RZ ;  /* 0x0000000d190a7227 */ /* 0x000fe200078e00ff */
[----:B------:R-:W-:-:S03]  /*1c80*/  ISETP.GT.U32.AND P5, PT, R4, R11, PT ;  /* 0x0000000b0400720c */ /* 0x000fc60003fa4070 */
[----:B------:R-:W-:Y:S01]  /*1c90*/  @!P4 IMAD.MOV R17, RZ, RZ, -R17 ;  /* 0x000000ffff11c224 */ /* 0x000fe200078e0a11 */
[----:B------:R-:W-:Y:S01]  /*1ca0*/  ISETP.GT.U32.AND P4, PT, R4, R3, PT ;  /* 0x000000030400720c */ /* 0x000fe20003f84070 */
[----:B------:R-:W-:Y:S02]  /*1cb0*/  IMAD.MOV R10, RZ, RZ, -R10 ;  /* 0x000000ffff0a7224 */ /* 0x000fe400078e0a0a */
[--C-:B------:R-:W-:Y:S01]  /*1cc0*/  @!P6 IMAD.IADD R8, R8, 0x1, -R4.reuse ;  /* 0x000000010808e824 */ /* 0x100fe200078e0a04 */
[----:B------:R0:W-:Y:S01]  /*1cd0*/  STL [R1+0x7a4], R17 ;  /* 0x0007a41101007387 */ /* 0x0001e20000100800 */
[----:B------:R-:W-:Y:S01]  /*1ce0*/  IMAD R13, R4, R10, R13 ;  /* 0x0000000a040d7224 */ /* 0x000fe200078e020d */
[----:B------:R-:W-:Y:S01]  /*1cf0*/  IADD3 R10, R0, 0x1e1, RZ ;  /* 0x000001e1000a7810 */ /* 0x000fe20007ffe0ff */
[----:B------:R-:W-:Y:S02]  /*1d00*/  IMAD.MOV R15, RZ, RZ, -R15 ;  /* 0x000000ffff0f7224 */ /* 0x000fe400078e0a0f */
[----:B------:R-:W-:Y:S01]  /*1d10*/  @!P5 IMAD.IADD R11, R11, 0x1, -R4 ;  /* 0x000000010b0bd824 */ /* 0x000fe200078e0a04 */
[C---:B------:R-:W-:Y:S01]  /*1d20*/  ISETP.GT.U32.AND P6, PT, R4.reuse, R13, PT ;  /* 0x0000000d0400720c */ /* 0x040fe20003fc4070 */
[----:B------:R-:W-:Y:S01]  /*1d30*/  IMAD R16, R4, R15, R16 ;  /* 0x0000000f04107224 */ /* 0x000fe200078e0210 */
[----:B------:R-:W-:Y:S01]  /*1d40*/  ISETP.GE.AND P5, PT, R5, RZ, PT ;  /* 0x000000ff0500720c */ /* 0x000fe20003fa6270 */
[----:B------:R-:W-:Y:S01]  /*1d50*/  @!P4 IMAD.IADD R3, R3, 0x1, -R4 ;  /* 0x000000010303c824 */ /* 0x000fe200078e0a04 */
[----:B------:R-:W-:Y:S01]  /*1d60*/  ISETP.GE.AND P4, PT, R9, RZ, PT ;  /* 0x000000ff0900720c */ /* 0x000fe20003f86270 */
[----:B0-----:R-:W-:Y:S01]  /*1d70*/  IMAD.MOV.U32 R17, RZ, RZ, R14 ;  /* 0x000000ffff117224 */ /* 0x001fe200078e000e */
[----:B------:R-:W-:Y:S01]  /*1d80*/  IABS R9, R10 ;  /* 0x0000000a00097213 */ /* 0x000fe20000000000 */
[----:B------:R-:W-:-:S04]  /*1d90*/  IMAD.HI.U32 R14, R25, R6, RZ ;  /* 0x00000006190e7227 */ /* 0x000fc800078e00ff */
[----:B------:R-:W-:Y:S02]  /*1da0*/  IMAD.MOV R14, RZ, RZ, -R14 ;  /* 0x000000ffff0e7224 */ /* 0x000fe400078e0a0e */
[----:B------:R-:W-:Y:S02]  /*1db0*/  IMAD.MOV.U32 R15, RZ, RZ, R12 ;  /* 0x000000ffff0f7224 */ /* 0x000fe400078e000c */
[----:B------:R-:W-:Y:S01]  /*1dc0*/  IMAD R6, R4, R14, R6 ;  /* 0x0000000e04067224 */ /* 0x000fe200078e0206 */
[----:B------:R-:W-:Y:S01]  /*1dd0*/  IADD3 R14, R0, 0x1e4, RZ ;  /* 0x000001e4000e7810 */ /* 0x000fe20007ffe0ff */
[----:B------:R-:W-:Y:S02]  /*1de0*/  IMAD.MOV.U32 R12, RZ, RZ, R3 ;  /* 0x000000ffff0c7224 */ /* 0x000fe400078e0003 */
[----:B------:R-:W-:Y:S01]  /*1df0*/  @!P2 IMAD.MOV R15, RZ, RZ, -R15 ;  /* 0x000000ffff0fa224 */ /* 0x000fe200078e0a0f */
[C---:B------:R-:W-:Y:S01]  /*1e00*/  ISETP.GT.U32.AND P2, PT, R4.reuse, R16, PT ;  /* 0x000000100400720c */ /* 0x040fe20003f44070 */
[----:B------:R-:W-:Y:S01]  /*1e10*/  @!P1 IMAD.MOV R12, RZ, RZ, -R12 ;  /* 0x000000ffff0c9224 */ /* 0x000fe200078e0a0c */
[----:B------:R-:W-:Y:S01]  /*1e20*/  IABS R5, R14 ;  /* 0x0000000e00057213 */ /* 0x000fe20000000000 */
[----:B------:R-:W-:Y:S01]  /*1e30*/  @!P6 IMAD.IADD R13, R13, 0x1, -R4 ;  /* 0x000000010d0de824 */ /* 0x000fe200078e0a04 */
[C---:B------:R-:W-:Y:S01]  /*1e40*/  ISETP.GT.U32.AND P1, PT, R4.reuse, R8, PT ;  /* 0x000000080400720c */ /* 0x040fe20003f24070 */
[----:B------:R-:W-:Y:S01]  /*1e50*/  @!P0 IMAD.MOV R17, RZ, RZ, -R17 ;  /* 0x000000ffff118224 */ /* 0x000fe200078e0a11 */
[----:B------:R-:W-:Y:S01]  /*1e60*/  ISETP.GE.AND P0, PT, R7, RZ, PT ;  /* 0x000000ff0700720c */ /* 0x000fe20003f06270 */
[----:B------:R-:W-:Y:S01]  /*1e70*/  IMAD.HI.U32 R3, R25, R5, RZ ;  /* 0x0000000519037227 */ /* 0x000fe200078e00ff */
[----:B------:R-:W-:-:S02]  /*1e80*/  ISETP.GT.U32.AND P6, PT, R4, R13, PT ;  /* 0x0000000d0400720c */ /* 0x000fc40003fc4070 */
[----:B------:R-:W-:Y:S01]  /*1e90*/  STL [R1+0x7a8], R17 ;  /* 0x0007a81101007387 */ /* 0x000fe20000100800 */
[----:B------:R-:W-:Y:S01]  /*1ea0*/  IMAD.MOV R3, RZ, RZ, -R3 ;  /* 0x000000ffff037224 */ /* 0x000fe200078e0a03 */
[----:B------:R-:W-:Y:S01]  /*1eb0*/  IADD3 R7, R0, 0x1e2, RZ ;  /* 0x000001e200077810 */ /* 0x000fe20007ffe0ff */
[--C-:B------:R-:W-:Y:S01]  /*1ec0*/  @!P2 IMAD.IADD R16, R16, 0x1, -R4.reuse ;  /* 0x000000011010a824 */ /* 0x100fe200078e0a04 */
[----:B------:R0:W-:Y:S01]  /*1ed0*/  STL [R1+0x7ac], R15 ;  /* 0x0007ac0f01007387 */ /* 0x0001e20000100800 */
[----:B------:R-:W-:Y:S02]  /*1ee0*/  IMAD R5, R4, R3, R5 ;  /* 0x0000000304057224 */ /* 0x000fe400078e0205 */
[--C-:B------:R-:W-:Y:S01]  /*1ef0*/  @!P1 IMAD.IADD R8, R8, 0x1, -R4.reuse ;  /* 0x0000000108089824 */ /* 0x100fe200078e0a04 */
[C---:B------:R-:W-:Y:S01]  /*1f00*/  ISETP.GT.U32.AND P1, PT, R4.reuse, R6, PT ;  /* 0x000000060400720c */ /* 0x040fe20003f24070 */
[----:B------:R1:W-:Y:S01]  /*1f10*/  STL [R1+0x7b0], R12 ;  /* 0x0007b00c01007387 */ /* 0x0003e20000100800 */
[C---:B------:R-:W-:Y:S01]  /*1f20*/  ISETP.GT.U32.AND P2, PT, R4.reuse, R16, PT ;  /* 0x000000100400720c */ /* 0x040fe20003f44070 */
[----:B------:R-:W-:Y:S01]  /*1f30*/  @!P6 IMAD.IADD R13, R13, 0x1, -R4 ;  /* 0x000000010d0de824 */ /* 0x000fe200078e0a04 */
[----:B------:R-:W-:Y:S01]  /*1f40*/  ISETP.GT.U32.AND P6, PT, R4, R5, PT ;  /* 0x000000050400720c */ /* 0x000fe20003fc4070 */
[----:B------:R-:W-:Y:S01]  /*1f50*/  IMAD.MOV.U32 R20, RZ, RZ, R11 ;  /* 0x000000ffff147224 */ /* 0x000fe200078e000b */
[----:B0-----:R-:W-:Y:S01]  /*1f60*/  IADD3 R15, R0, 0x1e3, RZ ;  /* 0x000001e3000f7810 */ /* 0x001fe20007ffe0ff */
[----:B------:R-:W-:-:S02]  /*1f70*/  IMAD.MOV.U32 R19, RZ, RZ, R8 ;  /* 0x000000ffff137224 */ /* 0x000fc400078e0008 */
[----:B------:R-:W-:Y:S01]  /*1f80*/  @!P3 IMAD.MOV R20, RZ, RZ, -R20 ;  /* 0x000000ffff14b224 */ /* 0x000fe200078e0a14 */
[----:B------:R-:W-:Y:S01]  /*1f90*/  IABS R17, R15 ;  /* 0x0000000f00117213 */ /* 0x000fe20000000000 */
[----:B------:R-:W-:Y:S01]  /*1fa0*/  @!P0 IMAD.MOV R19, RZ, RZ, -R19 ;  /* 0x000000ffff138224 */ /* 0x000fe200078e0a13 */
[----:B-1----:R-:W-:Y:S01]  /*1fb0*/  IABS R12, R7 ;  /* 0x00000007000c7213 */ /* 0x002fe20000000000 */
[----:B------:R-:W-:Y:S01]  /*1fc0*/  @!P1 IMAD.IADD R6, R6, 0x1, -R4 ;  /* 0x0000000106069824 */ /* 0x000fe200078e0a04 */
[----:B------:R-:W-:Y:S01]  /*1fd0*/  ISETP.GE.AND P1, PT, R14, RZ, PT ;  /* 0x000000ff0e00720c */ /* 0x000fe20003f26270 */
[C---:B------:R-:W-:Y:S01]  /*1fe0*/  IMAD.HI.U32 R18, R25.reuse, R17, RZ ;  /* 0x0000001119127227 */ /* 0x040fe200078e00ff */
[----:B------:R-:W-:Y:S03]  /*1ff0*/  STL [R1+0x764], R20 ;  /* 0x0007641401007387 */ /* 0x000fe60000100800 */
[----:B------:R-:W-:Y:S01]  /*2000*/  IMAD.HI.U32 R3, R25, R12, RZ ;  /* 0x0000000c19037227 */ /* 0x000fe200078e00ff */
[----:B------:R-:W-:Y:S03]  /*2010*/  STL [R1+0x770], R19 ;  /* 0x0007701301007387 */ /* 0x000fe60000100800 */
[----:B------:R-:W-:-:S02]  /*2020*/  IMAD.MOV R18, RZ, RZ, -R18 ;  /* 0x000000ffff127224 */ /* 0x000fc400078e0a12 */
[--C-:B------:R-:W-:Y:S01]  /*2030*/  @!P2 IMAD.IADD R16, R16, 0x1, -R4.reuse ;  /* 0x000000011010a824 */ /* 0x100fe200078e0a04 */
[----:B------:R-:W-:Y:S01]  /*2040*/  ISETP.GE.AND P2, PT, R2, RZ, PT ;  /* 0x000000ff0200720c */ /* 0x000fe20003f46270 */
[----:B------:R-:W-:Y:S01]  /*2050*/  @!P6 IMAD.IADD R5, R5, 0x1, -R4 ;  /* 0x000000010505e824 */ /* 0x000fe200078e0a04 */
[----:B------:R-:W-:Y:S01]  /*2060*/  ISETP.GT.U32.AND P6, PT, R4, R6, PT ;  /* 0x000000060400720c */ /* 0x000fe20003fc4070 */
[----:B------:R-:W-:-:S03]  /*2070*/  IMAD.HI.U32 R2, R25, R9, RZ ;  /* 0x0000000919027227 */ /* 0x000fc600078e00ff */
[C---:B------:R-:W-:Y:S01]  /*2080*/  ISETP.GT.U32.AND P0, PT, R4.reuse, R5, PT ;  /* 0x000000050400720c */ /* 0x040fe20003f04070 */
[----:B------:R-:W-:Y:S02]  /*2090*/  IMAD.MOV R3, RZ, RZ, -R3 ;  /* 0x000000ffff037224 */ /* 0x000fe400078e0a03 */
[C---:B------:R-:W-:Y:S02]  /*20a0*/  IMAD R14, R4.reuse, R18, R17 ;  /* 0x00000012040e7224 */ /* 0x040fe400078e0211 */
[----:B------:R-:W-:Y:S02]  /*20b0*/  IMAD.MOV R2, RZ, RZ, -R2 ;  /* 0x000000ffff027224 */ /* 0x000fe400078e0a02 */
[----:B------:R-:W-:Y:S01]  /*20c0*/  IMAD R12, R4, R3, R12 ;  /* 0x00000003040c7224 */ /* 0x000fe200078e020c */
[----:B------:R-:W-:Y:S01]  /*20d0*/  IADD3 R3, R0, 0x1e0, RZ ;  /* 0x000001e000037810 */ /* 0x000fe20007ffe0ff */
[C---:B------:R-:W-:Y:S01]  /*20e0*/  IMAD R9, R4.reuse, R2, R9 ;  /* 0x0000000204097224 */ /* 0x040fe200078e0209 */
[----:B------:R-:W-:Y:S01]  /*20f0*/  ISETP.GT.U32.AND P3, PT, R4, R14, PT ;  /* 0x0000000e0400720c */ /* 0x000fe20003f64070 */
[----:B------:R-:W-:Y:S01]  /*2100*/  @!P4 IMAD.MOV R16, RZ, RZ, -R16 ;  /* 0x000000ffff10c224 */ /* 0x000fe200078e0a10 */
[----:B------:R-:W-:Y:S01]  /*2110*/  IABS R11, R3 ;  /* 0x00000003000b7213 */ /* 0x000fe20000000000 */
[--C-:B------:R-:W-:Y:S01]  /*2120*/  @!P6 IMAD.IADD R6, R6, 0x1, -R4.reuse ;  /* 0x000000010606e824 */ /* 0x100fe200078e0a04 */
[C---:B------:R-:W-:Y:S01]  /*2130*/  ISETP.GT.U32.AND P4, PT, R4.reuse, R12, PT ;  /* 0x0000000c0400720c */ /* 0x040fe20003f84070 */
[----:B------:R-:W-:Y:S01]  /*2140*/  IMAD.MOV.U32 R17, RZ, RZ, R13 ;  /* 0x000000ffff117224 */ /* 0x000fe200078e000d */
[----:B------:R-:W-:Y:S01]  /*2150*/  ISETP.GT.U32.AND P6, PT, R4, R9, PT ;  /* 0x000000090400720c */ /* 0x000fe20003fc4070 */
[----:B------:R-:W-:Y:S01]  /*2160*/  IMAD.HI.U32 R13, R25, R11, RZ ;  /* 0x0000000b190d7227 */ /* 0x000fe200078e00ff */
[----:B------:R-:W-:Y:S01]  /*2170*/  IADD3 R2, R0, 0x1df, RZ ;  /* 0x000001df00027810 */ /* 0x000fe20007ffe0ff */
[----:B------:R0:W-:Y:S02]  /*2180*/  STL [R1+0x774], R16 ;  /* 0x0007741001007387 */ /* 0x0001e40000100800 */
[----:B------:R-:W-:Y:S01]  /*2190*/  IMAD.MOV R13, RZ, RZ, -R13 ;  /* 0x000000ffff0d7224 */ /* 0x000fe200078e0a0d */
[----:B------:R-:W-:Y:S01]  /*21a0*/  IABS R8, R2 ;  /* 0x0000000200087213 */ /* 0x000fe20000000000 */
[--C-:B------:R-:W-:Y:S01]  /*21b0*/  @!P0 IMAD.IADD R5, R5, 0x1, -R4.reuse ;  /* 0x0000000105058824 */ /* 0x100fe200078e0a04 */
[----:B------:R-:W-:Y:S01]  /*21c0*/  ISETP.GE.AND P0, PT, R7, RZ, PT ;  /* 0x000000ff0700720c */ /* 0x000fe20003f06270 */
[----:B------:R-:W-:Y:S01]  /*21d0*/  @!P3 IMAD.IADD R14, R14, 0x1, -R4 ;  /* 0x000000010e0eb824 */ /* 0x000fe200078e0a04 */
[----:B------:R-:W-:Y:S01]  /*21e0*/  ISETP.GE.AND P3, PT, R10, RZ, PT ;  /* 0x000000ff0a00720c */ /* 0x000fe20003f66270 */
[----:B------:R-:W-:-:S02]  /*21f0*/  IMAD R11, R4, R13, R11 ;  /* 0x0000000d040b7224 */ /* 0x000fc400078e020b */
[----:B------:R-:W-:Y:S01]  /*2200*/  @!P4 IMAD.IADD R12, R12, 0x1, -R4 ;  /* 0x000000010c0cc824 */ /* 0x000fe200078e0a04 */
[----:B------:R-:W-:Y:S01]  /*2210*/  ISETP.GT.U32.AND P4, PT, R4, R14, PT ;  /* 0x0000000e0400720c */ /* 0x000fe20003f84070 */
[----:B------:R-:W-:Y:S02]  /*2220*/  IMAD.MOV.U32 R10, RZ, RZ, R5 ;  /* 0x000000ffff0a7224 */ /* 0x000fe400078e0005 */
[----:B0-----:R-:W-:Y:S01]  /*2230*/  IMAD.MOV.U32 R16, RZ, RZ, R6 ;  /* 0x000000ffff107224 */ /* 0x001fe200078e0006 */
[----:B------:R-:W-:Y:S01]  /*2240*/  IADD3 R6, R0, 0x1de, RZ ;  /* 0x000001de00067810 */ /* 0x000fe20007ffe0ff */
[----:B------:R-:W-:Y:S01]  /*2250*/  @!P6 IMAD.IADD R9, R9, 0x1, -R4 ;  /* 0x000000010909e824 */ /* 0x000fe200078e0a04 */
[C---:B------:R-:W-:Y:S01]  /*2260*/  ISETP.GT.U32.AND P6, PT, R4.reuse, R12, PT ;  /* 0x0000000c0400720c */ /* 0x040fe20003fc4070 */
[----:B------:R-:W-:Y:S01]  /*2270*/  @!P1 IMAD.MOV R10, RZ, RZ, -R10 ;  /* 0x000000ffff0a9224 */ /* 0x000fe200078e0a0a */
[C---:B------:R-:W-:Y:S01]  /*2280*/  ISETP.GT.U32.AND P1, PT, R4.reuse, R11, PT ;  /* 0x0000000b0400720c */ /* 0x040fe20003f24070 */
[----:B------:R-:W-:Y:S01]  /*2290*/  @!P2 IMAD.MOV R16, RZ, RZ, -R16 ;  /* 0x000000ffff10a224 */ /* 0x000fe200078e0a10 */
[----:B------:R-:W-:Y:S01]  /*22a0*/  ISETP.GT.U32.AND P2, PT, R4, R9, PT ;  /* 0x000000090400720c */ /* 0x000fe20003f44070 */
[----:B------:R-:W-:Y:S01]  /*22b0*/  @!P5 IMAD.MOV R17, RZ, RZ, -R17 ;  /* 0x000000ffff11d224 */ /* 0x000fe200078e0a11 */
[----:B------:R-:W-:Y:S01]  /*22c0*/  ISETP.GE.AND P5, PT, R15, RZ, PT ;  /* 0x000000ff0f00720c */ /* 0x000fe20003fa6270 */
[----:B------:R-:W-:Y:S01]  /*22d0*/  IMAD.HI.U32 R7, R25, R8, RZ ;  /* 0x0000000819077227 */ /* 0x000fe200078e00ff */
[----:B------:R-:W-:-:S02]  /*22e0*/  IABS R5, R6 ;  /* 0x0000000600057213 */ /* 0x000fc40000000000 */
[----:B------:R-:W-:Y:S01]  /*22f0*/  STL [R1+0x7a0], R17 ;  /* 0x0007a01101007387 */ /* 0x000fe20000100800 */
[----:B------:R-:W-:Y:S02]  /*2300*/  IMAD.MOV R7, RZ, RZ, -R7 ;  /* 0x000000ffff077224 */ /* 0x000fe400078e0a07 */
[----:B------:R-:W-:Y:S01]  /*2310*/  @!P4 IMAD.IADD R14, R14, 0x1, -R4 ;  /* 0x000000010e0ec824 */ /* 0x000fe200078e0a04 */
[----:B------:R-:W-:Y:S01]  /*2320*/  ISETP.GE.AND P4, PT, R3, RZ, PT ;  /* 0x000000ff0300720c */ /* 0x000fe20003f86270 */
[----:B------:R-:W-:Y:S01]  /*2330*/  IMAD R8, R4, R7, R8 ;  /* 0x0000000704087224 */ /* 0x000fe200078e0208 */
[----:B------:R-:W-:Y:S01]  /*2340*/  IADD3 R7, R0, 0x1dd, RZ ;  /* 0x000001dd00077810 */ /* 0x000fe20007ffe0ff */
[----:B------:R-:W-:Y:S01]  /*2350*/  IMAD.HI.U32 R13, R25, R5, RZ ;  /* 0x00000005190d7227 */ /* 0x000fe200078e00ff */
[----:B------:R-:W-:Y:S02]  /*2360*/  STL [R1+0x778], R16 ;  /* 0x0007781001007387 */ /* 0x000fe40000100800 */
[----:B------:R-:W-:Y:S01]  /*2370*/  IABS R3, R7 ;  /* 0x0000000700037213 */ /* 0x000fe20000000000 */
[----:B------:R-:W-:Y:S01]  /*2380*/  @!P1 IMAD.IADD R11, R11, 0x1, -R4 ;  /* 0x000000010b0b9824 */ /* 0x000fe200078e0a04 */
[----:B------:R-:W-:Y:S01]  /*2390*/  ISETP.GE.AND P1, PT, R6, RZ, PT ;  /* 0x000000ff0600720c */ /* 0x000fe20003f26270 */
[----:B------:R-:W-:Y:S01]  /*23a0*/  IMAD.MOV.U32 R15, RZ, RZ, R14 ;  /* 0x000000ffff0f7224 */ /* 0x000fe200078e000e */
[----:B------:R0:W-:Y:S01]  /*23b0*/  STL [R1+0x79c], R10 ;  /* 0x00079c0a01007387 */ /* 0x0001e20000100800 */
[----:B------:R-:W-:Y:S01]  /*23c0*/  @!P6 IMAD.IADD R12, R12, 0x1, -R4 ;  /* 0x000000010c0ce824 */ /* 0x000fe200078e0a04 */
[----:B------:R-:W-:Y:S01]  /*23d0*/  ISETP.GT.U32.AND P6, PT, R4, R8, PT ;  /* 0x000000080400720c */ /* 0x000fe20003fc4070 */
[----:B------:R-:W-:-:S02]  /*23e0*/  IMAD.MOV R13, RZ, RZ, -R13 ;  /* 0x000000ffff0d7224 */ /* 0x000fc400078e0a0d */
[----:B------:R-:W-:Y:S01]  /*23f0*/  @!P2 IMAD.IADD R9, R9, 0x1, -R4 ;  /* 0x000000010909a824 */ /* 0x000fe200078e0a04 */
[----:B------:R-:W-:Y:S01]  /*2400*/  ISETP.GE.AND P2, PT, R2, RZ, PT ;  /* 0x000000ff0200720c */ /* 0x000fe20003f46270 */
[----:B------:R-:W-:Y:S01]  /*2410*/  @!P5 IMAD.MOV R15, RZ, RZ, -R15 ;  /* 0x000000ffff0fd224 */ /* 0x000fe200078e0a0f */
[----:B------:R-:W-:Y:S01]  /*2420*/  IADD3 R2, R0, 0x1dc, RZ ;  /* 0x000001dc00027810 */ /* 0x000fe20007ffe0ff */
[C---:B------:R-:W-:Y:S01]  /*2430*/  IMAD R5, R4.reuse, R13, R5 ;  /* 0x0000000d04057224 */ /* 0x040fe200078e0205 */
[C---:B------:R-:W-:Y:S01]  /*2440*/  ISETP.GT.U32.AND P5, PT, R4.reuse, R11, PT ;  /* 0x0000000b0400720c */ /* 0x040fe20003fa4070 */
[----:B------:R-:W-:Y:S01]  /*2450*/  @!P0 IMAD.MOV R12, RZ, RZ, -R12 ;  /* 0x000000ffff0c8224 */ /* 0x000fe200078e0a0c */
[----:B------:R-:W-:Y:S01]  /*2460*/  IABS R6, R2 ;  /* 0x0000000200067213 */ /* 0x000fe20000000000 */
[----:B------:R-:W-:Y:S01]  /*2470*/  IMAD.MOV.U32 R14, RZ, RZ, R9 ;  /* 0x000000ffff0e7224 */ /* 0x000fe200078e0009 */
[----:B------:R-:W-:Y:S01]  /*2480*/  ISETP.GT.U32.AND P0, PT, R4, R5, PT ;  /* 0x000000050400720c */ /* 0x000fe20003f04070 */
[----:B------:R-:W-:Y:S01]  /*2490*/  @!P6 IMAD.IADD R8, R8, 0x1, -R4 ;  /* 0x000000010808e824 */ /* 0x000fe200078e0a04 */
[----:B------:R1:W-:Y:S01]  /*24a0*/  STL [R1+0x77c], R15 ;  /* 0x00077c0f01007387 */ /* 0x0003e20000100800 */
[----:B------:R-:W-:-:S03]  /*24b0*/  IMAD.HI.U32 R9, R25, R6, RZ ;  /* 0x0000000619097227 */ /* 0x000fc600078e00ff */
[----:B------:R-:W-:Y:S01]  /*24c0*/  ISETP.GT.U32.AND P6, PT, R4, R8, PT ;  /* 0x000000080400720c */ /* 0x000fe20003fc4070 */
[----:B------:R-:W-:Y:S01]  /*24d0*/  IMAD.MOV R9, RZ, RZ, -R9 ;  /* 0x000000ffff097224 */ /* 0x000fe200078e0a09 */
[----:B------:R2:W-:Y:S01]  /*24e0*/  STL [R1+0x794], R12 ;  /* 0x0007940c01007387 */ /* 0x0005e20000100800 */
[----:B------:R-:W-:Y:S02]  /*24f0*/  @!P5 IMAD.IADD R11, R11, 0x1, -R4 ;  /* 0x000000010b0bd824 */ /* 0x000fe400078e0a04 */
[----:B0-----:R-:W-:Y:S01]  /*2500*/  IMAD.HI.U32 R10, R25, R3, RZ ;  /* 0x00000003190a7227 */ /* 0x001fe200078e00ff */
[----:B-1----:R-:W-:-:S03]  /*2510*/  IADD3 R15, R0, 0x1d6, RZ ;  /* 0x000001d6000f7810 */ /* 0x002fc60007ffe0ff */
[----:B------:R-:W-:Y:S01]  /*2520*/  IMAD R6, R4, R9, R6 ;  /* 0x0000000904067224 */ /* 0x000fe200078e0206 */
[----:B------:R-:W-:Y:S01]  /*2530*/  IADD3 R9, R0, 0x1d9, RZ ;  /* 0x000001d900097810 */ /* 0x000fe20007ffe0ff */
[----:B------:R-:W-:Y:S02]  /*2540*/  IMAD.MOV.U32 R13, RZ, RZ, R11 ;  /* 0x000000ffff0d7224 */ /* 0x000fe400078e000b */
[----:B------:R-:W-:Y:S02]  /*2550*/  IMAD.MOV R10, RZ, RZ, -R10 ;  /* 0x000000ffff0a7224 */ /* 0x000fe400078e0a0a */
[----:B------:R-:W-:Y:S02]  /*2560*/  @!P0 IMAD.IADD R5, R5, 0x1, -R4 ;  /* 0x0000000105058824 */ /* 0x000fe400078e0a04 */
[----:B------:R-:W-:Y:S01]  /*2570*/  @!P4 IMAD.MOV R13, RZ, RZ, -R13 ;  /* 0x000000ffff0dc224 */ /* 0x000fe200078e0a0d */
[C---:B------:R-:W-:Y:S01]  /*2580*/  ISETP.GT.U32.AND P4, PT, R4.reuse, R6, PT ;  /* 0x000000060400720c */ /* 0x040fe20003f84070 */
[C---:B------:R-:W-:Y:S01]  /*2590*/  IMAD R3, R4.reuse, R10, R3 ;  /* 0x0000000a04037224 */ /* 0x040fe200078e0203 */
[----:B------:R-:W-:Y:S01]  /*25a0*/  ISETP.GT.U32.AND P0, PT, R4, R5, PT ;  /* 0x000000050400720c */ /* 0x000fe20003f04070 */
[----:B------:R-:W-:Y:S01]  /*25b0*/  @!P3 IMAD.MOV R14, RZ, RZ, -R14 ;  /* 0x000000ffff0eb224 */ /* 0x000fe200078e0a0e */
[----:B------:R-:W-:Y:S01]  /*25c0*/  ISETP.GE.AND P3, PT, R7, RZ, PT ;  /* 0x000000ff0700720c */ /* 0x000fe20003f66270 */
[----:B------:R-:W-:Y:S01]  /*25d0*/  @!P6 IMAD.IADD R8, R8, 0x1, -R4 ;  /* 0x000000010808e824 */ /* 0x000fe200078e0a04 */
[----:B------:R-:W-:-:S02]  /*25e0*/  IADD3 R7, R0, 0x1db, RZ ;  /* 0x000001db00077810 */ /* 0x000fc40007ffe0ff */
[----:B------:R-:W-:Y:S01]  /*25f0*/  ISETP.GT.U32.AND P5, PT, R4, R3, PT ;  /* 0x000000030400720c */ /* 0x000fe20003fa4070 */
[----:B--2---:R-:W-:Y:S01]  /*2600*/  IMAD.MOV.U32 R12, RZ, RZ, R8 ;  /* 0x000000ffff0c7224 */ /* 0x004fe200078e0008 */
[----:B------:R-:W-:Y:S01]  /*2610*/  IABS R18, R7 ;  /* 0x0000000700127213 */ /* 0x000fe20000000000 */
[----:B------:R-:W-:Y:S01]  /*2620*/  STL [R1+0x798], R14 ;  /* 0x0007980e01007387 */ /* 0x000fe20000100800 */
[----:B------:R-:W-:Y:S01]  /*2630*/  IADD3 R10, R0, 0x1da, RZ ;  /* 0x000001da000a7810 */ /* 0x000fe20007ffe0ff */
[----:B------:R-:W-:Y:S01]  /*2640*/  @!P4 IMAD.IADD R6, R6, 0x1, -R4 ;  /* 0x000000010606c824 */ /* 0x000fe200078e0a04 */
[----:B------:R-:W-:Y:S01]  /*2650*/  ISETP.GE.AND P6, PT, R2, RZ, PT ;  /* 0x000000ff0200720c */ /* 0x000fe20003fc6270 */
[----:B------:R-:W-:Y:S01]  /*2660*/  IMAD.HI.U32 R11, R25, R18, RZ ;  /* 0x00000012190b7227 */ /* 0x000fe200078e00ff */
[----:B------:R-:W-:Y:S01]  /*2670*/  IABS R19, R10 ;  /* 0x0000000a00137213 */ /* 0x000fe20000000000 */
[----:B------:R-:W-:Y:S01]  /*2680*/  STL [R1+0x78c], R13 ;  /* 0x00078c0d01007387 */ /* 0x000fe20000100800 */
[----:B------:R-:W-:Y:S01]  /*2690*/  ISETP.GT.U32.AND P4, PT, R4, R6, PT ;  /* 0x000000060400720c */ /* 0x000fe20003f84070 */
[----:B------:R-:W-:Y:S01]  /*26a0*/  @!P2 IMAD.MOV R12, RZ, RZ, -R12 ;  /* 0x000000ffff0ca224 */ /* 0x000fe200078e0a0c */
[----:B------:R-:W-:Y:S01]  /*26b0*/  IABS R2, R9 ;  /* 0x0000000900027213 */ /* 0x000fe20000000000 */
[--C-:B------:R-:W-:Y:S01]  /*26c0*/  @!P0 IMAD.IADD R5, R5, 0x1, -R4.reuse ;  /* 0x0000000105058824 */ /* 0x100fe200078e0a04 */
[----:B------:R-:W-:Y:S01]  /*26d0*/  ISETP.GE.AND P0, PT, R10, RZ, PT ;  /* 0x000000ff0a00720c */ /* 0x000fe20003f06270 */
[----:B------:R-:W-:Y:S01]  /*26e0*/  IMAD.MOV R10, RZ, RZ, -R11 ;  /* 0x000000ffff0a7224 */ /* 0x000fe200078e0a0b */
[----:B------:R0:W-:Y:S01]  /*26f0*/  STL [R1+0x790], R12 ;  /* 0x0007900c01007387 */ /* 0x0001e20000100800 */
[----:B------:R-:W-:Y:S01]  /*2700*/  @!P5 IMAD.IADD R3, R3, 0x1, -R4 ;  /* 0x000000010303d824 */ /* 0x000fe200078e0a04 */
[----:B------:R-:W-:Y:S01]  /*2710*/  ISETP.GE.AND P2, PT, R7, RZ, PT ;  /* 0x000000ff0700720c */ /* 0x000fe20003f46270 */
[----:B------:R-:W-:-:S03]  /*2720*/  IMAD.HI.U32 R8, R25, R19, RZ ;  /* 0x0000001319087227 */ /* 0x000fc600078e00ff */
[C---:B------:R-:W-:Y:S01]  /*2730*/  ISETP.GT.U32.AND P5, PT, R4.reuse, R3, PT ;  /* 0x000000030400720c */ /* 0x040fe20003fa4070 */
[C---:B------:R-:W-:Y:S02]  /*2740*/  IMAD R18, R4.reuse, R10, R18 ;  /* 0x0000000a04127224 */ /* 0x040fe400078e0212 */
[----:B------:R-:W-:Y:S02]  /*2750*/  IMAD.MOV R8, RZ, RZ, -R8 ;  /* 0x000000ffff087224 */ /* 0x000fe400078e0a08 */
[----:B0-----:R-:W-:Y:S02]  /*2760*/  IMAD.MOV.U32 R12, RZ, RZ, R5 ;  /* 0x000000ffff0c7224 */ /* 0x001fe400078e0005 */
[C---:B------:R-:W-:Y:S02]  /*2770*/  IMAD R19, R4.reuse, R8, R19 ;  /* 0x0000000804137224 */ /* 0x040fe400078e0213 */
[----:B------:R-:W-:Y:S01]  /*2780*/  @!P1 IMAD.MOV R12, RZ, RZ, -R12 ;  /* 0x000000ffff0c9224 */ /* 0x000fe200078e0a0c */
[----:B------:R-:W-:Y:S01]  /*2790*/  ISETP.GT.U32.AND P1, PT, R4, R18, PT ;  /* 0x000000120400720c */ /* 0x000fe20003f24070 */
[--C-:B------:R-:W-:Y:S01]  /*27a0*/  @!P4 IMAD.IADD R6, R6, 0x1, -R4.reuse ;  /* 0x000000010606c824 */ /* 0x100fe200078e0a04 */
[----:B------:R-:W-:Y:S01]  /*27b0*/  ISETP.GT.U32.AND P4, PT, R4, R19, PT ;  /* 0x000000130400720c */ /* 0x000fe20003f84070 */
[----:B------:R-:W-:Y:S01]  /*27c0*/  IMAD.HI.U32 R7, R25, R2, RZ ;  /* 0x0000000219077227 */ /* 0x000fe200078e00ff */
[----:B------:R0:W-:Y:S03]  /*27d0*/  STL [R1+0x784], R12 ;  /* 0x0007840c01007387 */ /* 0x0001e60000100800 */
[--C-:B------:R-:W-:Y:S01]  /*27e0*/  @!P5 IMAD.IADD R3, R3, 0x1, -R4.reuse ;  /* 0x000000010303d824 */ /* 0x100fe200078e0a04 */
[----:B------:R-:W-:Y:S01]  /*27f0*/  ISETP.GE.AND P5, PT, R9, RZ, PT ;  /* 0x000000ff0900720c */ /* 0x000fe20003fa6270 */
[----:B------:R-:W-:Y:S01]  /*2800*/  IMAD.MOV R7, RZ, RZ, -R7 ;  /* 0x000000ffff077224 */ /* 0x000fe200078e0a07 */
[----:B------:R-:W-:Y:S01]  /*2810*/  IADD3 R9, R0, 0x1d8, RZ ;  /* 0x000001d800097810 */ /* 0x000fe20007ffe0ff */
[----:B------:R-:W-:Y:S01]  /*2820*/  IMAD.MOV.U32 R13, RZ, RZ, R3 ;  /* 0x000000ffff0d7224 */ /* 0x000fe200078e0003 */
[----:B------:R-:W-:Y:S01]  /*2830*/  IABS R3, R15 ;  /* 0x0000000f00037213 */ /* 0x000fe20000000000 */
[----:B------:R-:W-:Y:S01]  /*2840*/  @!P1 IMAD.IADD R18, R18, 0x1, -R4 ;  /* 0x0000000112129824 */ /* 0x000fe200078e0a04 */
[----:B0-----:R-:W-:Y:S01]  /*2850*/  IADD3 R12, R0, 0x1d5, RZ ;  /* 0x000001d5000c7810 */ /* 0x001fe20007ffe0ff */
[----:B------:R-:W-:Y:S01]  /*2860*/  IMAD R2, R4, R7, R2 ;  /* 0x0000000704027224 */ /* 0x000fe200078e0202 */
[----:B------:R-:W-:Y:S01]  /*2870*/  IADD3 R7, R0, 0x1d7, RZ ;  /* 0x000001d700077810 */ /* 0x000fe20007ffe0ff */
[----:B------:R-:W-:Y:S01]  /*2880*/  @!P3 IMAD.MOV R13, RZ, RZ, -R13 ;  /* 0x000000ffff0db224 */ /* 0x000fe200078e0a0d */
[C---:B------:R-:W-:Y:S01]  /*2890*/  ISETP.GT.U32.AND P1, PT, R4.reuse, R18, PT ;  /* 0x000000120400720c */ /* 0x040fe20003f24070 */
[----:B------:R-:W-:Y:S01]  /*28a0*/  @!P4 IMAD.IADD R19, R19, 0x1, -R4 ;  /* 0x000000011313c824 */ /* 0x000fe200078e0a04 */
[----:B------:R-:W-:Y:S01]  /*28b0*/  ISETP.GE.AND P3, PT, R9, RZ, PT ;  /* 0x000000ff0900720c */ /* 0x000fe20003f66270 */
[----:B------:R-:W-:Y:S01]  /*28c0*/  IMAD.MOV.U32 R16, RZ, RZ, R6 ;  /* 0x000000ffff107224 */ /* 0x000fe200078e0006 */
[----:B------:R-:W-:Y:S01]  /*28d0*/  IABS R9, R9 ;  /* 0x0000000900097213 */ /* 0x000fe20000000000 */
[----:B------:R-:W-:Y:S01]  /*28e0*/  STL [R1+0x788], R13 ;  /* 0x0007880d01007387 */ /* 0x000fe20000100800 */
[----:B------:R-:W-:Y:S01]  /*28f0*/  IABS R10, R7 ;  /* 0x00000007000a7213 */ /* 0x000fe20000000000 */
[----:B------:R-:W-:Y:S01]  /*2900*/  @!P6 IMAD.MOV R16, RZ, RZ, -R16 ;  /* 0x000000ffff10e224 */ /* 0x000fe200078e0a10 */
[C---:B------:R-:W-:Y:S01]  /*2910*/  ISETP.GT.U32.AND P4, PT, R4.reuse, R19, PT ;  /* 0x000000130400720c */ /* 0x040fe20003f84070 */
[----:B------:R-:W-:Y:S01]  /*2920*/  IMAD.HI.U32 R11, R25, R9, RZ ;  /* 0x00000009190b7227 */ /* 0x000fe200078e00ff */
[----:B------:R-:W-:-:S02]  /*2930*/  ISETP.GT.U32.AND P6, PT, R4, R2, PT ;  /* 0x000000020400720c */ /* 0x000fc40003fc4070 */
[----:B------:R-:W-:Y:S01]  /*2940*/  IABS R14, R12 ;  /* 0x0000000c000e7213 */ /* 0x000fe20000000000 */
[----:B------:R-:W-:Y:S01]  /*2950*/  IMAD.HI.U32 R8, R25, R10, RZ ;  /* 0x0000000a19087227 */ /* 0x000fe200078e00ff */
[----:B------:R0:W-:Y:S03]  /*2960*/  STL [R1+0x780], R16 ;  /* 0x0007801001007387 */ /* 0x0001e60000100800 */
[----:B------:R-:W-:Y:S02]  /*2970*/  IMAD.MOV R11, RZ, RZ, -R11 ;  /* 0x000000ffff0b7224 */ /* 0x000fe400078e0a0b */
[----:B------:R-:W-:Y:S02]  /*2980*/  IMAD.MOV R8, RZ, RZ, -R8 ;  /* 0x000000ffff087224 */ /* 0x000fe400078e0a08 */
[----:B------:R-:W-:Y:S01]  /*2990*/  @!P1 IMAD.IADD R18, R18, 0x1, -R4 ;  /* 0x0000000112129824 */ /* 0x000fe200078e0a04 */
[----:B------:R-:W-:Y:S01]  /*29a0*/  ISETP.GE.AND P1, PT, R7, RZ, PT ;  /* 0x000000ff0700720c */ /* 0x000fe20003f26270 */
[----:B------:R-:W-:Y:S01]  /*29b0*/  IMAD R7, R4, R11, R9 ;  /* 0x0000000b04077224 */ /* 0x000fe200078e0209 */
[----:B------:R-:W-:Y:S01]  /*29c0*/  IADD3 R11, R0, 0x1d3, RZ ;  /* 0x000001d3000b7810 */ /* 0x000fe20007ffe0ff */
[----:B------:R-:W-:Y:S01]  /*29d0*/  IMAD R10, R4, R8, R10 ;  /* 0x00000008040a7224 */ /* 0x000fe200078e020a */
[----:B------:R-:W-:Y:S01]  /*29e0*/  IADD3 R8, R0, 0x1d2, RZ ;  /* 0x000001d200087810 */ /* 0x000fe20007ffe0ff */
[--C-:B------:R-:W-:Y:S01]  /*29f0*/  @!P4 IMAD.IADD R19, R19, 0x1, -R4.reuse ;  /* 0x000000011313c824 */ /* 0x100fe200078e0a04 */
[----:B------:R-:W-:Y:S01]  /*2a00*/  ISETP.GT.U32.AND P4, PT, R4, R7, PT ;  /* 0x000000070400720c */ /* 0x000fe20003f84070 */
[----:B------:R-:W-:Y:S01]  /*2a10*/  @!P6 IMAD.IADD R2, R2, 0x1, -R4 ;  /* 0x000000010202e824 */ /* 0x000fe200078e0a04 */
[----:B------:R-:W-:Y:S01]  /*2a20*/  ISETP.GT.U32.AND P6, PT, R4, R10, PT ;  /* 0x0000000a0400720c */ /* 0x000fe20003fc4070 */
[----:B------:R-:W-:Y:S01]  /*2a30*/  IMAD.HI.U32 R5, R25, R14, RZ ;  /* 0x0000000e19057227 */ /* 0x000fe200078e00ff */
[----:B0-----:R-:W-:-:S02]  /*2a40*/  IABS R16, R11 ;  /* 0x0000000b00107213 */ /* 0x001fc40000000000 */
[----:B------:R-:W-:Y:S01]  /*2a50*/  IABS R17, R8 ;  /* 0x0000000800117213 */ /* 0x000fe20000000000 */
[----:B------:R-:W-:-:S04]  /*2a60*/  IMAD.HI.U32 R13, R25, R3, RZ ;  /* 0x00000003190d7227 */ /* 0x000fc800078e00ff */
[----:B------:R-:W-:Y:S02]  /*2a70*/  IMAD.MOV R5, RZ, RZ, -R5 ;  /* 0x000000ffff057224 */ /* 0x000fe400078e0a05 */
[----:B------:R-:W-:Y:S01]  /*2a80*/  IMAD.MOV R6, RZ, RZ, -R13 ;  /* 0x000000ffff067224 */ /* 0x000fe200078e0a0d */
[----:B------:R-:W-:Y:S01]  /*2a90*/  IADD3 R13, R0, 0x1d1, RZ ;  /* 0x000001d1000d7810 */ /* 0x000fe20007ffe0ff */
[----:B------:R-:W-:Y:S01]  /*2aa0*/  IMAD R14, R4, R5, R14 ;  /* 0x00000005040e7224 */ /* 0x000fe200078e020e */
[----:B------:R-:W-:Y:S01]  /*2ab0*/  IADD3 R5, R0, 0x1d4, RZ ;  /* 0x000001d400057810 */ /* 0x000fe20007ffe0ff */
[--C-:B------:R-:W-:Y:S01]  /*2ac0*/  @!P4 IMAD.IADD R7, R7, 0x1, -R4.reuse ;  /* 0x000000010707c824 */ /* 0x100fe200078e0a04 */
[----:B------:R-:W-:Y:S01]  /*2ad0*/  ISETP.GT.U32.AND P4, PT, R4, R2, PT ;  /* 0x000000020400720c */ /* 0x000fe20003f84070 */
[----:B------:R-:W-:Y:S01]  /*2ae0*/  @!P6 IMAD.IADD R10, R10, 0x1, -R4 ;  /* 0x000000010a0ae824 */ /* 0x000fe200078e0a04 */
[----:B------:R-:W-:Y:S01]  /*2af0*/  IABS R9, R13 ;  /* 0x0000000d00097213 */ /* 0x000fe20000000000 */
[C---:B------:R-:W-:Y:S01]  /*2b00*/  IMAD R3, R4.reuse, R6, R3 ;  /* 0x0000000604037224 */ /* 0x040fe200078e0203 */
[----:B------:R-:W-:Y:S01]  /*2b10*/  IABS R6, R5 ;  /* 0x0000000500067213 */ /* 0x000fe20000000000 */
[----:B------:R-:W-:Y:S01]  /*2b20*/  IMAD.MOV.U32 R21, RZ, RZ, R18 ;  /* 0x000000ffff157224 */ /* 0x000fe200078e0012 */
[----:B------:R-:W-:Y:S01]  /*2b30*/  ISETP.GT.U32.AND P6, PT, R4, R10, PT ;  /* 0x0000000a0400720c */ /* 0x000fe20003fc4070 */
[----:B------:R-:W-:-:S04]  /*2b40*/  IMAD.HI.U32 R18, R25, R16, RZ ;  /* 0x0000001019127227 */ /* 0x000fc800078e00ff */
[----:B------:R-:W-:Y:S01]  /*2b50*/  @!P2 IMAD.MOV R21, RZ, RZ, -R21 ;  /* 0x000000ffff15a224 */ /* 0x000fe200078e0a15 */
[----:B------:R-:W-:Y:S01]  /*2b60*/  ISETP.GT.U32.AND P2, PT, R4, R7, PT ;  /* 0x000000070400720c */ /* 0x000fe20003f44070 */
[----:B------:R-:W-:-:S03]  /*2b70*/  IMAD.HI.U32 R20, R25, R6, RZ ;  /* 0x0000000619147227 */ /* 0x000fc600078e00ff */
[----:B------:R0:W-:Y:S01]  /*2b80*/  STL [R1+0x76c], R21 ;  /* 0x00076c1501007387 */ /* 0x0001e20000100800 */
[----:B------:R-:W-:Y:S02]  /*2b90*/  IMAD.MOV R18, RZ, RZ, -R18 ;  /* 0x000000ffff127224 */ /* 0x000fe400078e0a12 */
[----:B------:R-:W-:Y:S02]  /*2ba0*/  IMAD.MOV R20, RZ, RZ, -R20 ;  /* 0x000000ffff147224 */ /* 0x000fe400078e0a14 */
[----:B------:R-:W-:Y:S01]  /*2bb0*/  @!P4 IMAD.IADD R2, R2, 0x1, -R4 ;  /* 0x000000010202c824 */ /* 0x000fe200078e0a04 */
[C---:B------:R-:W-:Y:S01]  /*2bc0*/  ISETP.GT.U32.AND P4, PT, R4.reuse, R14, PT ;  /* 0x0000000e0400720c */ /* 0x040fe20003f84070 */
[C---:B------:R-:W-:Y:S02]  /*2bd0*/  IMAD R16, R4.reuse, R18, R16 ;  /* 0x0000001204107224 */ /* 0x040fe400078e0210 */
[----:B------:R-:W-:Y:S01]  /*2be0*/  @!P0 IMAD.MOV R19, RZ, RZ, -R19 ;  /* 0x000000ffff138224 */ /* 0x000fe200078e0a13 */
[C---:B------:R-:W-:Y:S01]  /*2bf0*/  ISETP.GT.U32.AND P0, PT, R4.reuse, R3, PT ;  /* 0x000000030400720c */ /* 0x040fe20003f04070 */
[----:B------:R-:W-:-:S02]  /*2c00*/  IMAD R6, R4, R20, R6 ;  /* 0x0000001404067224 */ /* 0x000fc400078e0206 */
[--C-:B------:R-:W-:Y:S01]  /*2c10*/  @!P6 IMAD.IADD R10, R10, 0x1, -R4.reuse ;  /* 0x000000010a0ae824 */ /* 0x100fe200078e0a04 */
[C---:B------:R-:W-:Y:S01]  /*2c20*/  ISETP.GT.U32.AND P6, PT, R4.reuse, R16, PT ;  /* 0x000000100400720c */ /* 0x040fe20003fc4070 */
[----:B------:R-:W-:Y:S01]  /*2c30*/  @!P2 IMAD.IADD R7, R7, 0x1, -R4 ;  /* 0x000000010707a824 */ /* 0x000fe200078e0a04 */
[----:B------:R-:W-:Y:S01]  /*2c40*/  ISETP.GT.U32.AND P2, PT, R4, R6, PT ;  /* 0x000000060400720c */ /* 0x000fe20003f44070 */
[----:B------:R-:W-:Y:S01]  /*2c50*/  IMAD.MOV.U32 R22, RZ, RZ, R2 ;  /* 0x000000ffff167224 */ /* 0x000fe200078e0002 */
[----:B------:R1:W-:Y:S01]  /*2c60*/  STL [R1+0x768], R19 ;  /* 0x0007681301007387 */ /* 0x0003e20000100800 */
[--C-:B------:R-:W-:Y:S01]  /*2c70*/  @!P4 IMAD.IADD R14, R14, 0x1, -R4.reuse ;  /* 0x000000010e0ec824 */ /* 0x100fe200078e0a04 */
[----:B------:R-:W-:Y:S01]  /*2c80*/  ISETP.GE.AND P4, PT, R12, RZ, PT ;  /* 0x000000ff0c00720c */ /* 0x000fe20003f86270 */
[----:B0-----:R-:W-:Y:S01]  /*2c90*/  IMAD.MOV.U32 R21, RZ, RZ, R7 ;  /* 0x000000ffff157224 */ /* 0x001fe200078e0007 */
[C---:B------:R-:W-:Y:S01]  /*2ca0*/  IADD3 R12, R0.reuse, 0x1cf, RZ ;  /* 0x000001cf000c7810 */ /* 0x040fe20007ffe0ff */
[----:B------:R-:W-:Y:S01]  /*2cb0*/  @!P0 IMAD.IADD R3, R3, 0x1, -R4 ;  /* 0x0000000103038824 */ /* 0x000fe200078e0a04 */
[----:B------:R-:W-:Y:S01]  /*2cc0*/  ISETP.GE.AND P0, PT, R15, RZ, PT ;  /* 0x000000ff0f00720c */ /* 0x000fe20003f06270 */
[----:B------:R-:W-:Y:S01]  /*2cd0*/  IMAD.HI.U32 R20, R25, R9, RZ ;  /* 0x0000000919147227 */ /* 0x000fe200078e00ff */
[----:B------:R-:W-:-:S02]  /*2ce0*/  IADD3 R15, R0, 0x1d0, RZ ;  /* 0x000001d0000f7810 */ /* 0x000fc40007ffe0ff */
[----:B------:R-:W-:Y:S01]  /*2cf0*/  IABS R2, R12 ;  /* 0x0000000c00027213 */ /* 0x000fe20000000000 */
[--C-:B------:R-:W-:Y:S01]  /*2d00*/  @!P6 IMAD.IADD R16, R16, 0x1, -R4.reuse ;  /* 0x000000011010e824 */ /* 0x100fe200078e0a04 */
[----:B------:R-:W-:Y:S01]  /*2d10*/  ISETP.GT.U32.AND P6, PT, R4, R14, PT ;  /* 0x0000000e0400720c */ /* 0x000fe20003fc4070 */
[----:B------:R-:W-:Y:S01]  /*2d20*/  @!P2 IMAD.IADD R6, R6, 0x1, -R4 ;  /* 0x000000010606a824 */ /* 0x000fe200078e0a04 */
[C---:B------:R-:W-:Y:S01]  /*2d30*/  ISETP.GT.U32.AND P2, PT, R4.reuse, R3, PT ;  /* 0x000000030400720c */ /* 0x040fe20003f44070 */
[----:B------:R-:W-:Y:S01]  /*2d40*/  @!P5 IMAD.MOV R22, RZ, RZ, -R22 ;  /* 0x000000ffff16d224 */ /* 0x000fe200078e0a16 */
[----:B------:R-:W-:Y:S01]  /*2d50*/  IABS R7, R15 ;  /* 0x0000000f00077213 */ /* 0x000fe20000000000 */
[----:B------:R-:W-:Y:S01]  /*2d60*/  @!P3 IMAD.MOV R21, RZ, RZ, -R21 ;  /* 0x000000ffff15b224 */ /* 0x000fe200078e0a15 */
[C---:B------:R-:W-:Y:S01]  /*2d70*/  ISETP.GT.U32.AND P5, PT, R4.reuse, R6, PT ;  /* 0x000000060400720c */ /* 0x040fe20003fa4070 */
[----:B------:R-:W-:Y:S01]  /*2d80*/  IMAD.MOV R20, RZ, RZ, -R20 ;  /* 0x000000ffff147224 */ /* 0x000fe200078e0a14 */
[C---:B------:R-:W-:Y:S01]  /*2d90*/  ISETP.GT.U32.AND P3, PT, R4.reuse, R16, PT ;  /* 0x000000100400720c */ /* 0x040fe20003f64070 */
[----:B-1----:R-:W-:Y:S01]  /*2da0*/  IMAD.HI.U32 R19, R25, R17, RZ ;  /* 0x0000001119137227 */ /* 0x002fe200078e00ff */
[----:B------:R-:W-:Y:S03]  /*2db0*/  STL [R1+0x760], R22 ;  /* 0x0007601601007387 */ /* 0x000fe60000100800 */
[----:B------:R-:W-:Y:S01]  /*2dc0*/  IMAD R9, R4, R20, R9 ;  /* 0x0000001404097224 */ /* 0x000fe200078e0209 */
[----:B------:R-:W-:Y:S01]  /*2dd0*/  STL [R1+0x75c], R21 ;  /* 0x00075c1501007387 */ /* 0x000fe20000100800 */
[----:B------:R-:W-:-:S02]  /*2de0*/  IMAD.MOV R19, RZ, RZ, -R19 ;  /* 0x000000ffff137224 */ /* 0x000fc400078e0a13 */
[--C-:B------:R-:W-:Y:S01]  /*2df0*/  @!P6 IMAD.IADD R14, R14, 0x1, -R4.reuse ;  /* 0x000000010e0ee824 */ /* 0x100fe200078e0a04 */
[----:B------:R-:W-:Y:S01]  /*2e00*/  ISETP.GT.U32.AND P6, PT, R4, R9, PT ;  /* 0x000000090400720c */ /* 0x000fe20003fc4070 */
[----:B------:R-:W-:Y:S01]  /*2e10*/  @!P2 IMAD.IADD R3, R3, 0x1, -R4 ;  /* 0x000000010303a824 */ /* 0x000fe200078e0a04 */
[----:B------:R-:W-:Y:S01]  /*2e20*/  ISETP.GE.AND P2, PT, R5, RZ, PT ;  /* 0x000000ff0500720c */ /* 0x000fe20003f46270 */
[----:B------:R-:W-:-:S04]  /*2e30*/  IMAD.HI.U32 R5, R25, R7, RZ ;  /* 0x0000000719057227 */ /* 0x000fc800078e00ff */
[----:B------:R-:W-:Y:S02]  /*2e40*/  IMAD R17, R4, R19, R17 ;  /* 0x0000001304117224 */ /* 0x000fe400078e0211 */
[--C-:B------:R-:W-:Y:S01]  /*2e50*/  @!P5 IMAD.IADD R6, R6, 0x1, -R4.reuse ;  /* 0x000000010606d824 */ /* 0x100fe200078e0a04 */
[----:B------:R-:W-:Y:S01]  /*2e60*/  ISETP.GE.AND P5, PT, R11, RZ, PT ;  /* 0x000000ff0b00720c */ /* 0x000fe20003fa6270 */
[----:B------:R-:W-:Y:S01]  /*2e70*/  @!P3 IMAD.IADD R16, R16, 0x1, -R4 ;  /* 0x000000011010b824 */ /* 0x000fe200078e0a04 */
[----:B------:R-:W-:Y:S01]  /*2e80*/  ISETP.GE.AND P3, PT, R8, RZ, PT ;  /* 0x000000ff0800720c */ /* 0x000fe20003f66270 */
[----:B------:R-:W-:-:S04]  /*2e90*/  IMAD.HI.U32 R8, R25, R2, RZ ;  /* 0x0000000219087227 */ /* 0x000fc800078e00ff */
[----:B------:R-:W-:Y:S02]  /*2ea0*/  IMAD.MOV R5, RZ, RZ, -R5 ;  /* 0x000000ffff057224 */ /* 0x000fe400078e0a05 */
[----:B------:R-:W-:Y:S01]  /*2eb0*/  @!P1 IMAD.MOV R10, RZ, RZ, -R10 ;  /* 0x000000ffff0a9224 */ /* 0x000fe200078e0a0a */
[C---:B------:R-:W-:Y:S01]  /*2ec0*/  ISETP.GT.U32.AND P1, PT, R4.reuse, R17, PT ;  /* 0x000000110400720c */ /* 0x040fe20003f24070 */
[----:B------:R-:W-:Y:S02]  /*2ed0*/  IMAD.MOV.U32 R18, RZ, RZ, R3 ;  /* 0x000000ffff127224 */ /* 0x000fe400078e0003 */
[----:B------:R-:W-:Y:S01]  /*2ee0*/  IMAD.MOV R3, RZ, RZ, -R8 ;  /* 0x000000ffff037224 */ /* 0x000fe200078e0a08 */
[----:B------:R0:W-:Y:S01]  /*2ef0*/  STL [R1+0x758], R10 ;  /* 0x0007580a01007387 */ /* 0x0001e20000100800 */
[----:B------:R-:W-:Y:S01]  /*2f00*/  IMAD R7, R4, R5, R7 ;  /* 0x0000000504077224 */ /* 0x000fe200078e0207 */
[----:B------:R-:W-:Y:S01]  /*2f10*/  IADD3 R5, R0, 0x1ce, RZ ;  /* 0x000001ce00057810 */ /* 0x000fe20007ffe0ff */
[----:B------:R-:W-:Y:S01]  /*2f20*/  @!P6 IMAD.IADD R9, R9, 0x1, -R4 ;  /* 0x000000010909e824 */ /* 0x000fe200078e0a04 */
[----:B------:R-:W-:Y:S01]  /*2f30*/  ISETP.GE.AND P6, PT, R15, RZ, PT ;  /* 0x000000ff0f00720c */ /* 0x000fe20003fc6270 */
[----:B------:R-:W-:Y:S01]  /*2f40*/  IMAD R3, R4, R3, R2 ;  /* 0x0000000304037224 */ /* 0x000fe200078e0202 */
[C---:B------:R-:W-:Y:S01]  /*2f50*/  IADD3 R2, R0.reuse, 0x1cd, RZ ;  /* 0x000001cd00027810 */ /* 0x040fe20007ffe0ff */
[----:B------:R-:W-:Y:S01]  /*2f60*/  IMAD.MOV.U32 R11, RZ, RZ, R16 ;  /* 0x000000ffff0b7224 */ /* 0x000fe200078e0010 */
[----:B------:R-:W-:Y:S01]  /*2f70*/  IADD3 R15, R0, 0x1c7, RZ ;  /* 0x000001c7000f7810 */ /* 0x000fe20007ffe0ff */
[----:B------:R-:W-:Y:S01]  /*2f80*/  @!P2 IMAD.MOV R6, RZ, RZ, -R6 ;  /* 0x000000ffff06a224 */ /* 0x000fe200078e0a06 */
[C---:B------:R-:W-:Y:S01]  /*2f90*/  ISETP.GT.U32.AND P2, PT, R4.reuse, R7, PT ;  /* 0x000000070400720c */ /* 0x040fe20003f44070 */
[----:B0-----:R-:W-:Y:S01]  /*2fa0*/  IMAD.MOV.U32 R10, RZ, RZ, R14 ;  /* 0x000000ffff0a7224 */ /* 0x001fe200078e000e */
[----:B------:R-:W-:Y:S01]  /*2fb0*/  IABS R14, R15 ;  /* 0x0000000f000e7213 */ /* 0x000fe20000000000 */
[----:B------:R-:W-:Y:S01]  /*2fc0*/  @!P5 IMAD.MOV R11, RZ, RZ, -R11 ;  /* 0x000000ffff0bd224 */ /* 0x000fe200078e0a0b */
[C---:B------:R-:W-:Y:S01]  /*2fd0*/  ISETP.GT.U32.AND P5, PT, R4.reuse, R3, PT ;  /* 0x000000030400720c */ /* 0x040fe20003fa4070 */
[----:B------:R-:W-:Y:S01]  /*2fe0*/  @!P4 IMAD.MOV R10, RZ, RZ, -R10 ;  /* 0x000000ffff0ac224 */ /* 0x000fe200078e0a0a */
[----:B------:R-:W-:Y:S01]  /*2ff0*/  ISETP.GT.U32.AND P4, PT, R4, R9, PT ;  /* 0x000000090400720c */ /* 0x000fe20003f84070 */
[----:B------:R-:W-:-:S02]  /*3000*/  @!P0 IMAD.MOV R18, RZ, RZ, -R18 ;  /* 0x000000ffff128224 */ /* 0x000fc400078e0a12 */
[--C-:B------:R-:W-:Y:S01]  /*3010*/  @!P1 IMAD.IADD R17, R17, 0x1, -R4.reuse ;  /* 0x0000000111119824 */ /* 0x100fe200078e0a04 */
[----:B------:R-:W-:Y:S02]  /*3020*/  ISETP.GE.AND P1, PT, R13, RZ, PT ;  /* 0x000000ff0d00720c */ /* 0x000fe40003f26270 */
[----:B------:R-:W-:Y:S01]  /*3030*/  STL [R1+0x754], R18 ;  /* 0x0007541201007387 */ /* 0x000fe20000100800 */
[--C-:B------:R-:W-:Y:S01]  /*3040*/  @!P2 IMAD.IADD R7, R7, 0x1, -R4.reuse ;  /* 0x000000010707a824 */ /* 0x100fe200078e0a04 */
[C---:B------:R-:W-:Y:S02]  /*3050*/  ISETP.GT.U32.AND P0, PT, R4.reuse, R17, PT ;  /* 0x000000110400720c */ /* 0x040fe40003f04070 */
[----:B------:R0:W-:Y:S01]  /*3060*/  STL [R1+0x750], R10 ;  /* 0x0007500a01007387 */ /* 0x0001e20000100800 */
[----:B------:R-:W-:Y:S01]  /*3070*/  IABS R13, R5 ;  /* 0x00000005000d7213 */ /* 0x000fe20000000000 */
[--C-:B------:R-:W-:Y:S01]  /*3080*/  @!P5 IMAD.IADD R3, R3, 0x1, -R4.reuse ;  /* 0x000000010303d824 */ /* 0x100fe200078e0a04 */
[----:B------:R-:W-:Y:S01]  /*3090*/  ISETP.GT.U32.AND P5, PT, R4, R7, PT ;  /* 0x000000070400720c */ /* 0x000fe20003fa4070 */
[----:B------:R1:W-:Y:S01]  /*30a0*/  STL [R1+0x734], R6 ;  /* 0x0007340601007387 */ /* 0x0003e20000100800 */
[----:B------:R-:W-:Y:S01]  /*30b0*/  @!P4 IMAD.IADD R9, R9, 0x1, -R4 ;  /* 0x000000010909c824 */ /* 0x000fe200078e0a04 */
[----:B------:R-:W-:-:S02]  /*30c0*/  ISETP.GE.AND P4, PT, R5, RZ, PT ;  /* 0x000000ff0500720c */ /* 0x000fc40003f86270 */
[----:B------:R-:W-:Y:S01]  /*30d0*/  ISETP.GE.AND P2, PT, R2, RZ, PT ;  /* 0x000000ff0200720c */ /* 0x000fe20003f46270 */
[----:B------:R2:W-:Y:S01]  /*30e0*/  STL [R1+0x18f4], R11 ;  /* 0x0018f40b01007387 */ /* 0x0005e20000100800 */
[----:B0-----:R-:W-:Y:S01]  /*30f0*/  IADD3 R10, R0, 0x1ca, RZ ;  /* 0x000001ca000a7810 */ /* 0x001fe20007ffe0ff */
[--C-:B------:R-:W-:Y:S01]  /*3100*/  @!P0 IMAD.IADD R17, R17, 0x1, -R4.reuse ;  /* 0x0000000111118824 */ /* 0x100fe200078e0a04 */
[----:B------:R-:W-:Y:S02]  /*3110*/  ISETP.GE.AND P0, PT, R12, RZ, PT ;  /* 0x000000ff0c00720c */ /* 0x000fe40003f06270 */
[----:B-1----:R-:W-:Y:S01]  /*3120*/  IABS R6, R2 ;  /* 0x0000000200067213 */ /* 0x002fe20000000000 */
[----:B------:R-:W-:Y:S01]  /*3130*/  IMAD.MOV.U32 R8, RZ, RZ, R17 ;  /* 0x000000ffff087224 */ /* 0x000fe200078e0011 */
[C---:B------:R-:W-:Y:S01]  /*3140*/  IADD3 R12, R0.reuse, 0x1cc, RZ ;  /* 0x000001cc000c7810 */ /* 0x040fe20007ffe0ff */
[----:B------:R-:W-:Y:S01]  /*3150*/  @!P5 IMAD.IADD R7, R7, 0x1, -R4 ;  /* 0x000000010707d824 */ /* 0x000fe200078e0a04 */
[----:B------:R-:W-:Y:S01]  /*3160*/  IADD3 R18, R0, 0x1c8, RZ ;  /* 0x000001c800127810 */ /* 0x000fe20007ffe0ff */
[----:B------:R-:W-:-:S02]  /*3170*/  IMAD.MOV.U32 R5, RZ, RZ, R6 ;  /* 0x000000ffff057224 */ /* 0x000fc400078e0006 */
[----:B------:R-:W-:-:S04]  /*3180*/  IMAD.HI.U32 R6, R25, R13, RZ ;  /* 0x0000000d19067227 */ /* 0x000fc800078e00ff */
[----:B------:R-:W-:Y:S02]  /*3190*/  IMAD.MOV R6, RZ, RZ, -R6 ;  /* 0x000000ffff067224 */ /* 0x000fe400078e0a06 */
[----:B------:R-:W-:-:S04]  /*31a0*/  IMAD.HI.U32 R2, R25, R5, RZ ;  /* 0x0000000519027227 */ /* 0x000fc800078e00ff */
[C---:B------:R-:W-:Y:S02]  /*31b0*/  IMAD R13, R4.reuse, R6, R13 ;  /* 0x00000006040d7224 */ /* 0x040fe400078e020d */
[----:B------:R-:W-:Y:S01]  /*31c0*/  @!P3 IMAD.MOV R8, RZ, RZ, -R8 ;  /* 0x000000ffff08b224 */ /* 0x000fe200078e0a08 */
[C---:B------:R-:W-:Y:S01]  /*31d0*/  ISETP.GT.U32.AND P3, PT, R4.reuse, R3, PT ;  /* 0x000000030400720c */ /* 0x040fe20003f64070 */
[----:B------:R-:W-:Y:S01]  /*31e0*/  IMAD.MOV R2, RZ, RZ, -R2 ;  /* 0x000000ffff027224 */ /* 0x000fe200078e0a02 */
[C---:B------:R-:W-:Y:S01]  /*31f0*/  ISETP.GT.U32.AND P5, PT, R4.reuse, R13, PT ;  /* 0x0000000d0400720c */ /* 0x040fe20003fa4070 */
[----:B--2---:R-:W-:Y:S01]  /*3200*/  IMAD.MOV.U32 R11, RZ, RZ, R7 ;  /* 0x000000ffff0b7224 */ /* 0x004fe200078e0007 */
[----:B------:R0:W-:Y:S01]  /*3210*/  STL [R1+0x738], R8 ;  /* 0x0007380801007387 */ /* 0x0001e20000100800 */
[----:B------:R-:W-:Y:S01]  /*3220*/  IMAD R5, R4, R2, R5 ;  /* 0x0000000204057224 */ /* 0x000fe200078e0205 */
[----:B------:R-:W-:Y:S01]  /*3230*/  IADD3 R2, R0, 0x1c9, RZ ;  /* 0x000001c900027810 */ /* 0x000fe20007ffe0ff */
[----:B------:R-:W-:-:S03]  /*3240*/  @!P6 IMAD.MOV R11, RZ, RZ, -R11 ;  /* 0x000000ffff0be224 */ /* 0x000fc600078e0a0b */
[----:B------:R-:W-:-:S03]  /*3250*/  ISETP.GT.U32.AND P6, PT, R4, R5, PT ;  /* 0x000000050400720c */ /* 0x000fc60003fc4070 */
[--C-:B------:R-:W-:Y:S02]  /*3260*/  @!P3 IMAD.IADD R3, R3, 0x1, -R4.reuse ;  /* 0x000000010303b824 */ /* 0x100fe400078e0a04 */
[----:B0-----:R-:W-:Y:S02]  /*3270*/  IMAD.MOV.U32 R8, RZ, RZ, R9 ;  /* 0x000000ffff087224 */ /* 0x001fe400078e0009 */
[----:B------:R-:W-:Y:S02]  /*3280*/  @!P5 IMAD.IADD R13, R13, 0x1, -R4 ;  /* 0x000000010d0dd824 */ /* 0x000fe400078e0a04 */
[----:B------:R-:W-:Y:S01]  /*3290*/  @!P1 IMAD.MOV R8, RZ, RZ, -R8 ;  /* 0x000000ffff089224 */ /* 0x000fe200078e0a08 */
[----:B------:R-:W-:Y:S01]  /*32a0*/  ISETP.GE.AND P1, PT, R12, RZ, PT ;  /* 0x000000ff0c00720c */ /* 0x000fe20003f26270 */
[----:B------:R-:W-:Y:S01]  /*32b0*/  IMAD.MOV.U32 R9, RZ, RZ, R3 ;  /* 0x000000ffff097224 */ /* 0x000fe200078e0003 */
[----:B------:R-:W-:Y:S01]  /*32c0*/  IABS R12, R12 ;  /* 0x0000000c000c7213 */ /* 0x000fe20000000000 */
[----:B------:R-:W-:Y:S01]  /*32d0*/  @!P6 IMAD.IADD R5, R5, 0x1, -R4 ;  /* 0x000000010505e824 */ /* 0x000fe200078e0a04 */
[----:B------:R-:W-:Y:S01]  /*32e0*/  ISETP.GT.U32.AND P5, PT, R4, R13, PT ;  /* 0x0000000d0400720c */ /* 0x000fe20003fa4070 */
[----:B------:R0:W-:Y:S01]  /*32f0*/  STL [R1+0x73c], R8 ;  /* 0x00073c0801007387 */ /* 0x0001e20000100800 */
[----:B------:R-:W-:Y:S01]  /*3300*/  @!P0 IMAD.MOV R9, RZ, RZ, -R9 ;  /* 0x000000ffff098224 */ /* 0x000fe200078e0a09 */
[----:B------:R-:W-:Y:S01]  /*3310*/  ISETP.GE.AND P0, PT, R10, RZ, PT ;  /* 0x000000ff0a00720c */ /* 0x000fe20003f06270 */
[----:B------:R-:W-:Y:S01]  /*3320*/  IMAD.HI.U32 R6, R25, R12, RZ ;  /* 0x0000000c19067227 */ /* 0x000fe200078e00ff */
[----:B------:R-:W-:Y:S01]  /*3330*/  IABS R10, R10 ;  /* 0x0000000a000a7213 */ /* 0x000fe20000000000 */
[----:B------:R-:W-:Y:S01]  /*3340*/  STL [R1+0x740], R11 ;  /* 0x0007400b01007387 */ /* 0x000fe20000100800 */
[----:B------:R-:W-:Y:S01]  /*3350*/  ISETP.GT.U32.AND P6, PT, R4, R5, PT ;  /* 0x000000050400720c */ /* 0x000fe20003fc4070 */
[----:B------:R-:W-:-:S02]  /*3360*/  IMAD.MOV R6, RZ, RZ, -R6 ;  /* 0x000000ffff067224 */ /* 0x000fc400078e0a06 */
[----:B------:R1:W-:Y:S01]  /*3370*/  STL [R1+0x74c], R9 ;  /* 0x00074c0901007387 */ /* 0x0003e20000100800 */
[----:B0-----:R-:W-:Y:S01]  /*3380*/  IADD3 R8, R0, 0x1cb, RZ ;  /* 0x000001cb00087810 */ /* 0x001fe20007ffe0ff */
[----:B------:R-:W-:Y:S02]  /*3390*/  IMAD R12, R4, R6, R12 ;  /* 0x00000006040c7224 */ /* 0x000fe400078e020c */
[----:B------:R-:W-:Y:S01]  /*33a0*/  IMAD.HI.U32 R6, R25, R10, RZ ;  /* 0x0000000a19067227 */ /* 0x000fe200078e00ff */
[----:B------:R-:W-:Y:S02]  /*33b0*/  ISETP.GE.AND P3, PT, R8, RZ, PT ;  /* 0x000000ff0800720c */ /* 0x000fe40003f66270 */
[----:B------:R-:W-:Y:S01]  /*33c0*/  IABS R8, R8 ;  /* 0x0000000800087213 */ /* 0x000fe20000000000 */
[----:B------:R-:W-:Y:S01]  /*33d0*/  @!P5 IMAD.IADD R13, R13, 0x1, -R4 ;  /* 0x000000010d0dd824 */ /* 0x000fe200078e0a04 */
[----:B------:R-:W-:Y:S01]  /*33e0*/  ISETP.GT.U32.AND P5, PT, R4, R12, PT ;  /* 0x0000000c0400720c */ /* 0x000fe20003fa4070 */
[----:B------:R-:W-:Y:S01]  /*33f0*/  IMAD.MOV R6, RZ, RZ, -R6 ;  /* 0x000000ffff067224 */ /* 0x000fe200078e0a06 */
[----:B-1----:R-:W-:Y:S01]  /*3400*/  IABS R9, R2 ;  /* 0x0000000200097213 */ /* 0x002fe20000000000 */
[----:B------:R-:W-:-:S04]  /*3410*/  IMAD.HI.U32 R3, R25, R8, RZ ;  /* 0x0000000819037227 */ /* 0x000fc800078e00ff */
[----:B------:R-:W-:-:S04]  /*3420*/  IMAD.HI.U32 R7, R25, R9, RZ ;  /* 0x0000000919077227 */ /* 0x000fc800078e00ff */
[----:B------:R-:W-:Y:S02]  /*3430*/  IMAD.MOV R3, RZ, RZ, -R3 ;  /* 0x000000ffff037224 */ /* 0x000fe400078e0a03 */
[----:B------:R-:W-:Y:S02]  /*3440*/  IMAD.MOV R7, RZ, RZ, -R7 ;  /* 0x000000ffff077224 */ /* 0x000fe400078e0a07 */
[C---:B------:R-:W-:Y:S02]  /*3450*/  IMAD R10, R4.reuse, R6, R10 ;  /* 0x00000006040a7224 */ /* 0x040fe400078e020a */
[C---:B------:R-:W-:Y:S01]  /*3460*/  IMAD R8, R4.reuse, R3, R8 ;  /* 0x0000000304087224 */ /* 0x040fe200078e0208 */
[----:B------:R-:W-:Y:S01]  /*3470*/  IABS R3, R18 ;  /* 0x0000001200037213 */ /* 0x000fe20000000000 */
[----:B------:R-:W-:Y:S02]  /*3480*/  IMAD.MOV.U32 R11, RZ, RZ, R13 ;  /* 0x000000ffff0b7224 */ /* 0x000fe400078e000d */
[----:B------:R-:W-:Y:S01]  /*3490*/  IMAD R9, R4, R7, R9 ;  /* 0x0000000704097224 */ /* 0x000fe200078e0209 */
[----:B------:R-:W-:Y:S01]  /*34a0*/  IADD3 R7, R0, 0x1c6, RZ ;  /* 0x000001c600077810 */ /* 0x000fe20007ffe0ff */
[--C-:B------:R-:W-:Y:S01]  /*34b0*/  @!P6 IMAD.IADD R5, R5, 0x1, -R4.reuse ;  /* 0x000000010505e824 */ /* 0x100fe200078e0a04 */
[C---:B------:R-:W-:Y:S01]  /*34c0*/  ISETP.GT.U32.AND P6, PT, R4.reuse, R10, PT ;  /* 0x0000000a0400720c */ /* 0x040fe20003fc4070 */
[----:B------:R-:W-:Y:S01]  /*34d0*/  @!P4 IMAD.MOV R11, RZ, RZ, -R11 ;  /* 0x000000ffff0bc224 */ /* 0x000fe200078e0a0b */
[----:B------:R-:W-:Y:S01]  /*34e0*/  ISETP.GT.U32.AND P4, PT, R4, R8, PT ;  /* 0x000000080400720c */ /* 0x000fe20003f84070 */
[----:B------:R-:W-:Y:S01]  /*34f0*/  @!P5 IMAD.IADD R12, R12, 0x1, -R4 ;  /* 0x000000010c0cd824 */ /* 0x000fe200078e0a04 */
[----:B------:R-:W-:Y:S01]  /*3500*/  ISETP.GT.U32.AND P5, PT, R4, R9, PT ;  /* 0x000000090400720c */ /* 0x000fe20003fa4070 */
[----:B------:R-:W-:Y:S01]  /*3510*/  IMAD.HI.U32 R6, R25, R3, RZ ;  /* 0x0000000319067227 */ /* 0x000fe200078e00ff */
[----:B------:R0:W-:Y:S01]  /*3520*/  STL [R1+0x748], R11 ;  /* 0x0007480b01007387 */ /* 0x0001e20000100800 */
[----:B------:R-:W-:-:S02]  /*3530*/  IABS R17, R7 ;  /* 0x0000000700117213 */ /* 0x000fc40000000000 */
[----:B------:R-:W-:-:S03]  /*3540*/  IMAD.MOV R6, RZ, RZ, -R6 ;  /* 0x000000ffff067224 */ /* 0x000fc600078e0a06 */
[----:B------:R-:W-:-:S04]  /*3550*/  IMAD.HI.U32 R13, R25, R17, RZ ;  /* 0x00000011190d7227 */ /* 0x000fc800078e00ff */
[--C-:B------:R-:W-:Y:S02]  /*3560*/  @!P6 IMAD.IADD R10, R10, 0x1, -R4.reuse ;  /* 0x000000010a0ae824 */ /* 0x100fe400078e0a04 */
[--C-:B------:R-:W-:Y:S01]  /*3570*/  @!P4 IMAD.IADD R8, R8, 0x1, -R4.reuse ;  /* 0x000000010808c824 */ /* 0x100fe200078e0a04 */
[C---:B------:R-:W-:Y:S01]  /*3580*/  ISETP.GT.U32.AND P4, PT, R4.reuse, R12, PT ;  /* 0x0000000c0400720c */ /* 0x040fe20003f84070 */
[----:B------:R-:W-:Y:S01]  /*3590*/  @!P5 IMAD.IADD R9, R9, 0x1, -R4 ;  /* 0x000000010909d824 */ /* 0x000fe200078e0a04 */
[C---:B------:R-:W-:Y:S01]  /*35a0*/  ISETP.GT.U32.AND P5, PT, R4.reuse, R10, PT ;  /* 0x0000000a0400720c */ /* 0x040fe20003fa4070 */
[----:B0-----:R-:W-:Y:S01]  /*35b0*/  IMAD.MOV.U32 R11, RZ, RZ, R5 ;  /* 0x000000ffff0b7224 */ /* 0x001fe200078e0005 */
[----:B------:R-:W-:Y:S01]  /*35c0*/  ISETP.GT.U32.AND P6, PT, R4, R8, PT ;  /* 0x000000080400720c */ /* 0x000fe20003fc4070 */
[----:B------:R-:W-:-:S04]  /*35d0*/  IMAD.HI.U32 R5, R25, R14, RZ ;  /* 0x0000000e19057227 */ /* 0x000fc800078e00ff */
[----:B------:R-:W-:Y:S02]  /*35e0*/  IMAD.MOV R5, RZ, RZ, -R5 ;  /* 0x000000ffff057224 */ /* 0x000fe400078e0a05 */
[----:B------:R-:W-:Y:S01]  /*35f0*/  @!P2 IMAD.MOV R11, RZ, RZ, -R11 ;  /* 0x000000ffff0ba224 */ /* 0x000fe200078e0a0b */
[C---:B------:R-:W-:Y:S01]  /*3600*/  ISETP.GT.U32.AND P2, PT, R4.reuse, R9, PT ;  /* 0x000000090400720c */ /* 0x040fe20003f44070 */
[----:B------:R-:W-:Y:S01]  /*3610*/  IMAD R3, R4, R6, R3 ;  /* 0x0000000604037224 */ /* 0x000fe200078e0203 */
[----:B------:R-:W-:Y:S01]  /*3620*/  IADD3 R6, R0, 0x1c5, RZ ;  /* 0x000001c500067810 */ /* 0x000fe20007ffe0ff */
[----:B------:R-:W-:Y:S01]  /*3630*/  IMAD R14, R4, R5, R14 ;  /* 0x00000005040e7224 */ /* 0x000fe200078e020e */
[----:B------:R-:W-:Y:S01]  /*3640*/  IADD3 R5, R0, 0x1c4, RZ ;  /* 0x000001c400057810 */ /* 0x000fe20007ffe0ff */
[--C-:B------:R-:W-:Y:S01]  /*3650*/  @!P4 IMAD.IADD R12, R12, 0x1, -R4.reuse ;  /* 0x000000010c0cc824 */ /* 0x100fe200078e0a04 */
[----:B------:R-:W-:Y:S01]  /*3660*/  ISETP.GT.U32.AND P4, PT, R4, R3, PT ;  /* 0x000000030400720c */ /* 0x000fe20003f84070 */
[--C-:B------:R-:W-:Y:S01]  /*3670*/  @!P5 IMAD.IADD R10, R10, 0x1, -R4.reuse ;  /* 0x000000010a0ad824 */ /* 0x100fe200078e0a04 */
[----:B------:R-:W-:Y:S01]  /*3680*/  ISETP.GT.U32.AND P5, PT, R4, R14, PT ;  /* 0x0000000e0400720c */ /* 0x000fe20003fa4070 */
[----:B------:R-:W-:Y:S01]  /*3690*/  @!P6 IMAD.IADD R8, R8, 0x1, -R4 ;  /* 0x000000010808e824 */ /* 0x000fe200078e0a04 */
[----:B------:R0:W-:Y:S01]  /*36a0*/  STL [R1+0x744], R11 ;  /* 0x0007440b01007387 */ /* 0x0001e20000100800 */
[----:B------:R-:W-:Y:S01]  /*36b0*/  IMAD.MOV.U32 R19, RZ, RZ, R12 ;  /* 0x000000ffff137224 */ /* 0x000fe200078e000c */
[----:B------:R-:W-:Y:S01]  /*36c0*/  IABS R16, R6 ;  /* 0x0000000600107213 */ /* 0x000fe20000000000 */
[--C-:B------:R-:W-:Y:S01]  /*36d0*/  @!P2 IMAD.IADD R9, R9, 0x1, -R4.reuse ;  /* 0x000000010909a824 */ /* 0x100fe200078e0a04 */
[----:B------:R-:W-:Y:S01]  /*36e0*/  ISETP.GE.AND P2, PT, R18, RZ, PT ;  /* 0x000000ff1200720c */ /* 0x000fe20003f46270 */
[----:B------:R-:W-:Y:S01]  /*36f0*/  IMAD.MOV R13, RZ, RZ, -R13 ;  /* 0x000000ffff0d7224 */ /* 0x000fe200078e0a0d */
[----:B------:R-:W-:Y:S01]  /*3700*/  IABS R18, R5 ;  /* 0x0000000500127213 */ /* 0x000fe20000000000 */
[----:B------:R-:W-:Y:S01]  /*3710*/  @!P1 IMAD.MOV R19, RZ, RZ, -R19 ;  /* 0x000000ffff139224 */ /* 0x000fe200078e0a13 */
[----:B------:R-:W-:Y:S01]  /*3720*/  ISETP.GE.AND P6, PT, R2, RZ, PT ;  /* 0x000000ff0200720c */ /* 0x000fe20003fc6270 */
[--C-:B------:R-:W-:Y:S01]  /*3730*/  @!P4 IMAD.IADD R3, R3, 0x1, -R4.reuse ;  /* 0x000000010303c824 */ /* 0x100fe200078e0a04 */
[----:B------:R-:W-:Y:S01]  /*3740*/  ISETP.GE.AND P4, PT, R15, RZ, PT ;  /* 0x000000ff0f00720c */ /* 0x000fe20003f86270 */
[----:B------:R-:W-:Y:S01]  /*3750*/  @!P5 IMAD.IADD R14, R14, 0x1, -R4 ;  /* 0x000000010e0ed824 */ /* 0x000fe200078e0a04 */
[----:B------:R1:W-:Y:S01]  /*3760*/  STL [R1+0x720], R19 ;  /* 0x0007201301007387 */ /* 0x0003e20000100800 */
[----:B------:R-:W-:Y:S01]  /*3770*/  IMAD.MOV.U32 R15, RZ, RZ, R18 ;  /* 0x000000ffff0f7224 */ /* 0x000fe200078e0012 */
[C---:B------:R-:W-:Y:S01]  /*3780*/  ISETP.GT.U32.AND P1, PT, R4.reuse, R3, PT ;  /* 0x000000030400720c */ /* 0x040fe20003f24070 */
[----:B0-----:R-:W-:Y:S01]  /*3790*/  IMAD.MOV.U32 R11, RZ, RZ, R8 ;  /* 0x000000ffff0b7224 */ /* 0x001fe200078e0008 */
[----:B------:R-:W-:Y:S01]  /*37a0*/  ISETP.GT.U32.AND P5, PT, R4, R14, PT ;  /* 0x0000000e0400720c */ /* 0x000fe20003fa4070 */
[----:B------:R-:W-:-:S04]  /*37b0*/  IMAD.HI.U32 R12, R25, R15, RZ ;  /* 0x0000000f190c7227 */ /* 0x000fc800078e00ff */
[----:B------:R-:W-:Y:S02]  /*37c0*/  IMAD.MOV R8, RZ, RZ, -R12 ;  /* 0x000000ffff087224 */ /* 0x000fe400078e0a0c */
[C---:B------:R-:W-:Y:S02]  /*37d0*/  IMAD R17, R4.reuse, R13, R17 ;  /* 0x0000000d04117224 */ /* 0x040fe400078e0211 */
[----:B------:R-:W-:Y:S02]  /*37e0*/  IMAD R15, R4, R8, R15 ;  /* 0x00000008040f7224 */ /* 0x000fe400078e020f */
[----:B------:R-:W-:-:S04]  /*37f0*/  IMAD.HI.U32 R2, R25, R16, RZ ;  /* 0x0000001019027227 */ /* 0x000fc800078e00ff */
[----:B------:R-:W-:Y:S01]  /*3800*/  @!P3 IMAD.MOV R11, RZ, RZ, -R11 ;  /* 0x000000ffff0bb224 */ /* 0x000fe200078e0a0b */
[----:B------:R-:W-:Y:S01]  /*3810*/  ISETP.GT.U32.AND P3, PT, R4, R17, PT ;  /* 0x000000110400720c */ /* 0x000fe20003f64070 */
[----:B------:R-:W-:Y:S01]  /*3820*/  @!P5 IMAD.IADD R14, R14, 0x1, -R4 ;  /* 0x000000010e0ed824 */ /* 0x000fe200078e0a04 */
[----:B------:R-:W-:Y:S01]  /*3830*/  ISETP.GT.U32.AND P5, PT, R4, R15, PT ;  /* 0x0000000f0400720c */ /* 0x000fe20003fa4070 */
[----:B------:R-:W-:Y:S01]  /*3840*/  IMAD.MOV R2, RZ, RZ, -R2 ;  /* 0x000000ffff027224 */ /* 0x000fe200078e0a02 */
[----:B------:R-:W-:Y:S01]  /*3850*/  STL [R1+0x724], R11 ;  /* 0x0007240b01007387 */ /* 0x000fe20000100800 */
[----:B------:R-:W-:Y:S01]  /*3860*/  @!P1 IMAD.IADD R3, R3, 0x1, -R4 ;  /* 0x0000000103039824 */ /* 0x000fe200078e0a04 */
[----:B------:R-:W-:Y:S01]  /*3870*/  ISETP.GE.AND P1, PT, R6, RZ, PT ;  /* 0x000000ff0600720c */ /* 0x000fe20003f26270 */
[----:B------:R-:W-:Y:S01]  /*3880*/  IMAD R16, R4, R2, R16 ;  /* 0x0000000204107224 */ /* 0x000fe200078e0210 */
[----:B------:R-:W-:Y:S01]  /*3890*/  IADD3 R6, R0, 0x1c2, RZ ;  /* 0x000001c200067810 */ /* 0x000fe20007ffe0ff */
[----:B------:R-:W-:Y:S01]  /*38a0*/  @!P0 IMAD.MOV R10, RZ, RZ, -R10 ;  /* 0x000000ffff0a8224 */ /* 0x000fe200078e0a0a */
[----:B------:R-:W-:Y:S01]  /*38b0*/  ISETP.GE.AND P0, PT, R7, RZ, PT ;  /* 0x000000ff0700720c */ /* 0x000fe20003f06270 */
[----:B------:R-:W-:Y:S01]  /*38c0*/  @!P6 IMAD.MOV R9, RZ, RZ, -R9 ;  /* 0x000000ffff09e224 */ /* 0x000fe200078e0a09 */
[----:B------:R-:W-:Y:S01]  /*38d0*/  ISETP.GT.U32.AND P6, PT, R4, R16, PT ;  /* 0x000000100400720c */ /* 0x000fe20003fc4070 */
[----:B------:R-:W-:Y:S01]  /*38e0*/  IMAD.MOV.U32 R7, RZ, RZ, R3 ;  /* 0x000000ffff077224 */ /* 0x000fe200078e0003 */
[C---:B------:R-:W-:Y:S01]  /*38f0*/  IADD3 R2, R0.reuse, 0x1c3, RZ ;  /* 0x000001c300027810 */ /* 0x040fe20007ffe0ff */
[--C-:B------:R-:W-:Y:S01]  /*3900*/  @!P3 IMAD.IADD R17, R17, 0x1, -R4.reuse ;  /* 0x000000011111b824 */ /* 0x100fe200078e0a04 */
[----:B------:R-:W-:Y:S01]  /*3910*/  ISETP.GE.AND P3, PT, R5, RZ, PT ;  /* 0x000000ff0500720c */ /* 0x000fe20003f66270 */
[----:B------:R-:W-:Y:S01]  /*3920*/  @!P2 IMAD.MOV R7, RZ, RZ, -R7 ;  /* 0x000000ffff07a224 */ /* 0x000fe200078e0a07 */
[----:B------:R-:W-:Y:S01]  /*3930*/  IABS R5, R6 ;  /* 0x0000000600057213 */ /* 0x000fe20000000000 */
[----:B------:R-:W-:Y:S01]  /*3940*/  @!P5 IMAD.IADD R15, R15, 0x1, -R4 ;  /* 0x000000010f0fd824 */ /* 0x000fe200078e0a04 */
[----:B------:R-:W-:Y:S01]  /*3950*/  STL [R1+0x728], R10 ;  /* 0x0007280a01007387 */ /* 0x000fe20000100800 */
[----:B------:R-:W-:Y:S01]  /*3960*/  IABS R12, R2 ;  /* 0x00000002000c7213 */ /* 0x000fe20000000000 */
[----:B-1----:R-:W-:Y:S01]  /*3970*/  IMAD.MOV.U32 R19, RZ, RZ, R14 ;  /* 0x000000ffff137224 */ /* 0x002fe200078e000e */
[----:B------:R-:W-:Y:S01]  /*3980*/  IADD3 R3, R0, 0x1c0, RZ ;  /* 0x000001c000037810 */ /* 0x000fe20007ffe0ff */
[----:B------:R0:W-:Y:S01]  /*3990*/  STL [R1+0x72c], R9 ;  /* 0x00072c0901007387 */ /* 0x0001e20000100800 */
[----:B------:R-:W-:Y:S01]  /*39a0*/  ISETP.GT.U32.AND P5, PT, R4, R15, PT ;  /* 0x0000000f0400720c */ /* 0x000fe20003fa4070 */
[----:B------:R-:W-:Y:S01]  /*39b0*/  @!P6 IMAD.IADD R16, R16, 0x1, -R4 ;  /* 0x000000011010e824 */ /* 0x000fe200078e0a04 */
[----:B------:R-:W-:Y:S01]  /*39c0*/  ISETP.GT.U32.AND P6, PT, R4, R17, PT ;  /* 0x000000110400720c */ /* 0x000fe20003fc4070 */
[----:B------:R1:W-:Y:S01]  /*39d0*/  STL [R1+0x730], R7 ;  /* 0x0007300701007387 */ /* 0x0003e20000100800 */
[----:B------:R-:W-:-:S02]  /*39e0*/  IMAD.HI.U32 R8, R25, R12, RZ ;  /* 0x0000000c19087227 */ /* 0x000fc400078e00ff */
[----:B------:R-:W-:Y:S02]  /*39f0*/  ISETP.GT.U32.AND P2, PT, R4, R16, PT ;  /* 0x000000100400720c */ /* 0x000fe40003f44070 */
[----:B------:R-:W-:Y:S01]  /*3a00*/  IMAD.MOV R8, RZ, RZ, -R8 ;  /* 0x000000ffff087224 */ /* 0x000fe200078e0a08 */
[----:B0-----:R-:W-:Y:S01]  /*3a10*/  IADD3 R9, R0, 0x1c1, RZ ;  /* 0x000001c100097810 */ /* 0x001fe20007ffe0ff */
[----:B------:R-:W-:Y:S02]  /*3a20*/  @!P4 IMAD.MOV R19, RZ, RZ, -R19 ;  /* 0x000000ffff13c224 */ /* 0x000fe400078e0a13 */
[----:B------:R-:W-:Y:S01]  /*3a30*/  IMAD R12, R4, R8, R12 ;  /* 0x00000008040c7224 */ /* 0x000fe200078e020c */
[----:B------:R-:W-:Y:S01]  /*3a40*/  IABS R13, R9 ;  /* 0x00000009000d7213 */ /* 0x000fe20000000000 */
[----:B-1----:R-:W-:Y:S01]  /*3a50*/  IMAD.HI.U32 R7, R25, R5, RZ ;  /* 0x0000000519077227 */ /* 0x002fe200078e00ff */
[----:B------:R-:W-:Y:S01]  /*3a60*/  IABS R8, R3 ;  /* 0x0000000300087213 */ /* 0x000fe20000000000 */
[----:B------:R-:W-:Y:S02]  /*3a70*/  STL [R1+0x6b4], R19 ;  /* 0x0006b41301007387 */ /* 0x000fe40000100800 */
[----:B------:R-:W-:-:S02]  /*3a80*/  IMAD.MOV R7, RZ, RZ, -R7 ;  /* 0x000000ffff077224 */ /* 0x000fc400078e0a07 */
[--C-:B------:R-:W-:Y:S02]  /*3a90*/  @!P5 IMAD.IADD R15, R15, 0x1, -R4.reuse ;  /* 0x000000010f0fd824 */ /* 0x100fe400078e0a04 */
[----:B------:R-:W-:Y:S01]  /*3aa0*/  IMAD R5, R4, R7, R5 ;  /* 0x0000000704057224 */ /* 0x000fe200078e0205 */
[----:B------:R-:W-:Y:S01]  /*3ab0*/  IADD3 R7, R0, 0x1bf, RZ ;  /* 0x000001bf00077810 */ /* 0x000fe20007ffe0ff */
[--C-:B------:R-:W-:Y:S01]  /*3ac0*/  @!P6 IMAD.IADD R17, R17, 0x1, -R4.reuse ;  /* 0x000000011111e824 */ /* 0x100fe200078e0a04 */
[----:B------:R-:W-:Y:S01]  /*3ad0*/  ISETP.GT.U32.AND P6, PT, R4, R12, PT ;  /* 0x0000000c0400720c */ /* 0x000fe20003fc4070 */
[----:B------:R-:W-:Y:S01]  /*3ae0*/  @!P2 IMAD.IADD R16, R16, 0x1, -R4 ;  /* 0x000000011010a824 */ /* 0x000fe200078e0a04 */
[----:B------:R-:W-:Y:S01]  /*3af0*/  ISETP.GT.U32.AND P5, PT, R4, R5, PT ;  /* 0x000000050400720c */ /* 0x000fe20003fa4070 */
[----:B------:R-:W-:Y:S01]  /*3b00*/  IMAD.MOV.U32 R11, RZ, RZ, R17 ;  /* 0x000000ffff0b7224 */ /* 0x000fe200078e0011 */
[----:B------:R-:W-:Y:S01]  /*3b10*/  IABS R10, R7 ;  /* 0x00000007000a7213 */ /* 0x000fe20000000000 */
[----:B------:R-:W-:Y:S01]  /*3b20*/  IMAD.HI.U32 R18, R25, R13, RZ ;  /* 0x0000000d19127227 */ /* 0x000fe200078e00ff */
[----:B------:R-:W-:-:S03]  /*3b30*/  ISETP.GE.AND P2, PT, R2, RZ, PT ;  /* 0x000000ff0200720c */ /* 0x000fc60003f46270 */
[----:B------:R-:W-:-:S04]  /*3b40*/  IMAD.HI.U32 R14, R25, R10, RZ ;  /* 0x0000000a190e7227 */ /* 0x000fc800078e00ff */
[--C-:B------:R-:W-:Y:S01]  /*3b50*/  @!P6 IMAD.IADD R12, R12, 0x1, -R4.reuse ;  /* 0x000000010c0ce824 */ /* 0x100fe200078e0a04 */
[----:B------:R-:W-:Y:S01]  /*3b60*/  ISETP.GE.AND P6, PT, R6, RZ, PT ;  /* 0x000000ff0600720c */ /* 0x000fe20003fc6270 */
[----:B------:R-:W-:Y:S01]  /*3b70*/  @!P5 IMAD.IADD R5, R5, 0x1, -R4 ;  /* 0x000000010505d824 */ /* 0x000fe200078e0a04 */
[----:B------:R-:W-:Y:S01]  /*3b80*/  IADD3 R6, R0, 0x1be, RZ ;  /* 0x000001be00067810 */ /* 0x000fe20007ffe0ff */
[----:B------:R-:W-:Y:S01]  /*3b90*/  IMAD.MOV R14, RZ, RZ, -R14 ;  /* 0x000000ffff0e7224 */ /* 0x000fe200078e0a0e */
[C---:B------:R-:W-:Y:S01]  /*3ba0*/  ISETP.GT.U32.AND P4, PT, R4.reuse, R12, PT ;  /* 0x0000000c0400720c */ /* 0x040fe20003f84070 */
[----:B------:R-:W-:Y:S01]  /*3bb0*/  @!P0 IMAD.MOV R11, RZ, RZ, -R11 ;  /* 0x000000ffff0b8224 */ /* 0x000fe200078e0a0b */
[----:B------:R-:W-:Y:S01]  /*3bc0*/  ISETP.GT.U32.AND P5, PT, R4, R5, PT ;  /* 0x000000050400720c */ /* 0x000fe20003fa4070 */
[----:B------:R-:W-:-:S03]  /*3bd0*/  IMAD.HI.U32 R2, R25, R8, RZ ;  /* 0x0000000819027227 */ /* 0x000fc600078e00ff */
[----:B------:R0:W-:Y:S01]  /*3be0*/  STL [R1+0x6b8], R11 ;  /* 0x0006b80b01007387 */ /* 0x0001e20000100800 */
[----:B------:R-:W-:Y:S02]  /*3bf0*/  IMAD.MOV R18, RZ, RZ, -R18 ;  /* 0x000000ffff127224 */ /* 0x000fe400078e0a12 */
[----:B------:R-:W-:Y:S01]  /*3c00*/  @!P1 IMAD.MOV R16, RZ, RZ, -R16 ;  /* 0x000000ffff109224 */ /* 0x000fe200078e0a10 */
[----:B------:R-:W-:Y:S01]  /*3c10*/  ISETP.GE.AND P1, PT, R9, RZ, PT ;  /* 0x000000ff0900720c */ /* 0x000fe20003f26270 */
[C---:B------:R-:W-:Y:S02]  /*3c20*/  IMAD R9, R4.reuse, R14, R10 ;  /* 0x0000000e04097224 */ /* 0x040fe400078e020a */
[----:B------:R-:W-:Y:S01]  /*3c30*/  IMAD.MOV R2, RZ, RZ, -R2 ;  /* 0x000000ffff027224 */ /* 0x000fe200078e0a02 */
[----:B------:R-:W-:Y:S01]  /*3c40*/  STL [R1+0x6cc], R16 ;  /* 0x0006cc1001007387 */ /* 0x000fe20000100800 */
[----:B------:R-:W-:Y:S01]  /*3c50*/  IMAD R13, R4, R18, R13 ;  /* 0x00000012040d7224 */ /* 0x000fe200078e020d */
[----:B------:R-:W-:Y:S01]  /*3c60*/  IADD3 R18, R0, 0x1a9, RZ ;  /* 0x000001a900127810 */ /* 0x000fe20007ffe0ff */
[----:B0-----:R-:W-:-:S02]  /*3c70*/  IMAD.MOV.U32 R11, RZ, RZ, R15 ;  /* 0x000000ffff0b7224 */ /* 0x001fc400078e000f */
[----:B------:R-:W-:Y:S01]  /*3c80*/  @!P5 IMAD.IADD R5, R5, 0x1, -R4 ;  /* 0x000000010505d824 */ /* 0x000fe200078e0a04 */
[C---:B------:R-:W-:Y:S01]  /*3c90*/  ISETP.GT.U32.AND P5, PT, R4.reuse, R9, PT ;  /* 0x000000090400720c */ /* 0x040fe20003fa4070 */
[C---:B------:R-:W-:Y:S01]  /*3ca0*/  IMAD R8, R4.reuse, R2, R8 ;  /* 0x0000000204087224 */ /* 0x040fe200078e0208 */
[----:B------:R-:W-:Y:S01]  /*3cb0*/  ISETP.GT.U32.AND P0, PT, R4, R13, PT ;  /* 0x0000000d0400720c */ /* 0x000fe20003f04070 */
[----:B------:R-:W-:Y:S01]  /*3cc0*/  @!P3 IMAD.MOV R11, RZ, RZ, -R11 ;  /* 0x000000ffff0bb224 */ /* 0x000fe200078e0a0b */
[----:B------:R-:W-:Y:S01]  /*3cd0*/  IABS R2, R6 ;  /* 0x0000000600027213 */ /* 0x000fe20000000000 */
[----:B------:R-:W-:Y:S01]  /*3ce0*/  @!P4 IMAD.IADD R12, R12, 0x1, -R4 ;  /* 0x000000010c0cc824 */ /* 0x000fe200078e0a04 */
[----:B------:R-:W-:Y:S02]  /*3cf0*/  ISETP.GT.U32.AND P3, PT, R4, R8, PT ;  /* 0x000000080400720c */ /* 0x000fe40003f64070 */
[----:B------:R0:W-:Y:S01]  /*3d00*/  STL [R1+0x710], R11 ;  /* 0x0007100b01007387 */ /* 0x0001e20000100800 */
[----:B------:R-:W-:Y:S01]  /*3d10*/  ISETP.GE.AND P4, PT, R3, RZ, PT ;  /* 0x000000ff0300720c */ /* 0x000fe20003f86270 */
[----:B------:R-:W-:Y:S01]  /*3d20*/  IMAD.HI.U32 R10, R25, R2, RZ ;  /* 0x00000002190a7227 */ /* 0x000fe200078e00ff */
[----:B------:R-:W-:-:S02]  /*3d30*/  IADD3 R3, R0, 0x1bd, RZ ;  /* 0x000001bd00037810 */ /* 0x000fc40007ffe0ff */
[----:B------:R-:W-:Y:S01]  /*3d40*/  IABS R19, R18 ;  /* 0x0000001200137213 */ /* 0x000fe20000000000 */
[--C-:B------:R-:W-:Y:S02]  /*3d50*/  @!P5 IMAD.IADD R9, R9, 0x1, -R4.reuse ;  /* 0x000000010909d824 */ /* 0x100fe400078e0a04 */
[----:B------:R-:W-:Y:S01]  /*3d60*/  @!P0 IMAD.IADD R13, R13, 0x1, -R4 ;  /* 0x000000010d0d8824 */ /* 0x000fe200078e0a04 */
[----:B------:R-:W-:Y:S01]  /*3d70*/  ISETP.GE.AND P0, PT, R7, RZ, PT ;  /* 0x000000ff0700720c */ /* 0x000fe20003f06270 */
[----:B0-----:R-:W-:Y:S01]  /*3d80*/  IMAD.MOV.U32 R11, RZ, RZ, R12 ;  /* 0x000000ffff0b7224 */ /* 0x001fe200078e000c */
[----:B------:R-:W-:Y:S01]  /*3d90*/  IABS R12, R3 ;  /* 0x00000003000c7213 */ /* 0x000fe20000000000 */
[----:B------:R-:W-:Y:S01]  /*3da0*/  @!P3 IMAD.IADD R8, R8, 0x1, -R4 ;  /* 0x000000010808b824 */ /* 0x000fe200078e0a04 */
[C---:B------:R-:W-:Y:S01]  /*3db0*/  ISETP.GT.U32.AND P5, PT, R4.reuse, R9, PT ;  /* 0x000000090400720c */ /* 0x040fe20003fa4070 */
[----:B------:R-:W-:Y:S01]  /*3dc0*/  @!P2 IMAD.MOV R11, RZ, RZ, -R11 ;  /* 0x000000ffff0ba224 */ /* 0x000fe200078e0a0b */
[C---:B------:R-:W-:Y:S01]  /*3dd0*/  ISETP.GT.U32.AND P3, PT, R4.reuse, R13, PT ;  /* 0x0000000d0400720c */ /* 0x040fe20003f64070 */
[----:B------:R-:W-:Y:S01]  /*3de0*/  IMAD.MOV R10, RZ, RZ, -R10 ;  /* 0x000000ffff0a7224 */ /* 0x000fe200078e0a0a */
[----:B------:R-:W-:Y:S01]  /*3df0*/  ISETP.GT.U32.AND P2, PT, R4, R8, PT ;  /* 0x000000080400720c */ /* 0x000fe20003f44070 */
[----:B------:R-:W-:Y:S01]  /*3e00*/  IMAD.HI.U32 R22, R25, R19, RZ ;  /* 0x0000001319167227 */ /* 0x000fe200078e00ff */
[----:B------:R0:W-:Y:S01]  /*3e10*/  STL [R1+0x714], R11 ;  /* 0x0007140b01007387 */ /* 0x0001e20000100800 */
[----:B------:R-:W-:-:S02]  /*3e20*/  IADD3 R7, R0, 0x1bc, RZ ;  /* 0x000001bc00077810 */ /* 0x000fc40007ffe0ff */
[----:B------:R-:W-:Y:S02]  /*3e30*/  IMAD R2, R4, R10, R2 ;  /* 0x0000000a04027224 */ /* 0x000fe400078e0202 */
[----:B------:R-:W-:Y:S01]  /*3e40*/  IABS R10, R7 ;  /* 0x00000007000a7213 */ /* 0x000fe20000000000 */
[----:B------:R-:W-:Y:S02]  /*3e50*/  IMAD.MOV R22, RZ, RZ, -R22 ;  /* 0x000000ffff167224 */ /* 0x000fe400078e0a16 */
[----:B------:R-:W-:Y:S02]  /*3e60*/  @!P5 IMAD.IADD R9, R9, 0x1, -R4 ;  /* 0x000000010909d824 */ /* 0x000fe400078e0a04 */
[----:B0-----:R-:W-:Y:S02]  /*3e70*/  IMAD.MOV.U32 R11, RZ, RZ, R5 ;  /* 0x000000ffff0b7224 */ /* 0x001fe400078e0005 */
[----:B------:R-:W-:-:S04]  /*3e80*/  IMAD.HI.U32 R5, R25, R12, RZ ;  /* 0x0000000c19057227 */ /* 0x000fc800078e00ff */
[----:B------:R-:W-:Y:S02]  /*3e90*/  IMAD.MOV R5, RZ, RZ, -R5 ;  /* 0x000000ffff057224 */ /* 0x000fe400078e0a05 */
[----:B------:R-:W-:Y:S01]  /*3ea0*/  @!P3 IMAD.IADD R13, R13, 0x1, -R4 ;  /* 0x000000010d0db824 */ /* 0x000fe200078e0a04 */
[C---:B------:R-:W-:Y:S01]  /*3eb0*/  ISETP.GT.U32.AND P3, PT, R4.reuse, R2, PT ;  /* 0x000000020400720c */ /* 0x040fe20003f64070 */
[----:B------:R-:W-:Y:S01]  /*3ec0*/  IMAD R12, R4, R5, R12 ;  /* 0x00000005040c7224 */ /* 0x000fe200078e020c */
[----:B------:R-:W-:Y:S01]  /*3ed0*/  IADD3 R5, R0, 0x1ba, RZ ;  /* 0x000001ba00057810 */ /* 0x000fe20007ffe0ff */
[----:B------:R-:W-:Y:S01]  /*3ee0*/  @!P6 IMAD.MOV R11, RZ, RZ, -R11 ;  /* 0x000000ffff0be224 */ /* 0x000fe200078e0a0b */
[----:B------:R-:W-:Y:S01]  /*3ef0*/  ISETP.GE.AND P6, PT, R6, RZ, PT ;  /* 0x000000ff0600720c */ /* 0x000fe20003fc6270 */
[--C-:B------:R-:W-:Y:S01]  /*3f00*/  @!P2 IMAD.IADD R8, R8, 0x1, -R4.reuse ;  /* 0x000000010808a824 */ /* 0x100fe200078e0a04 */
[----:B------:R-:W-:Y:S01]  /*3f10*/  ISETP.GT.U32.AND P5, PT, R4, R12, PT ;  /* 0x0000000c0400720c */ /* 0x000fe20003fa4070 */
[----:B------:R-:W-:Y:S01]  /*3f20*/  IMAD.HI.U32 R15, R25, R10, RZ ;  /* 0x0000000a190f7227 */ /* 0x000fe200078e00ff */
[----:B------:R-:W-:Y:S01]  /*3f30*/  ISETP.GE.AND P2, PT, R3, RZ, PT ;  /* 0x000000ff0300720c */ /* 0x000fe20003f46270 */
[----:B------:R0:W-:Y:S01]  /*3f40*/  STL [R1+0x71c], R11 ;  /* 0x00071c0b01007387 */ /* 0x0001e20000100800 */
[----:B------:R-:W-:Y:S01]  /*3f50*/  IADD3 R3, R0, 0x1bb, RZ ;  /* 0x000001bb00037810 */ /* 0x000fe20007ffe0ff */
[----:B------:R-:W-:Y:S01]  /*3f60*/  IMAD.MOV R15, RZ, RZ, -R15 ;  /* 0x000000ffff0f7224 */ /* 0x000fe200078e0a0f */
[----:B------:R-:W-:Y:S01]  /*3f70*/  IABS R14, R5 ;  /* 0x00000005000e7213 */ /* 0x000fe20000000000 */
[----:B------:R-:W-:Y:S01]  /*3f80*/  @!P3 IMAD.IADD R2, R2, 0x1, -R4 ;  /* 0x000000010202b824 */ /* 0x000fe200078e0a04 */
[----:B------:R-:W-:Y:S01]  /*3f90*/  IABS R6, R3 ;  /* 0x0000000300067213 */ /* 0x000fe20000000000 */
[----:B------:R-:W-:Y:S01]  /*3fa0*/  IMAD R10, R4, R15, R10 ;  /* 0x0000000f040a7224 */ /* 0x000fe200078e020a */
[----:B------:R-:W-:Y:S01]  /*3fb0*/  ISETP.GE.AND P3, PT, R7, RZ, PT ;  /* 0x000000ff0700720c */ /* 0x000fe20003f66270 */
[----:B------:R-:W-:Y:S01]  /*3fc0*/  @!P0 IMAD.MOV R9, RZ, RZ, -R9 ;  /* 0x000000ffff098224 */ /* 0x000fe200078e0a09 */
[----:B------:R-:W-:Y:S01]  /*3fd0*/  ISETP.GE.AND P0, PT, R3, RZ, PT ;  /* 0x000000ff0300720c */ /* 0x000fe20003f06270 */
[----:B0-----:R-:W-:Y:S01]  /*3fe0*/  IMAD.MOV.U32 R11, RZ, RZ, R13 ;  /* 0x000000ffff0b7224 */ /* 0x001fe200078e000d */
[----:B------:R-:W-:Y:S01]  /*3ff0*/  IADD3 R3, R0, 0x1b7, RZ ;  /* 0x000001b700037810 */ /* 0x000fe20007ffe0ff */
[----:B------:R-:W-:-:S02]  /*4000*/  @!P5 IMAD.IADD R12, R12, 0x1, -R4 ;  /* 0x000000010c0cd824 */ /* 0x000fc400078e0a04 */
[----:B------:R-:W-:Y:S01]  /*4010*/  @!P1 IMAD.MOV R11, RZ, RZ, -R11 ;  /* 0x000000ffff0b9224 */ /* 0x000fe200078e0a0b */
[C---:B------:R-:W-:Y:S01]  /*4020*/  ISETP.GT.U32.AND P1, PT, R4.reuse, R2, PT ;  /* 0x000000020400720c */ /* 0x040fe20003f24070 */
[----:B------:R-:W-:Y:S01]  /*4030*/  IMAD.HI.U32 R7, R25, R6, RZ ;  /* 0x0000000619077227 */ /* 0x000fe200078e00ff */
[C---:B------:R-:W-:Y:S02]  /*4040*/  ISETP.GT.U32.AND P5, PT, R4.reuse, R12, PT ;  /* 0x0000000c0400720c */ /* 0x040fe40003fa4070 */
[----:B------:R0:W-:Y:S01]  /*4050*/  STL [R1+0x718], R11 ;  /* 0x0007180b01007387 */ /* 0x0001e20000100800 */
[----:B------:R-:W-:Y:S02]  /*4060*/  IMAD.MOV R7, RZ, RZ, -R7 ;  /* 0x000000ffff077224 */ /* 0x000fe400078e0a07 */
[C---:B------:R-:W-:Y:S02]  /*4070*/  IMAD R19, R4.reuse, R22, R19 ;  /* 0x0000001604137224 */ /* 0x040fe400078e0213 */
[----:B------:R-:W-:-:S04]  /*4080*/  IMAD R6, R4, R7, R6 ;  /* 0x0000000704067224 */ /* 0x000fc800078e0206 */
[----:B------:R-:W-:Y:S01]  /*4090*/  @!P1 IMAD.IADD R2, R2, 0x1, -R4 ;  /* 0x0000000102029824 */ /* 0x000fe200078e0a04 */
[----:B------:R-:W-:Y:S01]  /*40a0*/  ISETP.GE.AND P1, PT, R5, RZ, PT ;  /* 0x000000ff0500720c */ /* 0x000fe20003f26270 */
[----:B0-----:R-:W-:Y:S02]  /*40b0*/  IMAD.MOV.U32 R11, RZ, RZ, R8 ;  /* 0x000000ffff0b7224 */ /* 0x001fe400078e0008 */
[----:B------:R-:W-:-:S04]  /*40c0*/  IMAD.HI.U32 R8, R25, R14, RZ ;  /* 0x0000000e19087227 */ /* 0x000fc800078e00ff */
[----:B------:R-:W-:Y:S01]  /*40d0*/  @!P4 IMAD.MOV R11, RZ, RZ, -R11 ;  /* 0x000000ffff0bc224 */ /* 0x000fe200078e0a0b */
[----:B------:R-:W-:Y:S01]  /*40e0*/  ISETP.GT.U32.AND P4, PT, R4, R10, PT ;  /* 0x0000000a0400720c */ /* 0x000fe20003f84070 */
[----:B------:R-:W-:Y:S01]  /*40f0*/  @!P5 IMAD.IADD R12, R12, 0x1, -R4 ;  /* 0x000000010c0cd824 */ /* 0x000fe200078e0a04 */
[C---:B------:R-:W-:Y:S01]  /*4100*/  ISETP.GT.U32.AND P5, PT, R4.reuse, R6, PT ;  /* 0x000000060400720c */ /* 0x040fe20003fa4070 */
[----:B------:R-:W-:Y:S01]  /*4110*/  IMAD.MOV R8, RZ, RZ, -R8 ;  /* 0x000000ffff087224 */ /* 0x000fe200078e0a08 */
[----:B------:R0:W-:Y:S01]  /*4120*/  STL [R1+0x6f4], R11 ;  /* 0x0006f40b01007387 */ /* 0x0001e20000100800 */
[----:B------:R-:W-:Y:S01]  /*4130*/  IMAD.MOV.U32 R13, RZ, RZ, R2 ;  /* 0x000000ffff0d7224 */ /* 0x000fe200078e0002 */
[----:B------:R-:W-:Y:S01]  /*4140*/  IABS R2, R3 ;  /* 0x0000000300027213 */ /* 0x000fe20000000000 */
[----:B------:R-:W-:Y:S01]  /*4150*/  IMAD R14, R4, R8, R14 ;  /* 0x00000008040e7224 */ /* 0x000fe200078e020e */
[----:B------:R1:W-:Y:S01]  /*4160*/  STL [R1+0x6f8], R9 ;  /* 0x0006f80901007387 */ /* 0x0003e20000100800 */
[----:B------:R-:W-:Y:S01]  /*4170*/  @!P6 IMAD.MOV R13, RZ, RZ, -R13 ;  /* 0x000000ffff0de224 */ /* 0x000fe200078e0a0d */
[----:B------:R-:W-:-:S02]  /*4180*/  IADD3 R8, R0, 0x1b8, RZ ;  /* 0x000001b800087810 */ /* 0x000fc40007ffe0ff */
[----:B------:R-:W-:Y:S01]  /*4190*/  ISETP.GT.U32.AND P6, PT, R4, R14, PT ;  /* 0x0000000e0400720c */ /* 0x000fe20003fc4070 */
[--C-:B------:R-:W-:Y:S01]  /*41a0*/  @!P4 IMAD.IADD R10, R10, 0x1, -R4.reuse ;  /* 0x000000010a0ac824 */ /* 0x100fe200078e0a04 */
[----:B------:R-:W-:Y:S01]  /*41b0*/  IABS R7, R8 ;  /* 0x0000000800077213 */ /* 0x000fe20000000000 */
[----:B------:R-:W-:Y:S01]  /*41c0*/  @!P5 IMAD.IADD R6, R6, 0x1, -R4 ;  /* 0x000000010606d824 */ /* 0x000fe200078e0a04 */
[----:B------:R-:W-:Y:S01]  /*41d0*/  STL [R1+0x70c], R13 ;  /* 0x00070c0d01007387 */ /* 0x000fe20000100800 */
[----:B0-----:R-:W-:Y:S01]  /*41e0*/  IMAD.MOV.U32 R11, RZ, RZ, R12 ;  /* 0x000000ffff0b7224 */ /* 0x001fe200078e000c */
[----:B------:R-:W-:Y:S02]  /*41f0*/  ISETP.GT.U32.AND P4, PT, R4, R10, PT ;  /* 0x0000000a0400720c */ /* 0x000fe40003f84070 */
[----:B-1----:R-:W-:Y:S01]  /*4200*/  IADD3 R9, R0, 0x1b9, RZ ;  /* 0x000001b900097810 */ /* 0x002fe20007ffe0ff */
[----:B------:R-:W-:Y:S01]  /*4210*/  @!P2 IMAD.MOV R11, RZ, RZ, -R11 ;  /* 0x000000ffff0ba224 */ /* 0x000fe200078e0a0b */
[----:B------:R-:W-:-:S02]  /*4220*/  ISETP.GT.U32.AND P5, PT, R4, R6, PT ;  /* 0x000000060400720c */ /* 0x000fc40003fa4070 */
[----:B------:R-:W-:Y:S01]  /*4230*/  IABS R5, R9 ;  /* 0x0000000900057213 */ /* 0x000fe20000000000 */
[--C-:B------:R-:W-:Y:S01]  /*4240*/  @!P6 IMAD.IADD R14, R14, 0x1, -R4.reuse ;  /* 0x000000010e0ee824 */ /* 0x100fe200078e0a04 */
[----:B------:R0:W-:Y:S01]  /*4250*/  STL [R1+0x708], R11 ;  /* 0x0007080b01007387 */ /* 0x0001e20000100800 */
[----:B------:R-:W-:Y:S01]  /*4260*/  ISETP.GE.AND P2, PT, R9, RZ, PT ;  /* 0x000000ff0900720c */ /* 0x000fe20003f46270 */
[C---:B------:R-:W-:Y:S02]  /*4270*/  IMAD.HI.U32 R9, R25.reuse, R2, RZ ;  /* 0x0000000219097227 */ /* 0x040fe400078e00ff */
[----:B------:R-:W-:Y:S02]  /*4280*/  ISETP.GT.U32.AND P6, PT, R4, R14, PT ;  /* 0x0000000e0400720c */ /* 0x000fe40003fc4070 */
[----:B------:R-:W-:Y:S01]  /*4290*/  @!P4 IMAD.IADD R10, R10, 0x1, -R4 ;  /* 0x000000010a0ac824 */ /* 0x000fe200078e0a04 */
[----:B------:R-:W-:Y:S01]  /*42a0*/  ISETP.GE.AND P4, PT, R8, RZ, PT ;  /* 0x000000ff0800720c */ /* 0x000fe20003f86270 */
[----:B------:R-:W-:-:S04]  /*42b0*/  IMAD.HI.U32 R12, R25, R5, RZ ;  /* 0x00000005190c7227 */ /* 0x000fc800078e00ff */
[----:B------:R-:W-:-:S04]  /*42c0*/  IMAD.HI.U32 R8, R25, R7, RZ ;  /* 0x0000000719087227 */ /* 0x000fc800078e00ff */
[----:B0-----:R-:W-:Y:S02]  /*42d0*/  IMAD.MOV.U32 R11, RZ, RZ, R10 ;  /* 0x000000ffff0b7224 */ /* 0x001fe400078e000a */
[----:B------:R-:W-:Y:S02]  /*42e0*/  IMAD.MOV R12, RZ, RZ, -R12 ;  /* 0x000000ffff0c7224 */ /* 0x000fe400078e0a0c */
[----:B------:R-:W-:Y:S02]  /*42f0*/  IMAD.MOV R8, RZ, RZ, -R8 ;  /* 0x000000ffff087224 */ /* 0x000fe400078e0a08 */
[----:B------:R-:W-:Y:S02]  /*4300*/  @!P5 IMAD.IADD R6, R6, 0x1, -R4 ;  /* 0x000000010606d824 */ /* 0x000fe400078e0a04 */
[----:B------:R-:W-:Y:S01]  /*4310*/  @!P3 IMAD.MOV R11, RZ, RZ, -R11 ;  /* 0x000000ffff0bb224 */ /* 0x000fe200078e0a0b */
[----:B------:R-:W-:Y:S01]  /*4320*/  ISETP.GE.AND P3, PT, R3, RZ, PT ;  /* 0x000000ff0300720c */ /* 0x000fe20003f66270 */
[----:B------:R-:W-:-:S02]  /*4330*/  IMAD R5, R4, R12, R5 ;  /* 0x0000000c04057224 */ /* 0x000fc400078e0205 */
[C---:B------:R-:W-:Y:S01]  /*4340*/  IMAD R3, R4.reuse, R8, R7 ;  /* 0x0000000804037224 */ /* 0x040fe200078e0207 */
[----:B------:R0:W-:Y:S01]  /*4350*/  STL [R1+0x700], R11 ;  /* 0x0007000b01007387 */ /* 0x0001e20000100800 */
[----:B------:R-:W-:Y:S01]  /*4360*/  IMAD.MOV.U32 R10, RZ, RZ, R6 ;  /* 0x000000ffff0a7224 */ /* 0x000fe200078e0006 */
[----:B------:R-:W-:Y:S01]  /*4370*/  ISETP.GT.U32.AND P5, PT, R4, R5, PT ;  /* 0x000000050400720c */ /* 0x000fe20003fa4070 */
[----:B------:R-:W-:Y:S01]  /*4380*/  IMAD.MOV R9, RZ, RZ, -R9 ;  /* 0x000000ffff097224 */ /* 0x000fe200078e0a09 */
[----:B------:R-:W-:Y:S01]  /*4390*/  IADD3 R6, R0, 0x1b5, RZ ;  /* 0x000001b500067810 */ /* 0x000fe20007ffe0ff */
[----:B------:R-:W-:Y:S01]  /*43a0*/  @!P0 IMAD.MOV R10, RZ, RZ, -R10 ;  /* 0x000000ffff0a8224 */ /* 0x000fe200078e0a0a */
[----:B------:R-:W-:Y:S01]  /*43b0*/  ISETP.GT.U32.AND P0, PT, R4, R3, PT ;  /* 0x000000030400720c */ /* 0x000fe20003f04070 */
[----:B------:R-:W-:Y:S01]  /*43c0*/  @!P6 IMAD.IADD R14, R14, 0x1, -R4 ;  /* 0x000000010e0ee824 */ /* 0x000fe200078e0a04 */
[----:B------:R-:W-:Y:S01]  /*43d0*/  IADD3 R8, R0, 0x1b3, RZ ;  /* 0x000001b300087810 */ /* 0x000fe20007ffe0ff */
[----:B------:R-:W-:Y:S01]  /*43e0*/  IMAD R2, R4, R9, R2 ;  /* 0x0000000904027224 */ /* 0x000fe200078e0202 */
[C---:B------:R-:W-:Y:S01]  /*43f0*/  IADD3 R9, R0.reuse, 0x1b6, RZ ;  /* 0x000001b600097810 */ /* 0x040fe20007ffe0ff */
[----:B0-----:R-:W-:Y:S01]  /*4400*/  IMAD.MOV.U32 R11, RZ, RZ, R14 ;  /* 0x000000ffff0b7224 */ /* 0x001fe200078e000e */
[----:B------:R0:W-:Y:S01]  /*4410*/  STL [R1+0x704], R10 ;  /* 0x0007040a01007387 */ /* 0x0001e20000100800 */
[----:B------:R-:W-:-:S02]  /*4420*/  IADD3 R7, R0, 0x1b4, RZ ;  /* 0x000001b400077810 */ /* 0x000fc40007ffe0ff */
[----:B------:R-:W-:Y:S01]  /*4430*/  @!P1 IMAD.MOV R11, RZ, RZ, -R11 ;  /* 0x000000ffff0b9224 */ /* 0x000fe200078e0a0b */
[C---:B------:R-:W-:Y:S01]  /*4440*/  ISETP.GT.U32.AND P1, PT, R4.reuse, R2, PT ;  /* 0x000000020400720c */ /* 0x040fe20003f24070 */
[--C-:B------:R-:W-:Y:S01]  /*4450*/  @!P5 IMAD.IADD R5, R5, 0x1, -R4.reuse ;  /* 0x000000010505d824 */ /* 0x100fe200078e0a04 */
[----:B------:R-:W-:Y:S01]  /*4460*/  ISETP.GE.AND P6, PT, R9, RZ, PT ;  /* 0x000000ff0900720c */ /* 0x000fe20003fc6270 */
[----:B------:R-:W-:Y:S01]  /*4470*/  @!P0 IMAD.IADD R3, R3, 0x1, -R4 ;  /* 0x0000000103038824 */ /* 0x000fe200078e0a04 */
[----:B------:R-:W-:Y:S01]  /*4480*/  IABS R9, R9 ;  /* 0x0000000900097213 */ /* 0x000fe20000000000 */
[----:B------:R1:W-:Y:S01]  /*4490*/  STL [R1+0x6fc], R11 ;  /* 0x0006fc0b01007387 */ /* 0x0003e20000100800 */
[C---:B------:R-:W-:Y:S02]  /*44a0*/  ISETP.GT.U32.AND P5, PT, R4.reuse, R5, PT ;  /* 0x000000050400720c */ /* 0x040fe40003fa4070 */
[----:B------:R-:W-:Y:S01]  /*44b0*/  ISETP.GT.U32.AND P0, PT, R4, R3, PT ;  /* 0x000000030400720c */ /* 0x000fe20003f04070 */
[----:B------:R-:W-:Y:S01]  /*44c0*/  IMAD.HI.U32 R14, R25, R9, RZ ;  /* 0x00000009190e7227 */ /* 0x000fe200078e00ff */
[----:B0-----:R-:W-:-:S02]  /*44d0*/  IABS R10, R6 ;  /* 0x00000006000a7213 */ /* 0x001fc40000000000 */
[----:B------:R-:W-:Y:S01]  /*44e0*/  IABS R13, R8 ;  /* 0x00000008000d7213 */ /* 0x000fe20000000000 */
[----:B------:R-:W-:Y:S01]  /*44f0*/  @!P1 IMAD.IADD R2, R2, 0x1, -R4 ;  /* 0x0000000102029824 */ /* 0x000fe200078e0a04 */
[----:B------:R-:W-:Y:S01]  /*4500*/  IABS R12, R7 ;  /* 0x00000007000c7213 */ /* 0x000fe20000000000 */
[----:B------:R-:W-:Y:S02]  /*4510*/  IMAD.MOV R14, RZ, RZ, -R14 ;  /* 0x000000ffff0e7224 */ /* 0x000fe400078e0a0e */
[----:B------:R-:W-:Y:S01]  /*4520*/  IMAD.HI.U32 R15, R25, R10, RZ ;  /* 0x0000000a190f7227 */ /* 0x000fe200078e00ff */
[----:B------:R-:W-:-:S03]  /*4530*/  ISETP.GT.U32.AND P1, PT, R4, R2, PT ;  /* 0x000000020400720c */ /* 0x000fc60003f24070 */
[--C-:B------:R-:W-:Y:S01]  /*4540*/  @!P5 IMAD.IADD R5, R5, 0x1, -R4.reuse ;  /* 0x000000010505d824 */ /* 0x100fe200078e0a04 */
[----:B------:R-:W-:Y:S01]  /*4550*/  ISETP.GE.AND P5, PT, R6, RZ, PT ;  /* 0x000000ff0600720c */ /* 0x000fe20003fa6270 */
[C---:B------:R-:W-:Y:S02]  /*4560*/  IMAD R9, R4.reuse, R14, R9 ;  /* 0x0000000e04097224 */ /* 0x040fe400078e0209 */
[----:B------:R-:W-:Y:S02]  /*4570*/  @!P0 IMAD.IADD R3, R3, 0x1, -R4 ;  /* 0x0000000103038824 */ /* 0x000fe400078e0a04 */
[----:B------:R-:W-:Y:S01]  /*4580*/  IMAD.MOV.U32 R17, RZ, RZ, R5 ;  /* 0x000000ffff117224 */ /* 0x000fe200078e0005 */
[----:B------:R-:W-:Y:S01]  /*4590*/  ISETP.GT.U32.AND P0, PT, R4, R9, PT ;  /* 0x000000090400720c */ /* 0x000fe20003f04070 */
[----:B-1----:R-:W-:Y:S01]  /*45a0*/  IMAD.MOV.U32 R11, RZ, RZ, R3 ;  /* 0x000000ffff0b7224 */ /* 0x002fe200078e0003 */
[----:B------:R-:W-:Y:S01]  /*45b0*/  IADD3 R5, R0, 0x1b2, RZ ;  /* 0x000001b200057810 */ /* 0x000fe20007ffe0ff */
[----:B------:R-:W-:-:S02]  /*45c0*/  IMAD.MOV R15, RZ, RZ, -R15 ;  /* 0x000000ffff0f7224 */ /* 0x000fc400078e0a0f */
[----:B------:R-:W-:Y:S01]  /*45d0*/  IMAD.HI.U32 R6, R25, R13, RZ ;  /* 0x0000000d19067227 */ /* 0x000fe200078e00ff */
[----:B------:R-:W-:-:S03]  /*45e0*/  IABS R14, R5 ;  /* 0x00000005000e7213 */ /* 0x000fc60000000000 */
[----:B------:R-:W-:-:S04]  /*45f0*/  IMAD.HI.U32 R16, R25, R12, RZ ;  /* 0x0000000c19107227 */ /* 0x000fc800078e00ff */
[----:B------:R-:W-:Y:S02]  /*4600*/  @!P2 IMAD.MOV R17, RZ, RZ, -R17 ;  /* 0x000000ffff11a224 */ /* 0x000fe400078e0a11 */
[----:B------:R-:W-:Y:S01]  /*4610*/  @!P4 IMAD.MOV R11, RZ, RZ, -R11 ;  /* 0x000000ffff0bc224 */ /* 0x000fe200078e0a0b */
[----:B------:R-:W-:Y:S01]  /*4620*/  ISETP.GE.AND P4, PT, R7, RZ, PT ;  /* 0x000000ff0700720c */ /* 0x000fe20003f86270 */
[----:B------:R-:W-:Y:S01]  /*4630*/  IMAD R10, R4, R15, R10 ;  /* 0x0000000f040a7224 */ /* 0x000fe200078e020a */
[----:B------:R-:W-:Y:S01]  /*4640*/  STL [R1+0x6f0], R17 ;  /* 0x0006f01101007387 */ /* 0x000fe20000100800 */
[----:B------:R-:W-:Y:S01]  /*4650*/  IMAD.MOV R6, RZ, RZ, -R6 ;  /* 0x000000ffff067224 */ /* 0x000fe200078e0a06 */
[----:B------:R-:W-:Y:S01]  /*4660*/  IADD3 R7, R0, 0x1b0, RZ ;  /* 0x000001b000077810 */ /* 0x000fe20007ffe0ff */
[----:B------:R-:W-:Y:S01]  /*4670*/  @!P1 IMAD.IADD R2, R2, 0x1, -R4 ;  /* 0x0000000102029824 */ /* 0x000fe200078e0a04 */
[----:B------:R0:W-:Y:S01]  /*4680*/  STL [R1+0x6ec], R11 ;  /* 0x0006ec0b01007387 */ /* 0x0001e20000100800 */
[----:B------:R-:W-:Y:S01]  /*4690*/  IMAD.MOV R16, RZ, RZ, -R16 ;  /* 0x000000ffff107224 */ /* 0x000fe200078e0a10 */
[C---:B------:R-:W-:Y:S01]  /*46a0*/  ISETP.GT.U32.AND P2, PT, R4.reuse, R10, PT ;  /* 0x0000000a0400720c */ /* 0x040fe20003f44070 */
[----:B------:R-:W-:Y:S01]  /*46b0*/  IMAD R3, R4, R6, R13 ;  /* 0x0000000604037224 */ /* 0x000fe200078e020d */
[----:B------:R-:W-:Y:S01]  /*46c0*/  IADD3 R6, R0, 0x1b1, RZ ;  /* 0x000001b100067810 */ /* 0x000fe20007ffe0ff */
[----:B------:R-:W-:-:S02]  /*46d0*/  IMAD R12, R4, R16, R12 ;  /* 0x00000010040c7224 */ /* 0x000fc400078e020c */
[----:B------:R-:W-:Y:S01]  /*46e0*/  @!P0 IMAD.IADD R9, R9, 0x1, -R4 ;  /* 0x0000000109098824 */ /* 0x000fe200078e0a04 */
[----:B------:R-:W-:Y:S01]  /*46f0*/  IABS R13, R6 ;  /* 0x00000006000d7213 */ /* 0x000fe20000000000 */
[----:B------:R-:W-:Y:S01]  /*4700*/  IMAD.HI.U32 R15, R25, R14, RZ ;  /* 0x0000000e190f7227 */ /* 0x000fe200078e00ff */
[C---:B------:R-:W-:Y:S02]  /*4710*/  ISETP.GT.U32.AND P1, PT, R4.reuse, R12, PT ;  /* 0x0000000c0400720c */ /* 0x040fe40003f24070 */
[----:B------:R-:W-:Y:S01]  /*4720*/  ISETP.GT.U32.AND P0, PT, R4, R9, PT ;  /* 0x000000090400720c */ /* 0x000fe20003f04070 */
[----:B0-----:R-:W-:Y:S01]  /*4730*/  IMAD.MOV.U32 R11, RZ, RZ, R2 ;  /* 0x000000ffff0b7224 */ /* 0x001fe200078e0002 */
[----:B------:R-:W-:Y:S01]  /*4740*/  IABS R2, R7 ;  /* 0x0000000700027213 */ /* 0x000fe20000000000 */
[----:B------:R-:W-:Y:S02]  /*4750*/  @!P2 IMAD.IADD R10, R10, 0x1, -R4 ;  /* 0x000000010a0aa824 */ /* 0x000fe400078e0a04 */
[----:B------:R-:W-:Y:S01]  /*4760*/  @!P3 IMAD.MOV R11, RZ, RZ, -R11 ;  /* 0x000000ffff0bb224 */ /* 0x000fe200078e0a0b */
[C---:B------:R-:W-:Y:S01]  /*4770*/  ISETP.GT.U32.AND P3, PT, R4.reuse, R3, PT ;  /* 0x000000030400720c */ /* 0x040fe20003f64070 */
[----:B------:R-:W-:Y:S01]  /*4780*/  IMAD.MOV R15, RZ, RZ, -R15 ;  /* 0x000000ffff0f7224 */ /* 0x000fe200078e0a0f */
[----:B------:R-:W-:-:S02]  /*4790*/  ISETP.GT.U32.AND P2, PT, R4, R10, PT ;  /* 0x0000000a0400720c */ /* 0x000fc40003f44070 */
[----:B------:R0:W-:Y:S01]  /*47a0*/  STL [R1+0x6e8], R11 ;  /* 0x0006e80b01007387 */ /* 0x0001e20000100800 */
[--C-:B------:R-:W-:Y:S02]  /*47b0*/  @!P1 IMAD.IADD R12, R12, 0x1, -R4.reuse ;  /* 0x000000010c0c9824 */ /* 0x100fe400078e0a04 */
[----:B------:R-:W-:Y:S01]  /*47c0*/  @!P0 IMAD.IADD R9, R9, 0x1, -R4 ;  /* 0x0000000109098824 */ /* 0x000fe200078e0a04 */
[----:B------:R-:W-:Y:S01]  /*47d0*/  ISETP.GE.AND P0, PT, R8, RZ, PT ;  /* 0x000000ff0800720c */ /* 0x000fe20003f06270 */
[----:B------:R-:W-:Y:S01]  /*47e0*/  IMAD.HI.U32 R8, R25, R13, RZ ;  /* 0x0000000d19087227 */ /* 0x000fe200078e00ff */
[----:B------:R-:W-:-:S03]  /*47f0*/  ISETP.GT.U32.AND P1, PT, R4, R12, PT ;  /* 0x0000000c0400720c */ /* 0x000fc60003f24070 */
[----:B------:R-:W-:Y:S02]  /*4800*/  @!P3 IMAD.IADD R3, R3, 0x1, -R4 ;  /* 0x000000010303b824 */ /* 0x000fe400078e0a04 */
[----:B------:R-:W-:Y:S02]  /*4810*/  IMAD.MOV R8, RZ, RZ, -R8 ;  /* 0x000000ffff087224 */ /* 0x000fe400078e0a08 */
[----:B------:R-:W-:Y:S01]  /*4820*/  @!P2 IMAD.IADD R10, R10, 0x1, -R4 ;  /* 0x000000010a0aa824 */ /* 0x000fe200078e0a04 */
[C---:B------:R-:W-:Y:S01]  /*4830*/  ISETP.GT.U32.AND P3, PT, R4.reuse, R3, PT ;  /* 0x000000030400720c */ /* 0x040fe20003f64070 */
[----:B------:R-:W-:Y:S02]  /*4840*/  IMAD.MOV.U32 R16, RZ, RZ, R9 ;  /* 0x000000ffff107224 */ /* 0x000fe400078e0009 */
[C---:B------:R-:W-:Y:S02]  /*4850*/  IMAD R13, R4.reuse, R8, R13 ;  /* 0x00000008040d7224 */ /* 0x040fe400078e020d */
[----:B------:R-:W-:-:S02]  /*4860*/  IMAD R14, R4, R15, R14 ;  /* 0x0000000f040e7224 */ /* 0x000fc400078e020e */
[----:B------:R-:W-:-:S03]  /*4870*/  IMAD.HI.U32 R9, R25, R2, RZ ;  /* 0x0000000219097227 */ /* 0x000fc600078e00ff */
[C---:B------:R-:W-:Y:S01]  /*4880*/  ISETP.GT.U32.AND P2, PT, R4.reuse, R14, PT ;  /* 0x0000000e0400720c */ /* 0x040fe20003f44070 */
[----:B0-----:R-:W-:Y:S02]  /*4890*/  IMAD.MOV.U32 R11, RZ, RZ, R10 ;  /* 0x000000ffff0b7224 */ /* 0x001fe400078e000a */
[--C-:B------:R-:W-:Y:S01]  /*48a0*/  @!P3 IMAD.IADD R3, R3, 0x1, -R4.reuse ;  /* 0x000000010303b824 */ /* 0x100fe200078e0a04 */
[----:B------:R-:W-:Y:S01]  /*48b0*/  ISETP.GT.U32.AND P3, PT, R4, R13, PT ;  /* 0x0000000d0400720c */ /* 0x000fe20003f64070 */
[----:B------:R-:W-:Y:S02]  /*48c0*/  IMAD.MOV R9, RZ, RZ, -R9 ;  /* 0x000000ffff097224 */ /* 0x000fe400078e0a09 */
[----:B------:R-:W-:Y:S01]  /*48d0*/  @!P1 IMAD.IADD R12, R12, 0x1, -R4 ;  /* 0x000000010c0c9824 */ /* 0x000fe200078e0a04 */
[----:B------:R-:W-:Y:S01]  /*48e0*/  ISETP.GE.AND P1, PT, R7, RZ, PT ;  /* 0x000000ff0700720c */ /* 0x000fe20003f26270 */
[----:B------:R-:W-:Y:S01]  /*48f0*/  @!P6 IMAD.MOV R16, RZ, RZ, -R16 ;  /* 0x000000ffff10e224 */ /* 0x000fe200078e0a10 */
[----:B------:R-:W-:Y:S01]  /*4900*/  ISETP.GE.AND P6, PT, R5, RZ, PT ;  /* 0x000000ff0500720c */ /* 0x000fe20003fc6270 */
[----:B------:R-:W-:Y:S01]  /*4910*/  @!P5 IMAD.MOV R11, RZ, RZ, -R11 ;  /* 0x000000ffff0bd224 */ /* 0x000fe200078e0a0b */
[----:B------:R-:W-:Y:S01]  /*4920*/  IADD3 R5, R0, 0x1ae, RZ ;  /* 0x000001ae00057810 */ /* 0x000fe20007ffe0ff */
[----:B------:R-:W-:Y:S01]  /*4930*/  IMAD R10, R4, R9, R2 ;  /* 0x00000009040a7224 */ /* 0x000fe200078e0202 */
[----:B------:R-:W-:Y:S01]  /*4940*/  IADD3 R2, R0, 0x1af, RZ ;  /* 0x000001af00027810 */ /* 0x000fe20007ffe0ff */
[----:B------:R-:W-:Y:S01]  /*4950*/  IMAD.MOV.U32 R15, RZ, RZ, R12 ;  /* 0x000000ffff0f7224 */ /* 0x000fe200078e000c */
[----:B------:R-:W-:Y:S01]  /*4960*/  STL [R1+0x6e4], R16 ;  /* 0x0006e41001007387 */ /* 0x000fe20000100800 */
[----:B------:R-:W-:Y:S01]  /*4970*/  ISETP.GE.AND P5, PT, R6, RZ, PT ;  /* 0x000000ff0600720c */ /* 0x000fe20003fa6270 */
[--C-:B------:R-:W-:Y:S01]  /*4980*/  @!P3 IMAD.IADD R13, R13, 0x1, -R4.reuse ;  /* 0x000000010d0db824 */ /* 0x100fe200078e0a04 */
[----:B------:R-:W-:Y:S01]  /*4990*/  IABS R6, R5 ;  /* 0x0000000500067213 */ /* 0x000fe20000000000 */
[----:B------:R0:W-:Y:S01]  /*49a0*/  STL [R1+0x6d0], R11 ;  /* 0x0006d00b01007387 */ /* 0x0001e20000100800 */
[----:B------:R-:W-:Y:S01]  /*49b0*/  @!P4 IMAD.MOV R15, RZ, RZ, -R15 ;  /* 0x000000ffff0fc224 */ /* 0x000fe200078e0a0f */
[----:B------:R-:W-:Y:S01]  /*49c0*/  ISETP.GE.AND P4, PT, R2, RZ, PT ;  /* 0x000000ff0200720c */ /* 0x000fe20003f86270 */
[----:B------:R-:W-:Y:S01]  /*49d0*/  @!P2 IMAD.IADD R14, R14, 0x1, -R4 ;  /* 0x000000010e0ea824 */ /* 0x000fe200078e0a04 */
[----:B------:R-:W-:-:S02]  /*49e0*/  IABS R2, R2 ;  /* 0x0000000200027213 */ /* 0x000fc40000000000 */
[C---:B------:R-:W-:Y:S01]  /*49f0*/  ISETP.GT.U32.AND P3, PT, R4.reuse, R13, PT ;  /* 0x0000000d0400720c */ /* 0x040fe20003f64070 */
[----:B------:R1:W-:Y:S01]  /*4a00*/  STL [R1+0x6dc], R15 ;  /* 0x0006dc0f01007387 */ /* 0x0003e20000100800 */
[----:B------:R-:W-:Y:S01]  /*4a10*/  ISETP.GT.U32.AND P2, PT, R4, R14, PT ;  /* 0x0000000e0400720c */ /* 0x000fe20003f44070 */
[----:B0-----:R-:W-:Y:S01]  /*4a20*/  IMAD.MOV.U32 R11, RZ, RZ, R3 ;  /* 0x000000ffff0b7224 */ /* 0x001fe200078e0003 */
[C---:B------:R-:W-:Y:S01]  /*4a30*/  IADD3 R9, R0.reuse, 0x1ac, RZ ;  /* 0x000001ac00097810 */ /* 0x040fe20007ffe0ff */
[----:B------:R-:W-:Y:S01]  /*4a40*/  IMAD.HI.U32 R3, R25, R6, RZ ;  /* 0x0000000619037227 */ /* 0x000fe200078e00ff */
[C---:B------:R-:W-:Y:S02]  /*4a50*/  IADD3 R16, R0.reuse, 0x1aa, RZ ;  /* 0x000001aa00107810 */ /* 0x040fe40007ffe0ff */
[----:B------:R-:W-:Y:S01]  /*4a60*/  IABS R7, R9 ;  /* 0x0000000900077213 */ /* 0x000fe20000000000 */
[----:B------:R-:W-:Y:S01]  /*4a70*/  @!P0 IMAD.MOV R11, RZ, RZ, -R11 ;  /* 0x000000ffff0b8224 */ /* 0x000fe200078e0a0b */
[----:B------:R-:W-:Y:S01]  /*4a80*/  ISETP.GE.AND P0, PT, R5, RZ, PT ;  /* 0x000000ff0500720c */ /* 0x000fe20003f06270 */
[----:B------:R-:W-:Y:S01]  /*4a90*/  IMAD.MOV.U32 R5, RZ, RZ, R2 ;  /* 0x000000ffff057224 */ /* 0x000fe200078e0002 */
[----:B------:R-:W-:Y:S01]  /*4aa0*/  IADD3 R2, R0, 0x1ad, RZ ;  /* 0x000001ad00027810 */ /* 0x000fe20007ffe0ff */
[----:B------:R-:W-:Y:S01]  /*4ab0*/  @!P3 IMAD.IADD R13, R13, 0x1, -R4 ;  /* 0x000000010d0db824 */ /* 0x000fe200078e0a04 */
[----:B------:R0:W-:Y:S01]  /*4ac0*/  STL [R1+0x6e0], R11 ;  /* 0x0006e00b01007387 */ /* 0x0001e20000100800 */
[----:B------:R-:W-:Y:S01]  /*4ad0*/  IMAD.HI.U32 R12, R25, R5, RZ ;  /* 0x00000005190c7227 */ /* 0x000fe200078e00ff */
[----:B------:R-:W-:-:S02]  /*4ae0*/  IABS R8, R2 ;  /* 0x0000000200087213 */ /* 0x000fc40000000000 */
[----:B------:R-:W-:Y:S01]  /*4af0*/  IABS R21, R16 ;  /* 0x0000001000157213 */ /* 0x000fe20000000000 */
[----:B------:R-:W-:Y:S02]  /*4b00*/  IMAD.MOV R12, RZ, RZ, -R12 ;  /* 0x000000ffff0c7224 */ /* 0x000fe400078e0a0c */
[----:B------:R-:W-:Y:S01]  /*4b10*/  @!P2 IMAD.IADD R14, R14, 0x1, -R4 ;  /* 0x000000010e0ea824 */ /* 0x000fe200078e0a04 */
[C---:B------:R-:W-:Y:S01]  /*4b20*/  ISETP.GT.U32.AND P2, PT, R4.reuse, R10, PT ;  /* 0x0000000a0400720c */ /* 0x040fe20003f44070 */
[C---:B------:R-:W-:Y:S02]  /*4b30*/  IMAD R5, R4.reuse, R12, R5 ;  /* 0x0000000c04057224 */ /* 0x040fe400078e0205 */
[----:B------:R-:W-:Y:S02]  /*4b40*/  IMAD.MOV R3, RZ, RZ, -R3 ;  /* 0x000000ffff037224 */ /* 0x000fe400078e0a03 */
[----:B-1----:R-:W-:Y:S01]  /*4b50*/  IMAD.MOV.U32 R15, RZ, RZ, R14 ;  /* 0x000000ffff0f7224 */ /* 0x002fe200078e000e */
[C---:B------:R-:W-:Y:S01]  /*4b60*/  ISETP.GT.U32.AND P3, PT, R4.reuse, R5, PT ;  /* 0x000000050400720c */ /* 0x040fe20003f64070 */
[----:B------:R-:W-:-:S02]  /*4b70*/  IMAD R6, R4, R3, R6 ;  /* 0x0000000304067224 */ /* 0x000fc400078e0206 */
[----:B------:R-:W-:Y:S02]  /*4b80*/  @!P6 IMAD.MOV R15, RZ, RZ, -R15 ;  /* 0x000000ffff0fe224 */ /* 0x000fe400078e0a0f */
[----:B------:R-:W-:Y:S01]  /*4b90*/  IMAD.HI.U32 R12, R25, R8, RZ ;  /* 0x00000008190c7227 */ /* 0x000fe200078e00ff */
[----:B------:R-:W-:Y:S02]  /*4ba0*/  ISETP.GT.U32.AND P6, PT, R4, R6, PT ;  /* 0x000000060400720c */ /* 0x000fe40003fc4070 */
[----:B------:R1:W-:Y:S01]  /*4bb0*/  STL [R1+0x6d4], R15 ;  /* 0x0006d40f01007387 */ /* 0x0003e20000100800 */
[----:B0-----:R-:W-:Y:S02]  /*4bc0*/  IMAD.MOV.U32 R11, RZ, RZ, R13 ;  /* 0x000000ffff0b7224 */ /* 0x001fe400078e000d */
[----:B------:R-:W-:Y:S02]  /*4bd0*/  IMAD.MOV R12, RZ, RZ, -R12 ;  /* 0x000000ffff0c7224 */ /* 0x000fe400078e0a0c */
[----:B------:R-:W-:-:S02]  /*4be0*/  @!P3 IMAD.IADD R5, R5, 0x1, -R4 ;  /* 0x000000010505b824 */ /* 0x000fc400078e0a04 */
[----:B------:R-:W-:Y:S01]  /*4bf0*/  @!P5 IMAD.MOV R11, RZ, RZ, -R11 ;  /* 0x000000ffff0bd224 */ /* 0x000fe200078e0a0b */
[----:B------:R-:W-:Y:S01]  /*4c00*/  ISETP.GE.AND P5, PT, R2, RZ, PT ;  /* 0x000000ff0200720c */ /* 0x000fe20003fa6270 */
[C---:B------:R-:W-:Y:S01]  /*4c10*/  IMAD R2, R4.reuse, R12, R8 ;  /* 0x0000000c04027224 */ /* 0x040fe200078e0208 */
[----:B------:R-:W-:Y:S01]  /*4c20*/  ISETP.GT.U32.AND P3, PT, R4, R5, PT ;  /* 0x000000050400720c */ /* 0x000fe20003f64070 */
[--C-:B------:R-:W-:Y:S01]  /*4c30*/  @!P6 IMAD.IADD R6, R6, 0x1, -R4.reuse ;  /* 0x000000010606e824 */ /* 0x100fe200078e0a04 */
[C---:B------:R-:W-:Y:S01]  /*4c40*/  IADD3 R12, R0.reuse, 0x1ab, RZ ;  /* 0x000001ab000c7810 */ /* 0x040fe20007ffe0ff */
[----:B------:R-:W-:Y:S01]  /*4c50*/  IMAD.HI.U32 R3, R25, R7, RZ ;  /* 0x0000000719037227 */ /* 0x000fe200078e00ff */
[----:B-1----:R-:W-:Y:S01]  /*4c60*/  IADD3 R15, R0, 0x1a8, RZ ;  /* 0x000001a8000f7810 */ /* 0x002fe20007ffe0ff */
[----:B------:R0:W-:Y:S01]  /*4c70*/  STL [R1+0x6d8], R11 ;  /* 0x0006d80b01007387 */ /* 0x0001e20000100800 */
[----:B------:R-:W-:Y:S01]  /*4c80*/  ISETP.GT.U32.AND P6, PT, R4, R6, PT ;  /* 0x000000060400720c */ /* 0x000fe20003fc4070 */
[----:B------:R-:W-:Y:S01]  /*4c90*/  IMAD.MOV R3, RZ, RZ, -R3 ;  /* 0x000000ffff037224 */ /* 0x000fe200078e0a03 */
[----:B------:R-:W-:Y:S01]  /*4ca0*/  IABS R13, R12 ;  /* 0x0000000c000d7213 */ /* 0x000fe20000000000 */
[----:B------:R-:W-:-:S02]  /*4cb0*/  @!P2 IMAD.IADD R10, R10, 0x1, -R4 ;  /* 0x000000010a0aa824 */ /* 0x000fc400078e0a04 */
[C---:B------:R-:W-:Y:S01]  /*4cc0*/  IMAD R7, R4.reuse, R3, R7 ;  /* 0x0000000304077224 */ /* 0x040fe200078e0207 */
[----:B------:R-:W-:Y:S01]  /*4cd0*/  IABS R3, R15 ;  /* 0x0000000f00037213 */ /* 0x000fe20000000000 */
[----:B------:R-:W-:Y:S01]  /*4ce0*/  @!P3 IMAD.IADD R5, R5, 0x1, -R4 ;  /* 0x000000010505b824 */ /* 0x000fe200078e0a04 */
[C---:B------:R-:W-:Y:S01]  /*4cf0*/  ISETP.GT.U32.AND P3, PT, R4.reuse, R2, PT ;  /* 0x000000020400720c */ /* 0x040fe20003f64070 */
[----:B------:R-:W-:Y:S01]  /*4d00*/  IMAD.HI.U32 R8, R25, R13, RZ ;  /* 0x0000000d19087227 */ /* 0x000fe200078e00ff */
[----:B------:R-:W-:-:S03]  /*4d10*/  ISETP.GT.U32.AND P2, PT, R4, R10, PT ;  /* 0x0000000a0400720c */ /* 0x000fc60003f44070 */
[----:B------:R-:W-:Y:S02]  /*4d20*/  IMAD.MOV R8, RZ, RZ, -R8 ;  /* 0x000000ffff087224 */ /* 0x000fe400078e0a08 */
[----:B------:R-:W-:Y:S01]  /*4d30*/  @!P6 IMAD.IADD R6, R6, 0x1, -R4 ;  /* 0x000000010606e824 */ /* 0x000fe200078e0a04 */
[C---:B------:R-:W-:Y:S01]  /*4d40*/  ISETP.GT.U32.AND P6, PT, R4.reuse, R7, PT ;  /* 0x000000070400720c */ /* 0x040fe20003fc4070 */
[----:B------:R-:W-:Y:S02]  /*4d50*/  IMAD R13, R4, R8, R13 ;  /* 0x00000008040d7224 */ /* 0x000fe400078e020d */
[----:B------:R-:W-:-:S04]  /*4d60*/  IMAD.HI.U32 R20, R25, R21, RZ ;  /* 0x0000001519147227 */ /* 0x000fc800078e00ff */
[----:B------:R-:W-:Y:S01]  /*4d70*/  @!P3 IMAD.IADD R2, R2, 0x1, -R4 ;  /* 0x000000010202b824 */ /* 0x000fe200078e0a04 */
[----:B------:R-:W-:Y:S01]  /*4d80*/  ISETP.GT.U32.AND P3, PT, R4, R13, PT ;  /* 0x0000000d0400720c */ /* 0x000fe20003f64070 */
[----:B------:R-:W-:Y:S02]  /*4d90*/  IMAD.MOV R20, RZ, RZ, -R20 ;  /* 0x000000ffff147224 */ /* 0x000fe400078e0a14 */
[--C-:B------:R-:W-:Y:S01]  /*4da0*/  @!P2 IMAD.IADD R10, R10, 0x1, -R4.reuse ;  /* 0x000000010a0aa824 */ /* 0x100fe200078e0a04 */
[----:B------:R-:W-:Y:S01]  /*4db0*/  ISETP.GE.AND P2, PT, R9, RZ, PT ;  /* 0x000000ff0900720c */ /* 0x000fe20003f46270 */
[----:B------:R-:W-:Y:S01]  /*4dc0*/  IMAD R20, R4, R20, R21 ;  /* 0x0000001404147224 */ /* 0x000fe200078e0215 */
[----:B------:R-:W-:Y:S01]  /*4dd0*/  IADD3 R9, R0, 0x1a7, RZ ;  /* 0x000001a700097810 */ /* 0x000fe20007ffe0ff */
[----:B------:R-:W-:Y:S02]  /*4de0*/  @!P6 IMAD.IADD R7, R7, 0x1, -R4 ;  /* 0x000000010707e824 */ /* 0x000fe400078e0a04 */
[----:B0-----:R-:W-:Y:S01]  /*4df0*/  IMAD.MOV.U32 R11, RZ, RZ, R10 ;  /* 0x000000ffff0b7224 */ /* 0x001fe200078e000a */
[----:B------:R-:W-:Y:S01]  /*4e00*/  ISETP.GT.U32.AND P6, PT, R4, R20, PT ;  /* 0x000000140400720c */ /* 0x000fe20003fc4070 */
[----:B------:R-:W-:Y:S01]  /*4e10*/  IMAD.HI.U32 R17, R25, R3, RZ ;  /* 0x0000000319117227 */ /* 0x000fe200078e00ff */
[----:B------:R-:W-:-:S03]  /*4e20*/  IABS R14, R9 ;  /* 0x00000009000e7213 */ /* 0x000fc60000000000 */
[----:B------:R-:W-:Y:S01]  /*4e30*/  @!P3 IMAD.IADD R13, R13, 0x1, -R4 ;  /* 0x000000010d0db824 */ /* 0x000fe200078e0a04 */
[C---:B------:R-:W-:Y:S01]  /*4e40*/  ISETP.GT.U32.AND P3, PT, R4.reuse, R2, PT ;  /* 0x000000020400720c */ /* 0x040fe20003f64070 */
[----:B------:R-:W-:Y:S01]  /*4e50*/  @!P1 IMAD.MOV R11, RZ, RZ, -R11 ;  /* 0x000000ffff0b9224 */ /* 0x000fe200078e0a0b */
[C---:B------:R-:W-:Y:S01]  /*4e60*/  ISETP.GT.U32.AND P1, PT, R4.reuse, R7, PT ;  /* 0x000000070400720c */ /* 0x040fe20003f24070 */
[----:B------:R-:W-:Y:S02]  /*4e70*/  IMAD.MOV R17, RZ, RZ, -R17 ;  /* 0x000000ffff117224 */ /* 0x000fe400078e0a11 */
[----:B------:R-:W-:Y:S01]  /*4e80*/  @!P0 IMAD.MOV R6, RZ, RZ, -R6 ;  /* 0x000000ffff068224 */ /* 0x000fe200078e0a06 */
[----:B------:R0:W-:Y:S01]  /*4e90*/  STL [R1+0x6c8], R11 ;  /* 0x0006c80b01007387 */ /* 0x0001e20000100800 */
[----:B------:R-:W-:Y:S01]  /*4ea0*/  ISETP.GT.U32.AND P0, PT, R4, R19, PT ;  /* 0x000000130400720c */ /* 0x000fe20003f04070 */
[----:B------:R-:W-:-:S04]  /*4eb0*/  IMAD.HI.U32 R8, R25, R14, RZ ;  /* 0x0000000e19087227 */ /* 0x000fc800078e00ff */
[----:B------:R-:W-:Y:S01]  /*4ec0*/  @!P6 IMAD.IADD R20, R20, 0x1, -R4 ;  /* 0x000000011414e824 */ /* 0x000fe200078e0a04 */
[C---:B------:R-:W-:Y:S01]  /*4ed0*/  ISETP.GT.U32.AND P6, PT, R4.reuse, R13, PT ;  /* 0x0000000d0400720c */ /* 0x040fe20003fc4070 */
[----:B------:R-:W-:Y:S01]  /*4ee0*/  IMAD R3, R4, R17, R3 ;  /* 0x0000001104037224 */ /* 0x000fe200078e0203 */
[----:B------:R-:W-:Y:S01]  /*4ef0*/  IADD3 R17, R0, 0x1a6, RZ ;  /* 0x000001a600117810 */ /* 0x000fe20007ffe0ff */
[----:B0-----:R-:W-:Y:S02]  /*4f00*/  IMAD.MOV.U32 R11, RZ, RZ, R5 ;  /* 0x000000ffff0b7224 */ /* 0x001fe400078e0005 */
[----:B------:R-:W-:Y:S01]  /*4f10*/  IMAD.MOV R8, RZ, RZ, -R8 ;  /* 0x000000ffff087224 */ /* 0x000fe200078e0a08 */
[----:B------:R-:W-:Y:S01]  /*4f20*/  IABS R10, R17 ;  /* 0x00000011000a7213 */ /* 0x000fe20000000000 */
[----:B------:R-:W-:Y:S01]  /*4f30*/  @!P4 IMAD.MOV R11, RZ, RZ, -R11 ;  /* 0x000000ffff0bc224 */ /* 0x000fe200078e0a0b */
[----:B------:R-:W-:Y:S01]  /*4f40*/  ISETP.GT.U32.AND P4, PT, R4, R20, PT ;  /* 0x000000140400720c */ /* 0x000fe20003f84070 */
[--C-:B------:R-:W-:Y:S01]  /*4f50*/  @!P3 IMAD.IADD R2, R2, 0x1, -R4.reuse ;  /* 0x000000010202b824 */ /* 0x100fe200078e0a04 */
[C---:B------:R-:W-:Y:S01]  /*4f60*/  ISETP.GT.U32.AND P3, PT, R4.reuse, R3, PT ;  /* 0x000000030400720c */ /* 0x040fe20003f64070 */
[----:B------:R-:W-:Y:S01]  /*4f70*/  @!P1 IMAD.IADD R7, R7, 0x1, -R4 ;  /* 0x0000000107079824 */ /* 0x000fe200078e0a04 */
[----:B------:R0:W-:Y:S01]  /*4f80*/  STL [R1+0x6c0], R11 ;  /* 0x0006c00b01007387 */ /* 0x0001e20000100800 */
[----:B------:R-:W-:Y:S01]  /*4f90*/  IMAD R8, R4, R8, R14 ;  /* 0x0000000804087224 */ /* 0x000fe200078e020e */
[----:B------:R-:W-:Y:S01]  /*4fa0*/  IADD3 R14, R0, 0x1a5, RZ ;  /* 0x000001a5000e7810 */ /* 0x000fe20007ffe0ff */
[----:B------:R-:W-:Y:S01]  /*4fb0*/  IMAD.MOV.U32 R21, RZ, RZ, R2 ;  /* 0x000000ffff157224 */ /* 0x000fe200078e0002 */
[----:B------:R1:W-:Y:S01]  /*4fc0*/  STL [R1+0x6bc], R6 ;  /* 0x0006bc0601007387 */ /* 0x0003e20000100800 */
[----:B------:R-:W-:Y:S01]  /*4fd0*/  ISETP.GE.AND P1, PT, R12, RZ, PT ;  /* 0x000000ff0c00720c */ /* 0x000fe20003f26270 */
[--C-:B------:R-:W-:Y:S01]  /*4fe0*/  @!P0 IMAD.IADD R19, R19, 0x1, -R4.reuse ;  /* 0x0000000113138824 */ /* 0x100fe200078e0a04 */
[----:B------:R-:W-:Y:S01]  /*4ff0*/  IABS R5, R14 ;  /* 0x0000000e00057213 */ /* 0x000fe20000000000 */
[----:B------:R-:W-:Y:S01]  /*5000*/  @!P5 IMAD.MOV R21, RZ, RZ, -R21 ;  /* 0x000000ffff15d224 */ /* 0x000fe200078e0a15 */
[----:B------:R-:W-:Y:S01]  /*5010*/  ISETP.GE.AND P0, PT, R18, RZ, PT ;  /* 0x000000ff1200720c */ /* 0x000fe20003f06270 */
[----:B0-----:R-:W-:Y:S01]  /*5020*/  IMAD.MOV.U32 R11, RZ, RZ, R7 ;  /* 0x000000ffff0b7224 */ /* 0x001fe200078e0007 */
[C---:B------:R-:W-:Y:S01]  /*5030*/  ISETP.GT.U32.AND P5, PT, R4.reuse, R19, PT ;  /* 0x000000130400720c */ /* 0x040fe20003fa4070 */
[----:B------:R-:W-:Y:S01]  /*5040*/  @!P6 IMAD.IADD R13, R13, 0x1, -R4 ;  /* 0x000000010d0de824 */ /* 0x000fe200078e0a04 */
[----:B------:R-:W-:Y:S01]  /*5050*/  ISETP.GT.U32.AND P6, PT, R4, R8, PT ;  /* 0x000000080400720c */ /* 0x000fe20003fc4070 */
[----:B-1----:R-:W-:Y:S01]  /*5060*/  IMAD.HI.U32 R6, R25, R10, RZ ;  /* 0x0000000a19067227 */ /* 0x002fe200078e00ff */
[----:B------:R-:W-:Y:S01]  /*5070*/  STL [R1+0x6b0], R21 ;  /* 0x0006b01501007387 */ /* 0x000fe20000100800 */
[----:B------:R-:W-:-:S02]  /*5080*/  IADD3 R2, R0, 0x1a4, RZ ;  /* 0x000001a400027810 */ /* 0x000fc40007ffe0ff */
[----:B------:R-:W-:Y:S01]  /*5090*/  @!P2 IMAD.MOV R11, RZ, RZ, -R11 ;  /* 0x000000ffff0ba224 */ /* 0x000fe200078e0a0b */
[----:B------:R-:W-:Y:S01]  /*50a0*/  IADD3 R7, R0, 0x1a3, RZ ;  /* 0x000001a300077810 */ /* 0x000fe20007ffe0ff */
[----:B------:R-:W-:Y:S02]  /*50b0*/  IMAD.MOV R6, RZ, RZ, -R6 ;  /* 0x000000ffff067224 */ /* 0x000fe400078e0a06 */
[----:B------:R-:W-:Y:S01]  /*50c0*/  IMAD.HI.U32 R12, R25, R5, RZ ;  /* 0x00000005190c7227 */ /* 0x000fe200078e00ff */
[----:B------:R0:W-:Y:S03]  /*50d0*/  STL [R1+0x6ac], R11 ;  /* 0x0006ac0b01007387 */ /* 0x0001e60000100800 */
[----:B------:R-:W-:Y:S02]  /*50e0*/  IMAD R6, R4, R6, R10 ;  /* 0x0000000604067224 */ /* 0x000fe400078e020a */
[----:B------:R-:W-:Y:S01]  /*50f0*/  @!P4 IMAD.IADD R20, R20, 0x1, -R4 ;  /* 0x000000011414c824 */ /* 0x000fe200078e0a04 */
[----:B------:R-:W-:Y:S01]  /*5100*/  ISETP.GE.AND P4, PT, R16, RZ, PT ;  /* 0x000000ff1000720c */ /* 0x000fe20003f86270 */
[----:B------:R-:W-:Y:S01]  /*5110*/  IMAD.MOV R12, RZ, RZ, -R12 ;  /* 0x000000ffff0c7224 */ /* 0x000fe200078e0a0c */
[----:B------:R-:W-:Y:S01]  /*5120*/  IABS R16, R7 ;  /* 0x0000000700107213 */ /* 0x000fe20000000000 */
[----:B------:R-:W-:-:S02]  /*5130*/  @!P6 IMAD.IADD R8, R8, 0x1, -R4 ;  /* 0x000000010808e824 */ /* 0x000fc400078e0a04 */
[----:B0-----:R-:W-:Y:S01]  /*5140*/  IMAD.MOV.U32 R11, RZ, RZ, R13 ;  /* 0x000000ffff0b7224 */ /* 0x001fe200078e000d */
[----:B------:R-:W-:Y:S01]  /*5150*/  IABS R13, R2 ;  /* 0x00000002000d7213 */ /* 0x000fe20000000000 */
[C---:B------:R-:W-:Y:S01]  /*5160*/  IMAD R5, R4.reuse, R12, R5 ;  /* 0x0000000c04057224 */ /* 0x040fe200078e0205 */
[C---:B------:R-:W-:Y:S01]  /*5170*/  ISETP.GT.U32.AND P6, PT, R4.reuse, R8, PT ;  /* 0x000000080400720c */ /* 0x040fe20003fc4070 */
[----:B------:R-:W-:Y:S01]  /*5180*/  @!P1 IMAD.MOV R11, RZ, RZ, -R11 ;  /* 0x000000ffff0b9224 */ /* 0x000fe200078e0a0b */
[C---:B------:R-:W-:Y:S01]  /*5190*/  ISETP.GT.U32.AND P1, PT, R4.reuse, R6, PT ;  /* 0x000000060400720c */ /* 0x040fe20003f24070 */
[--C-:B------:R-:W-:Y:S01]  /*51a0*/  @!P5 IMAD.IADD R19, R19, 0x1, -R4.reuse ;  /* 0x000000011313d824 */ /* 0x100fe200078e0a04 */
[----:B------:R-:W-:Y:S01]  /*51b0*/  ISETP.GT.U32.AND P5, PT, R4, R5, PT ;  /* 0x000000050400720c */ /* 0x000fe20003fa4070 */
[----:B------:R-:W-:Y:S01]  /*51c0*/  @!P3 IMAD.IADD R3, R3, 0x1, -R4 ;  /* 0x000000010303b824 */ /* 0x000fe200078e0a04 */
[----:B------:R0:W-:Y:S01]  /*51d0*/  STL [R1+0x6a8], R11 ;  /* 0x0006a80b01007387 */ /* 0x0001e20000100800 */
[----:B------:R-:W-:Y:S01]  /*51e0*/  IMAD.MOV.U32 R10, RZ, RZ, R20 ;  /* 0x000000ffff0a7224 */ /* 0x000fe200078e0014 */
[----:B------:R-:W-:-:S02]  /*51f0*/  ISETP.GE.AND P3, PT, R15, RZ, PT ;  /* 0x000000ff0f00720c */ /* 0x000fc40003f66270 */
[----:B------:R-:W-:Y:S01]  /*5200*/  ISETP.GT.U32.AND P2, PT, R4, R3, PT ;  /* 0x000000030400720c */ /* 0x000fe20003f44070 */
[----:B------:R-:W-:Y:S01]  /*5210*/  @!P4 IMAD.MOV R10, RZ, RZ, -R10 ;  /* 0x000000ffff0ac224 */ /* 0x000fe200078e0a0a */
[----:B------:R-:W-:Y:S01]  /*5220*/  ISETP.GE.AND P4, PT, R9, RZ, PT ;  /* 0x000000ff0900720c */ /* 0x000fe20003f86270 */
[----:B------:R-:W-:-:S03]  /*5230*/  IMAD.HI.U32 R9, R25, R13, RZ ;  /* 0x0000000d19097227 */ /* 0x000fc600078e00ff */
[----:B------:R1:W-:Y:S01]  /*5240*/  STL [R1+0x6a4], R10 ;  /* 0x0006a40a01007387 */ /* 0x0003e20000100800 */
[--C-:B------:R-:W-:Y:S01]  /*5250*/  @!P1 IMAD.IADD R6, R6, 0x1, -R4.reuse ;  /* 0x0000000106069824 */ /* 0x100fe200078e0a04 */
[----:B------:R-:W-:Y:S01]  /*5260*/  ISETP.GE.AND P1, PT, R2, RZ, PT ;  /* 0x000000ff0200720c */ /* 0x000fe20003f26270 */
[----:B0-----:R-:W-:Y:S02]  /*5270*/  IMAD.MOV.U32 R11, RZ, RZ, R19 ;  /* 0x000000ffff0b7224 */ /* 0x001fe400078e0013 */
[----:B------:R-:W-:Y:S02]  /*5280*/  IMAD.MOV R9, RZ, RZ, -R9 ;  /* 0x000000ffff097224 */ /* 0x000fe400078e0a09 */
[----:B------:R-:W-:Y:S01]  /*5290*/  @!P0 IMAD.MOV R11, RZ, RZ, -R11 ;  /* 0x000000ffff0b8224 */ /* 0x000fe200078e0a0b */
[----:B------:R-:W-:Y:S01]  /*52a0*/  ISETP.GT.U32.AND P0, PT, R4, R6, PT ;  /* 0x000000060400720c */ /* 0x000fe20003f04070 */
[--C-:B------:R-:W-:Y:S02]  /*52b0*/  @!P5 IMAD.IADD R5, R5, 0x1, -R4.reuse ;  /* 0x000000010505d824 */ /* 0x100fe400078e0a04 */
[--C-:B------:R-:W-:Y:S01]  /*52c0*/  @!P6 IMAD.IADD R8, R8, 0x1, -R4.reuse ;  /* 0x000000010808e824 */ /* 0x100fe200078e0a04 */
[----:B------:R-:W-:Y:S01]  /*52d0*/  ISETP.GE.AND P6, PT, R14, RZ, PT ;  /* 0x000000ff0e00720c */ /* 0x000fe20003fc6270 */
[C---:B------:R-:W-:Y:S01]  /*52e0*/  IMAD R13, R4.reuse, R9, R13 ;  /* 0x00000009040d7224 */ /* 0x040fe200078e020d */
[----:B------:R-:W-:Y:S01]  /*52f0*/  ISETP.GT.U32.AND P5, PT, R4, R5, PT ;  /* 0x000000050400720c */ /* 0x000fe20003fa4070 */
[----:B------:R-:W-:Y:S01]  /*5300*/  @!P2 IMAD.IADD R3, R3, 0x1, -R4 ;  /* 0x000000010303a824 */ /* 0x000fe200078e0a04 */
[----:B------:R-:W-:Y:S01]  /*5310*/  ISETP.GE.AND P2, PT, R17, RZ, PT ;  /* 0x000000ff1100720c */ /* 0x000fe20003f46270 */
[----:B------:R-:W-:Y:S01]  /*5320*/  IMAD.HI.U32 R2, R25, R16, RZ ;  /* 0x0000001019027227 */ /* 0x000fe200078e00ff */
[----:B------:R-:W-:Y:S01]  /*5330*/  IADD3 R14, R0, 0x1a2, RZ ;  /* 0x000001a2000e7810 */ /* 0x000fe20007ffe0ff */
[----:B------:R-:W-:Y:S02]  /*5340*/  STL [R1+0x6a0], R11 ;  /* 0x0006a00b01007387 */ /* 0x000fe40000100800 */
[----:B------:R-:W-:Y:S01]  /*5350*/  @!P4 IMAD.MOV R8, RZ, RZ, -R8 ;  /* 0x000000ffff08c224 */ /* 0x000fe200078e0a08 */
[----:B------:R-:W-:Y:S01]  /*5360*/  ISETP.GT.U32.AND P4, PT, R4, R13, PT ;  /* 0x0000000d0400720c */ /* 0x000fe20003f84070 */
[----:B-1----:R-:W-:Y:S01]  /*5370*/  IMAD.MOV.U32 R10, RZ, RZ, R3 ;  /* 0x000000ffff0a7224 */ /* 0x002fe200078e0003 */
[----:B------:R-:W-:Y:S01]  /*5380*/  IADD3 R3, R0, 0x1a1, RZ ;  /* 0x000001a100037810 */ /* 0x000fe20007ffe0ff */
[----:B------:R-:W-:-:S02]  /*5390*/  IMAD.MOV R2, RZ, RZ, -R2 ;  /* 0x000000ffff027224 */ /* 0x000fc400078e0a02 */
[----:B------:R-:W-:Y:S01]  /*53a0*/  @!P0 IMAD.IADD R6, R6, 0x1, -R4 ;  /* 0x0000000106068824 */ /* 0x000fe200078e0a04 */
[----:B------:R-:W-:Y:S01]  /*53b0*/  ISETP.GE.AND P0, PT, R14, RZ, PT ;  /* 0x000000ff0e00720c */ /* 0x000fe20003f06270 */
[----:B------:R-:W-:Y:S01]  /*53c0*/  @!P3 IMAD.MOV R10, RZ, RZ, -R10 ;  /* 0x000000ffff0ab224 */ /* 0x000fe200078e0a0a */
[----:B------:R-:W-:Y:S01]  /*53d0*/  ISETP.GE.AND P3, PT, R7, RZ, PT ;  /* 0x000000ff0700720c */ /* 0x000fe20003f66270 */
[C---:B------:R-:W-:Y:S01]  /*53e0*/  IMAD R16, R4.reuse, R2, R16 ;  /* 0x0000000204107224 */ /* 0x040fe200078e0210 */
[----:B------:R-:W-:Y:S01]  /*53f0*/  IABS R14, R14 ;  /* 0x0000000e000e7213 */ /* 0x000fe20000000000 */
[----:B------:R-:W-:Y:S01]  /*5400*/  IMAD.MOV.U32 R7, RZ, RZ, R6 ;  /* 0x000000ffff077224 */ /* 0x000fe200078e0006 */
[----:B------:R-:W-:Y:S01]  /*5410*/  STL [R1+0x69c], R10 ;  /* 0x00069c0a01007387 */ /* 0x000fe20000100800 */
[--C-:B------:R-:W-:Y:S01]  /*5420*/  @!P5 IMAD.IADD R5, R5, 0x1, -R4.reuse ;  /* 0x000000010505d824 */ /* 0x100fe200078e0a04 */
[----:B------:R-:W-:Y:S01]  /*5430*/  ISETP.GT.U32.AND P5, PT, R4, R16, PT ;  /* 0x000000100400720c */ /* 0x000fe20003fa4070 */
[----:B------:R-:W-:Y:S01]  /*5440*/  @!P4 IMAD.IADD R13, R13, 0x1, -R4 ;  /* 0x000000010d0dc824 */ /* 0x000fe200078e0a04 */
[----:B------:R0:W-:Y:S01]  /*5450*/  STL [R1+0x698], R8 ;  /* 0x0006980801007387 */ /* 0x0001e20000100800 */
[----:B------:R-:W-:Y:S01]  /*5460*/  @!P2 IMAD.MOV R7, RZ, RZ, -R7 ;  /* 0x000000ffff07a224 */ /* 0x000fe200078e0a07 */
[----:B------:R-:W-:Y:S01]  /*5470*/  IADD3 R2, R0, 0x1a0, RZ ;  /* 0x000001a000027810 */ /* 0x000fe20007ffe0ff */
[----:B------:R-:W-:Y:S01]  /*5480*/  @!P6 IMAD.MOV R5, RZ, RZ, -R5 ;  /* 0x000000ffff05e224 */ /* 0x000fe200078e0a05 */
[----:B------:R-:W-:-:S02]  /*5490*/  ISETP.GT.U32.AND P4, PT, R4, R13, PT ;  /* 0x0000000d0400720c */ /* 0x000fc40003f84070 */
[----:B------:R1:W-:Y:S01]  /*54a0*/  STL [R1+0x648], R7 ;  /* 0x0006480701007387 */ /* 0x0003e20000100800 */
[----:B------:R-:W-:Y:S02]  /*54b0*/  IABS R9, R2 ;  /* 0x0000000200097213 */ /* 0x000fe40000000000 */
[----:B------:R-:W-:Y:S01]  /*54c0*/  ISETP.GE.AND P2, PT, R3, RZ, PT ;  /* 0x000000ff0300720c */ /* 0x000fe20003f46270 */
[----:B------:R2:W-:Y:S01]  /*54d0*/  STL [R1+0x694], R5 ;  /* 0x0006940501007387 */ /* 0x0005e20000100800 */
[----:B------:R-:W-:Y:S01]  /*54e0*/  @!P5 IMAD.IADD R16, R16, 0x1, -R4 ;  /* 0x000000011010d824 */ /* 0x000fe200078e0a04 */
[----:B0-----:R-:W-:Y:S01]  /*54f0*/  IABS R8, R3 ;  /* 0x0000000300087213 */ /* 0x001fe20000000000 */
[C---:B------:R-:W-:Y:S01]  /*5500*/  IMAD.HI.U32 R3, R25.reuse, R9, RZ ;  /* 0x0000000919037227 */ /* 0x040fe200078e00ff */
[----:B------:R-:W-:Y:S02]  /*5510*/  ISETP.GE.AND P6, PT, R2, RZ, PT ;  /* 0x000000ff0200720c */ /* 0x000fe40003fc6270 */
[----:B------:R-:W-:Y:S01]  /*5520*/  ISETP.GT.U32.AND P5, PT, R4, R16, PT ;  /* 0x000000100400720c */ /* 0x000fe20003fa4070 */
[----:B-1----:R-:W-:Y:S01]  /*5530*/  IMAD.HI.U32 R7, R25, R14, RZ ;  /* 0x0000000e19077227 */ /* 0x002fe200078e00ff */
[----:B------:R-:W-:-:S02]  /*5540*/  IADD3 R2, R0, 0x19f, RZ ;  /* 0x0000019f00027810 */ /* 0x000fc40007ffe0ff */
[----:B------:R-:W-:Y:S01]  /*5550*/  IADD3 R10, R0, 0x19e, RZ ;  /* 0x0000019e000a7810 */ /* 0x000fe20007ffe0ff */
[----:B------:R-:W-:Y:S01]  /*5560*/  IMAD.MOV R7, RZ, RZ, -R7 ;  /* 0x000000ffff077224 */ /* 0x000fe200078e0a07 */
[----:B--2---:R-:W-:Y:S01]  /*5570*/  IABS R5, R2 ;  /* 0x0000000200057213 */ /* 0x004fe20000000000 */
[----:B------:R-:W-:Y:S01]  /*5580*/  IMAD.HI.U32 R6, R25, R8, RZ ;  /* 0x0000000819067227 */ /* 0x000fe200078e00ff */
[----:B------:R-:W-:-:S03]  /*5590*/  IABS R15, R10 ;  /* 0x0000000a000f7213 */ /* 0x000fc60000000000 */
[----:B------:R-:W-:Y:S01]  /*55a0*/  IMAD R14, R4, R7, R14 ;  /* 0x00000007040e7224 */ /* 0x000fe200078e020e */
[----:B------:R-:W-:Y:S01]  /*55b0*/  IADD3 R7, R0, 0x19d, RZ ;  /* 0x0000019d00077810 */ /* 0x000fe20007ffe0ff */
[----:B------:R-:W-:Y:S02]  /*55c0*/  @!P4 IMAD.IADD R13, R13, 0x1, -R4 ;  /* 0x000000010d0dc824 */ /* 0x000fe400078e0a04 */
[----:B------:R-:W-:Y:S01]  /*55d0*/  IMAD.MOV R3, RZ, RZ, -R3 ;  /* 0x000000ffff037224 */ /* 0x000fe200078e0a03 */
[C---:B------:R-:W-:Y:S01]  /*55e0*/  ISETP.GT.U32.AND P4, PT, R4.reuse, R14, PT ;  /* 0x0000000e0400720c */ /* 0x040fe20003f84070 */
[----:B------:R-:W-:Y:S01]  /*55f0*/  IMAD.MOV R6, RZ, RZ, -R6 ;  /* 0x000000ffff067224 */ /* 0x000fe200078e0a06 */
[----:B------:R-:W-:Y:S01]  /*5600*/  IABS R12, R7 ;  /* 0x00000007000c7213 */ /* 0x000fe20000000000 */
[----:B------:R-:W-:Y:S01]  /*5610*/  IMAD R9, R4, R3, R9 ;  /* 0x0000000304097224 */ /* 0x000fe200078e0209 */
[----:B------:R-:W-:Y:S01]  /*5620*/  IADD3 R3, R0, 0x19c, RZ ;  /* 0x0000019c00037810 */ /* 0x000fe20007ffe0ff */
[----:B------:R-:W-:-:S02]  /*5630*/  IMAD.MOV.U32 R11, RZ, RZ, R13 ;  /* 0x000000ffff0b7224 */ /* 0x000fc400078e000d */
[C---:B------:R-:W-:Y:S01]  /*5640*/  IMAD R8, R4.reuse, R6, R8 ;  /* 0x0000000604087224 */ /* 0x040fe200078e0208 */
[----:B------:R-:W-:Y:S01]  /*5650*/  IABS R6, R3 ;  /* 0x0000000300067213 */ /* 0x000fe20000000000 */
[----:B------:R-:W-:Y:S01]  /*5660*/  @!P1 IMAD.MOV R11, RZ, RZ, -R11 ;  /* 0x000000ffff0b9224 */ /* 0x000fe200078e0a0b */
[----:B------:R-:W-:Y:S01]  /*5670*/  ISETP.GT.U32.AND P1, PT, R4, R9, PT ;  /* 0x000000090400720c */ /* 0x000fe20003f24070 */
[--C-:B------:R-:W-:Y:S01]  /*5680*/  @!P5 IMAD.IADD R16, R16, 0x1, -R4.reuse ;  /* 0x000000011010d824 */ /* 0x100fe200078e0a04 */
[----:B------:R-:W-:Y:S01]  /*5690*/  ISETP.GT.U32.AND P5, PT, R4, R8, PT ;  /* 0x000000080400720c */ /* 0x000fe20003fa4070 */
[----:B------:R-:W-:Y:S01]  /*56a0*/  @!P4 IMAD.IADD R14, R14, 0x1, -R4 ;  /* 0x000000010e0ec824 */ /* 0x000fe200078e0a04 */
[----:B------:R0:W-:Y:S01]  /*56b0*/  STL [R1+0x65c], R11 ;  /* 0x00065c0b01007387 */ /* 0x0001e20000100800 */
[----:B------:R-:W-:-:S03]  /*56c0*/  IMAD.HI.U32 R13, R25, R5, RZ ;  /* 0x00000005190d7227 */ /* 0x000fc600078e00ff */
[----:B------:R-:W-:Y:S01]  /*56d0*/  ISETP.GT.U32.AND P4, PT, R4, R14, PT ;  /* 0x0000000e0400720c */ /* 0x000fe20003f84070 */
[----:B------:R-:W-:-:S04]  /*56e0*/  IMAD.MOV R13, RZ, RZ, -R13 ;  /* 0x000000ffff0d7224 */ /* 0x000fc800078e0a0d */
[----:B------:R-:W-:Y:S02]  /*56f0*/  @!P1 IMAD.IADD R9, R9, 0x1, -R4 ;  /* 0x0000000109099824 */ /* 0x000fe400078e0a04 */
[----:B0-----:R-:W-:Y:S02]  /*5700*/  IMAD.MOV.U32 R11, RZ, RZ, R16 ;  /* 0x000000ffff0b7224 */ /* 0x001fe400078e0010 */
[--C-:B------:R-:W-:Y:S01]  /*5710*/  @!P5 IMAD.IADD R8, R8, 0x1, -R4.reuse ;  /* 0x000000010808d824 */ /* 0x100fe200078e0a04 */
[----:B------:R-:W-:Y:S01]  /*5720*/  ISETP.GT.U32.AND P1, PT, R4, R9, PT ;  /* 0x000000090400720c */ /* 0x000fe20003f24070 */
[----:B------:R-:W-:Y:S01]  /*5730*/  @!P3 IMAD.MOV R11, RZ, RZ, -R11 ;  /* 0x000000ffff0bb224 */ /* 0x000fe200078e0a0b */
[----:B------:R-:W-:Y:S01]  /*5740*/  ISETP.GE.AND P3, PT, R2, RZ, PT ;  /* 0x000000ff0200720c */ /* 0x000fe20003f66270 */
[C---:B------:R-:W-:Y:S01]  /*5750*/  IMAD R2, R4.reuse, R13, R5 ;  /* 0x0000000d04027224 */ /* 0x040fe200078e0205 */
[----:B------:R-:W-:Y:S01]  /*5760*/  ISETP.GT.U32.AND P5, PT, R4, R8, PT ;  /* 0x000000080400720c */ /* 0x000fe20003fa4070 */
[----:B------:R-:W-:Y:S01]  /*5770*/  @!P4 IMAD.IADD R14, R14, 0x1, -R4 ;  /* 0x000000010e0ec824 */ /* 0x000fe200078e0a04 */
[----:B------:R0:W-:Y:S01]  /*5780*/  STL [R1+0x690], R11 ;  /* 0x0006900b01007387 */ /* 0x0001e20000100800 */
[----:B------:R-:W-:Y:S01]  /*5790*/  IMAD.HI.U32 R5, R25, R12, RZ ;  /* 0x0000000c19057227 */ /* 0x000fe200078e00ff */
[----:B------:R-:W-:-:S03]  /*57a0*/  ISETP.GT.U32.AND P4, PT, R4, R2, PT ;  /* 0x000000020400720c */ /* 0x000fc60003f84070 */
[----:B------:R-:W-:-:S04]  /*57b0*/  IMAD.HI.U32 R16, R25, R15, RZ ;  /* 0x0000000f19107227 */ /* 0x000fc800078e00ff */
[----:B------:R-:W-:-:S04]  /*57c0*/  IMAD.HI.U32 R13, R25, R6, RZ ;  /* 0x00000006190d7227 */ /* 0x000fc800078e00ff */
[----:B0-----:R-:W-:Y:S02]  /*57d0*/  IMAD.MOV.U32 R11, RZ, RZ, R14 ;  /* 0x000000ffff0b7224 */ /* 0x001fe400078e000e */
[----:B------:R-:W-:Y:S02]  /*57e0*/  IMAD.MOV R5, RZ, RZ, -R5 ;  /* 0x000000ffff057224 */ /* 0x000fe400078e0a05 */
[----:B------:R-:W-:Y:S02]  /*57f0*/  @!P0 IMAD.MOV R11, RZ, RZ, -R11 ;  /* 0x000000ffff0b8224 */ /* 0x000fe400078e0a0b */
[----:B------:R-:W-:Y:S02]  /*5800*/  IMAD.MOV R16, RZ, RZ, -R16 ;  /* 0x000000ffff107224 */ /* 0x000fe400078e0a10 */
[----:B------:R-:W-:Y:S01]  /*5810*/  IMAD.MOV R13, RZ, RZ, -R13 ;  /* 0x000000ffff0d7224 */ /* 0x000fe200078e0a0d */
[----:B------:R0:W-:Y:S01]  /*5820*/  STL [R1+0x67c], R11 ;  /* 0x00067c0b01007387 */ /* 0x0001e20000100800 */
[----:B------:R-:W-:Y:S01]  /*5830*/  IMAD R12, R4, R5, R12 ;  /* 0x00000005040c7224 */ /* 0x000fe200078e020c */
[----:B------:R-:W-:Y:S01]  /*5840*/  IADD3 R5, R0, 0x19b, RZ ;  /* 0x0000019b00057810 */ /* 0x000fe20007ffe0ff */
[----:B------:R-:W-:-:S02]  /*5850*/  @!P1 IMAD.IADD R9, R9, 0x1, -R4 ;  /* 0x0000000109099824 */ /* 0x000fc400078e0a04 */
[----:B------:R-:W-:Y:S01]  /*5860*/  @!P5 IMAD.IADD R8, R8, 0x1, -R4 ;  /* 0x000000010808d824 */ /* 0x000fe200078e0a04 */
[----:B------:R-:W-:Y:S01]  /*5870*/  ISETP.GE.AND P5, PT, R10, RZ, PT ;  /* 0x000000ff0a00720c */ /* 0x000fe20003fa6270 */
[C---:B------:R-:W-:Y:S01]  /*5880*/  IMAD R10, R4.reuse, R16, R15 ;  /* 0x00000010040a7224 */ /* 0x040fe200078e020f */
[C---:B------:R-:W-:Y:S01]  /*5890*/  ISETP.GT.U32.AND P1, PT, R4.reuse, R12, PT ;  /* 0x0000000c0400720c */ /* 0x040fe20003f24070 */
[C---:B------:R-:W-:Y:S01]  /*58a0*/  IMAD R6, R4.reuse, R13, R6 ;  /* 0x0000000d04067224 */ /* 0x040fe200078e0206 */
[----:B------:R-:W-:Y:S01]  /*58b0*/  IABS R13, R5 ;  /* 0x00000005000d7213 */ /* 0x000fe20000000000 */
[----:B0-----:R-:W-:Y:S01]  /*58c0*/  IMAD.MOV.U32 R11, RZ, RZ, R9 ;  /* 0x000000ffff0b7224 */ /* 0x001fe200078e0009 */
[----:B------:R-:W-:Y:S01]  /*58d0*/  ISETP.GT.U32.AND P0, PT, R4, R10, PT ;  /* 0x0000000a0400720c */ /* 0x000fe20003f04070 */
[----:B------:R-:W-:Y:S02]  /*58e0*/  @!P4 IMAD.IADD R2, R2, 0x1, -R4 ;  /* 0x000000010202c824 */ /* 0x000fe400078e0a04 */
[----:B------:R-:W-:Y:S01]  /*58f0*/  @!P6 IMAD.MOV R11, RZ, RZ, -R11 ;  /* 0x000000ffff0be224 */ /* 0x000fe200078e0a0b */
[C---:B------:R-:W-:Y:S01]  /*5900*/  ISETP.GT.U32.AND P6, PT, R4.reuse, R6, PT ;  /* 0x000000060400720c */ /* 0x040fe20003fc4070 */
[----:B------:R-:W-:Y:S01]  /*5910*/  IMAD.MOV.U32 R14, RZ, RZ, R8 ;  /* 0x000000ffff0e7224 */ /* 0x000fe200078e0008 */
[----:B------:R-:W-:Y:S01]  /*5920*/  ISETP.GT.U32.AND P4, PT, R4, R2, PT ;  /* 0x000000020400720c */ /* 0x000fe20003f84070 */
[----:B------:R-:W-:-:S02]  /*5930*/  IMAD.MOV.U32 R8, RZ, RZ, R13 ;  /* 0x000000ffff087224 */ /* 0x000fc400078e000d */
[----:B------:R-:W-:Y:S01]  /*5940*/  @!P2 IMAD.MOV R14, RZ, RZ, -R14 ;  /* 0x000000ffff0ea224 */ /* 0x000fe200078e0a0e */
[----:B------:R-:W-:Y:S01]  /*5950*/  ISETP.GE.AND P2, PT, R7, RZ, PT ;  /* 0x000000ff0700720c */ /* 0x000fe20003f46270 */
[--C-:B------:R-:W-:Y:S01]  /*5960*/  @!P1 IMAD.IADD R12, R12, 0x1, -R4.reuse ;  /* 0x000000010c0c9824 */ /* 0x100fe200078e0a04 */
[----:B------:R-:W-:Y:S01]  /*5970*/  IADD3 R7, R0, 0x19a, RZ ;  /* 0x0000019a00077810 */ /* 0x000fe20007ffe0ff */
[--C-:B------:R-:W-:Y:S01]  /*5980*/  @!P0 IMAD.IADD R10, R10, 0x1, -R4.reuse ;  /* 0x000000010a0a8824 */ /* 0x100fe200078e0a04 */
[----:B------:R-:W-:Y:S01]  /*5990*/  ISETP.GE.AND P0, PT, R5, RZ, PT ;  /* 0x000000ff0500720c */ /* 0x000fe20003f06270 */
[----:B------:R0:W-:Y:S01]  /*59a0*/  STL [R1+0x684], R14 ;  /* 0x0006840e01007387 */ /* 0x0001e20000100800 */
[----:B------:R-:W-:Y:S01]  /*59b0*/  IABS R13, R7 ;  /* 0x00000007000d7213 */ /* 0x000fe20000000000 */
[--C-:B------:R-:W-:Y:S01]  /*59c0*/  @!P6 IMAD.IADD R6, R6, 0x1, -R4.reuse ;  /* 0x000000010606e824 */ /* 0x100fe200078e0a04 */
[----:B------:R-:W-:Y:S01]  /*59d0*/  ISETP.GT.U32.AND P6, PT, R4, R12, PT ;  /* 0x0000000c0400720c */ /* 0x000fe20003fc4070 */
[----:B------:R-:W-:Y:S01]  /*59e0*/  @!P4 IMAD.IADD R2, R2, 0x1, -R4 ;  /* 0x000000010202c824 */ /* 0x000fe200078e0a04 */
[----:B------:R1:W-:Y:S01]  /*59f0*/  STL [R1+0x688], R11 ;  /* 0x0006880b01007387 */ /* 0x0003e20000100800 */
[----:B------:R-:W-:Y:S01]  /*5a00*/  IMAD.HI.U32 R5, R25, R13, RZ ;  /* 0x0000000d19057227 */ /* 0x000fe200078e00ff */
[----:B------:R-:W-:-:S02]  /*5a10*/  ISETP.GT.U32.AND P1, PT, R4, R10, PT ;  /* 0x0000000a0400720c */ /* 0x000fc40003f24070 */
[----:B------:R-:W-:Y:S01]  /*5a20*/  ISETP.GE.AND P4, PT, R3, RZ, PT ;  /* 0x000000ff0300720c */ /* 0x000fe20003f86270 */
[----:B------:R-:W-:Y:S01]  /*5a30*/  IMAD.HI.U32 R9, R25, R8, RZ ;  /* 0x0000000819097227 */ /* 0x000fe200078e00ff */
[----:B------:R-:W-:-:S03]  /*5a40*/  IADD3 R3, R0, 0x199, RZ ;  /* 0x0000019900037810 */ /* 0x000fc60007ffe0ff */
[----:B------:R-:W-:Y:S01]  /*5a50*/  IMAD.MOV R5, RZ, RZ, -R5 ;  /* 0x000000ffff057224 */ /* 0x000fe200078e0a05 */
[----:B0-----:R-:W-:Y:S01]  /*5a60*/  IABS R14, R3 ;  /* 0x00000003000e7213 */ /* 0x001fe20000000000 */
[----:B-1----:R-:W-:Y:S01]  /*5a70*/  IMAD.MOV.U32 R11, RZ, RZ, R2 ;  /* 0x000000ffff0b7224 */ /* 0x002fe200078e0002 */
[----:B------:R-:W-:Y:S01]  /*5a80*/  IADD3 R2, R0, 0x198, RZ ;  /* 0x0000019800027810 */ /* 0x000fe20007ffe0ff */
[----:B------:R-:W-:Y:S02]  /*5a90*/  IMAD.MOV R9, RZ, RZ, -R9 ;  /* 0x000000ffff097224 */ /* 0x000fe400078e0a09 */
[----:B------:R-:W-:Y:S01]  /*5aa0*/  @!P3 IMAD.MOV R11, RZ, RZ, -R11 ;  /* 0x000000ffff0bb224 */ /* 0x000fe200078e0a0b */
[C---:B------:R-:W-:Y:S01]  /*5ab0*/  ISETP.GT.U32.AND P3, PT, R4.reuse, R6, PT ;  /* 0x000000060400720c */ /* 0x040fe20003f64070 */
[C---:B------:R-:W-:Y:S01]  /*5ac0*/  IMAD R13, R4.reuse, R5, R13 ;  /* 0x00000005040d7224 */ /* 0x040fe200078e020d */
[----:B------:R-:W-:Y:S01]  /*5ad0*/  IABS R5, R2 ;  /* 0x0000000200057213 */ /* 0x000fe20000000000 */
[----:B------:R-:W-:Y:S01]  /*5ae0*/  IMAD R8, R4, R9, R8 ;  /* 0x0000000904087224 */ /* 0x000fe200078e0208 */
[----:B------:R-:W-:Y:S01]  /*5af0*/  IADD3 R9, R0, 0x197, RZ ;  /* 0x0000019700097810 */ /* 0x000fe20007ffe0ff */
[--C-:B------:R-:W-:Y:S01]  /*5b00*/  @!P6 IMAD.IADD R12, R12, 0x1, -R4.reuse ;  /* 0x000000010c0ce824 */ /* 0x100fe200078e0a04 */
[----:B------:R-:W-:Y:S01]  /*5b10*/  ISETP.GT.U32.AND P6, PT, R4, R13, PT ;  /* 0x0000000d0400720c */ /* 0x000fe20003fc4070 */
[----:B------:R-:W-:Y:S01]  /*5b20*/  @!P1 IMAD.IADD R10, R10, 0x1, -R4 ;  /* 0x000000010a0a9824 */ /* 0x000fe200078e0a04 */
[----:B------:R-:W-:Y:S01]  /*5b30*/  ISETP.GT.U32.AND P1, PT, R4, R8, PT ;  /* 0x000000080400720c */ /* 0x000fe20003f24070 */
[----:B------:R0:W-:Y:S01]  /*5b40*/  STL [R1+0x68c], R11 ;  /* 0x00068c0b01007387 */ /* 0x0001e20000100800 */
[----:B------:R-:W-:Y:S01]  /*5b50*/  IABS R15, R9 ;  /* 0x00000009000f7213 */ /* 0x000fe20000000000 */
[----:B------:R-:W-:-:S04]  /*5b60*/  IMAD.HI.U32 R16, R25, R5, RZ ;  /* 0x0000000519107227 */ /* 0x000fc800078e00ff */
[----:B------:R-:W-:Y:S01]  /*5b70*/  @!P3 IMAD.IADD R6, R6, 0x1, -R4 ;  /* 0x000000010606b824 */ /* 0x000fe200078e0a04 */
[----:B------:R-:W-:Y:S01]  /*5b80*/  ISETP.GE.AND P3, PT, R7, RZ, PT ;  /* 0x000000ff0700720c */ /* 0x000fe20003f66270 */
[----:B------:R-:W-:Y:S02]  /*5b90*/  IMAD.MOV.U32 R7, RZ, RZ, R15 ;  /* 0x000000ffff077224 */ /* 0x000fe400078e000f */
[----:B0-----:R-:W-:Y:S02]  /*5ba0*/  IMAD.MOV.U32 R11, RZ, RZ, R10 ;  /* 0x000000ffff0b7224 */ /* 0x001fe400078e000a */
[----:B------:R-:W-:-:S04]  /*5bb0*/  IMAD.HI.U32 R15, R25, R14, RZ ;  /* 0x0000000e190f7227 */ /* 0x000fc800078e00ff */
[--C-:B------:R-:W-:Y:S02]  /*5bc0*/  @!P6 IMAD.IADD R13, R13, 0x1, -R4.reuse ;  /* 0x000000010d0de824 */ /* 0x100fe400078e0a04 */
[----:B------:R-:W-:Y:S02]  /*5bd0*/  @!P5 IMAD.MOV R11, RZ, RZ, -R11 ;  /* 0x000000ffff0bd224 */ /* 0x000fe400078e0a0b */
[----:B------:R-:W-:Y:S01]  /*5be0*/  IMAD.MOV R15, RZ, RZ, -R15 ;  /* 0x000000ffff0f7224 */ /* 0x000fe200078e0a0f */
[----:B------:R-:W-:Y:S01]  /*5bf0*/  ISETP.GT.U32.AND P6, PT, R4, R13, PT ;  /* 0x0000000d0400720c */ /* 0x000fe20003fc4070 */
[----:B------:R-:W-:Y:S01]  /*5c00*/  @!P1 IMAD.IADD R8, R8, 0x1, -R4 ;  /* 0x0000000108089824 */ /* 0x000fe200078e0a04 */
[----:B------:R-:W-:Y:S01]  /*5c10*/  ISETP.GE.AND P1, PT, R3, RZ, PT ;  /* 0x000000ff0300720c */ /* 0x000fe20003f26270 */
[----:B------:R0:W-:Y:S01]  /*5c20*/  STL [R1+0x680], R11 ;  /* 0x0006800b01007387 */ /* 0x0001e20000100800 */
[----:B------:R-:W-:Y:S02]  /*5c30*/  IMAD.HI.U32 R3, R25, R7, RZ ;  /* 0x0000000719037227 */ /* 0x000fe400078e00ff */
[----:B------:R-:W-:-:S02]  /*5c40*/  ISETP.GT.U32.AND P5, PT, R4, R8, PT ;  /* 0x000000080400720c */ /* 0x000fc40003fa4070 */
[----:B------:R-:W-:Y:S02]  /*5c50*/  IMAD.MOV R10, RZ, RZ, -R16 ;  /* 0x000000ffff0a7224 */ /* 0x000fe400078e0a10 */
[----:B------:R-:W-:Y:S01]  /*5c60*/  IMAD R14, R4, R15, R14 ;  /* 0x0000000f040e7224 */ /* 0x000fe200078e020e */
[C---:B------:R-:W-:Y:S01]  /*5c70*/  IADD3 R15, R0.reuse, 0x196, RZ ;  /* 0x00000196000f7810 */ /* 0x040fe20007ffe0ff */
[----:B------:R-:W-:Y:S02]  /*5c80*/  IMAD.MOV R3, RZ, RZ, -R3 ;  /* 0x000000ffff037224 */ /* 0x000fe400078e0a03 */
[----:B0-----:R-:W-:Y:S01]  /*5c90*/  IMAD.MOV.U32 R11, RZ, RZ, R12 ;  /* 0x000000ffff0b7224 */ /* 0x001fe200078e000c */
[----:B------:R-:W-:Y:S01]  /*5ca0*/  IADD3 R12, R0, 0x192, RZ ;  /* 0x00000192000c7810 */ /* 0x000fe20007ffe0ff */
[C---:B------:R-:W-:Y:S02]  /*5cb0*/  IMAD R5, R4.reuse, R10, R5 ;  /* 0x0000000a04057224 */ /* 0x040fe400078e0205 */
[----:B------:R-:W-:Y:S01]  /*5cc0*/  @!P2 IMAD.MOV R11, RZ, RZ, -R11 ;  /* 0x000000ffff0ba224 */ /* 0x000fe200078e0a0b */
[C---:B------:R-:W-:Y:S01]  /*5cd0*/  ISETP.GT.U32.AND P2, PT, R4.reuse, R14, PT ;  /* 0x0000000e0400720c */ /* 0x040fe20003f44070 */
[C---:B------:R-:W-:Y:S01]  /*5ce0*/  IMAD R7, R4.reuse, R3, R7 ;  /* 0x0000000304077224 */ /* 0x040fe200078e0207 */
[----:B------:R-:W-:Y:S01]  /*5cf0*/  IABS R3, R15 ;  /* 0x0000000f00037213 */ /* 0x000fe20000000000 */
[----:B------:R-:W-:Y:S01]  /*5d00*/  @!P4 IMAD.MOV R6, RZ, RZ, -R6 ;  /* 0x000000ffff06c224 */ /* 0x000fe200078e0a06 */
[C---:B------:R-:W-:Y:S01]  /*5d10*/  ISETP.GT.U32.AND P4, PT, R4.reuse, R5, PT ;  /* 0x000000050400720c */ /* 0x040fe20003f84070 */
[--C-:B------:R-:W-:Y:S01]  /*5d20*/  @!P6 IMAD.IADD R13, R13, 0x1, -R4.reuse ;  /* 0x000000010d0de824 */ /* 0x100fe200078e0a04 */
[----:B------:R-:W-:Y:S01]  /*5d30*/  ISETP.GT.U32.AND P6, PT, R4, R7, PT ;  /* 0x000000070400720c */ /* 0x000fe20003fc4070 */
[----:B------:R-:W-:Y:S01]  /*5d40*/  @!P5 IMAD.IADD R8, R8, 0x1, -R4 ;  /* 0x000000010808d824 */ /* 0x000fe200078e0a04 */
[----:B------:R-:W-:Y:S01]  /*5d50*/  ISETP.GE.AND P5, PT, R2, RZ, PT ;  /* 0x000000ff0200720c */ /* 0x000fe20003fa6270 */
[----:B------:R0:W-:Y:S01]  /*5d60*/  STL [R1+0x670], R11 ;  /* 0x0006700b01007387 */ /* 0x0001e20000100800 */
[----:B------:R-:W-:Y:S01]  /*5d70*/  IADD3 R2, R0, 0x195, RZ ;  /* 0x0000019500027810 */ /* 0x000fe20007ffe0ff */
[----:B------:R-:W-:-:S02]  /*5d80*/  IMAD.HI.U32 R10, R25, R3, RZ ;  /* 0x00000003190a7227 */ /* 0x000fc400078e00ff */
[----:B------:R1:W-:Y:S02]  /*5d90*/  STL [R1+0x674], R6 ;  /* 0x0006740601007387 */ /* 0x0003e40000100800 */
[--C-:B------:R-:W-:Y:S01]  /*5da0*/  @!P2 IMAD.IADD R14, R14, 0x1, -R4.reuse ;  /* 0x000000010e0ea824 */ /* 0x100fe200078e0a04 */
[----:B------:R-:W-:Y:S01]  /*5db0*/  ISETP.GE.AND P2, PT, R9, RZ, PT ;  /* 0x000000ff0900720c */ /* 0x000fe20003f46270 */
[--C-:B------:R-:W-:Y:S01]  /*5dc0*/  @!P4 IMAD.IADD R5, R5, 0x1, -R4.reuse ;  /* 0x000000010505c824 */ /* 0x100fe200078e0a04 */
[----:B------:R-:W-:Y:S01]  /*5dd0*/  IADD3 R9, R0, 0x194, RZ ;  /* 0x0000019400097810 */ /* 0x000fe20007ffe0ff */
[----:B------:R-:W-:Y:S01]  /*5de0*/  @!P6 IMAD.IADD R7, R7, 0x1, -R4 ;  /* 0x000000010707e824 */ /* 0x000fe200078e0a04 */
[C---:B------:R-:W-:Y:S01]  /*5df0*/  ISETP.GT.U32.AND P4, PT, R4.reuse, R14, PT ;  /* 0x0000000e0400720c */ /* 0x040fe20003f84070 */
[----:B0-----:R-:W-:Y:S01]  /*5e00*/  IMAD.MOV.U32 R11, RZ, RZ, R8 ;  /* 0x000000ffff0b7224 */ /* 0x001fe200078e0008 */
[C---:B------:R-:W-:Y:S01]  /*5e10*/  ISETP.GT.U32.AND P6, PT, R4.reuse, R5, PT ;  /* 0x000000050400720c */ /* 0x040fe20003fc4070 */
[----:B------:R-:W-:Y:S01]  /*5e20*/  IMAD.MOV R10, RZ, RZ, -R10 ;  /* 0x000000ffff0a7224 */ /* 0x000fe200078e0a0a */
[----:B-1----:R-:W-:Y:S01]  /*5e30*/  IABS R6, R2 ;  /* 0x0000000200067213 */ /* 0x002fe20000000000 */
[----:B------:R-:W-:Y:S01]  /*5e40*/  @!P0 IMAD.MOV R11, RZ, RZ, -R11 ;  /* 0x000000ffff0b8224 */ /* 0x000fe200078e0a0b */
[C---:B------:R-:W-:Y:S01]  /*5e50*/  ISETP.GT.U32.AND P0, PT, R4.reuse, R7, PT ;  /* 0x000000070400720c */ /* 0x040fe20003f04070 */
[----:B------:R-:W-:Y:S01]  /*5e60*/  IMAD R3, R4, R10, R3 ;  /* 0x0000000a04037224 */ /* 0x000fe200078e0203 */
[----:B------:R-:W-:Y:S01]  /*5e70*/  IABS R17, R9 ;  /* 0x0000000900117213 */ /* 0x000fe20000000000 */
[----:B------:R-:W-:Y:S01]  /*5e80*/  IMAD.HI.U32 R8, R25, R6, RZ ;  /* 0x0000000619087227 */ /* 0x000fe200078e00ff */
[----:B------:R-:W-:Y:S01]  /*5e90*/  IADD3 R10, R0, 0x193, RZ ;  /* 0x00000193000a7810 */ /* 0x000fe20007ffe0ff */
[----:B------:R0:W-:Y:S02]  /*5ea0*/  STL [R1+0x678], R11 ;  /* 0x0006780b01007387 */ /* 0x0001e40000100800 */
[----:B------:R-:W-:-:S02]  /*5eb0*/  IMAD.MOV R8, RZ, RZ, -R8 ;  /* 0x000000ffff087224 */ /* 0x000fc400078e0a08 */
[----:B------:R-:W-:Y:S01]  /*5ec0*/  @!P4 IMAD.IADD R14, R14, 0x1, -R4 ;  /* 0x000000010e0ec824 */ /* 0x000fe200078e0a04 */
[C---:B------:R-:W-:Y:S01]  /*5ed0*/  ISETP.GT.U32.AND P4, PT, R4.reuse, R3, PT ;  /* 0x000000030400720c */ /* 0x040fe20003f84070 */
[C---:B------:R-:W-:Y:S01]  /*5ee0*/  IMAD R6, R4.reuse, R8, R6 ;  /* 0x0000000804067224 */ /* 0x040fe200078e0206 */
[----:B------:R-:W-:Y:S01]  /*5ef0*/  IABS R8, R10 ;  /* 0x0000000a00087213 */ /* 0x000fe20000000000 */
[----:B------:R-:W-:Y:S02]  /*5f00*/  @!P6 IMAD.IADD R5, R5, 0x1, -R4 ;  /* 0x000000010505e824 */ /* 0x000fe400078e0a04 */
[----:B------:R-:W-:Y:S01]  /*5f10*/  IMAD.HI.U32 R18, R25, R17, RZ ;  /* 0x0000001119127227 */ /* 0x000fe200078e00ff */
[----:B------:R-:W-:-:S03]  /*5f20*/  ISETP.GT.U32.AND P6, PT, R4, R6, PT ;  /* 0x000000060400720c */ /* 0x000fc60003fc4070 */
[----:B0-----:R-:W-:Y:S02]  /*5f30*/  IMAD.MOV.U32 R11, RZ, RZ, R14 ;  /* 0x000000ffff0b7224 */ /* 0x001fe400078e000e */
[----:B------:R-:W-:Y:S02]  /*5f40*/  IMAD.MOV R18, RZ, RZ, -R18 ;  /* 0x000000ffff127224 */ /* 0x000fe400078e0a12 */
[----:B------:R-:W-:Y:S01]  /*5f50*/  @!P4 IMAD.IADD R3, R3, 0x1, -R4 ;  /* 0x000000010303c824 */ /* 0x000fe200078e0a04 */
[----:B------:R-:W-:Y:S01]  /*5f60*/  ISETP.GE.AND P4, PT, R2, RZ, PT ;  /* 0x000000ff0200720c */ /* 0x000fe20003f86270 */
[----:B------:R-:W-:-:S04]  /*5f70*/  IMAD.HI.U32 R16, R25, R8, RZ ;  /* 0x0000000819107227 */ /* 0x000fc800078e00ff */
[--C-:B------:R-:W-:Y:S01]  /*5f80*/  @!P6 IMAD.IADD R6, R6, 0x1, -R4.reuse ;  /* 0x000000010606e824 */ /* 0x100fe200078e0a04 */
[C---:B------:R-:W-:Y:S01]  /*5f90*/  ISETP.GT.U32.AND P6, PT, R4.reuse, R3, PT ;  /* 0x000000030400720c */ /* 0x040fe20003fc4070 */
[----:B------:R-:W-:Y:S02]  /*5fa0*/  @!P3 IMAD.MOV R13, RZ, RZ, -R13 ;  /* 0x000000ffff0db224 */ /* 0x000fe400078e0a0d */
[----:B------:R-:W-:Y:S01]  /*5fb0*/  @!P1 IMAD.MOV R11, RZ, RZ, -R11 ;  /* 0x000000ffff0b9224 */ /* 0x000fe200078e0a0b */
[C---:B------:R-:W-:Y:S01]  /*5fc0*/  ISETP.GT.U32.AND P1, PT, R4.reuse, R6, PT ;  /* 0x000000060400720c */ /* 0x040fe20003f24070 */
[----:B------:R-:W-:Y:S01]  /*5fd0*/  @!P0 IMAD.IADD R7, R7, 0x1, -R4 ;  /* 0x0000000107078824 */ /* 0x000fe200078e0a04 */
[----:B------:R-:W-:Y:S01]  /*5fe0*/  STL [R1+0x66c], R13 ;  /* 0x00066c0d01007387 */ /* 0x000fe20000100800 */
[C---:B------:R-:W-:Y:S01]  /*5ff0*/  IMAD R2, R4.reuse, R18, R17 ;  /* 0x0000001204027224 */ /* 0x040fe200078e0211 */
[----:B------:R-:W-:Y:S01]  /*6000*/  ISETP.GE.AND P0, PT, R15, RZ, PT ;  /* 0x000000ff0f00720c */ /* 0x000fe20003f06270 */
[----:B------:R-:W-:Y:S01]  /*6010*/  IMAD.MOV R16, RZ, RZ, -R16 ;  /* 0x000000ffff107224 */ /* 0x000fe200078e0a10 */
[----:B------:R0:W-:Y:S01]  /*6020*/  STL [R1+0x668], R11 ;  /* 0x0006680b01007387 */ /* 0x0001e20000100800 */
[----:B------:R-:W-:Y:S01]  /*6030*/  @!P5 IMAD.MOV R5, RZ, RZ, -R5 ;  /* 0x000000ffff05d224 */ /* 0x000fe200078e0a05 */
[----:B------:R-:W-:Y:S01]  /*6040*/  ISETP.GT.U32.AND P3, PT, R4, R2, PT ;  /* 0x000000020400720c */ /* 0x000fe20003f64070 */
[----:B------:R-:W-:Y:S01]  /*6050*/  @!P6 IMAD.IADD R3, R3, 0x1, -R4 ;  /* 0x000000010303e824 */ /* 0x000fe200078e0a04 */
[----:B------:R-:W-:-:S02]  /*6060*/  IABS R15, R12 ;  /* 0x0000000c000f7213 */ /* 0x000fc40000000000 */
[----:B------:R1:W-:Y:S01]  /*6070*/  STL [R1+0x664], R5 ;  /* 0x0006640501007387 */ /* 0x0003e20000100800 */
[----:B------:R-:W-:Y:S01]  /*6080*/  @!P1 IMAD.IADD R6, R6, 0x1, -R4 ;  /* 0x0000000106069824 */ /* 0x000fe200078e0a04 */
[----:B------:R-:W-:Y:S01]  /*6090*/  ISETP.GE.AND P5, PT, R9, RZ, PT ;  /* 0x000000ff0900720c */ /* 0x000fe20003fa6270 */
[----:B0-----:R-:W-:Y:S01]  /*60a0*/  IMAD.MOV.U32 R11, RZ, RZ, R7 ;  /* 0x000000ffff0b7224 */ /* 0x001fe200078e0007 */
[----:B------:R-:W-:Y:S01]  /*60b0*/  IADD3 R9, R0, 0x190, RZ ;  /* 0x0000019000097810 */ /* 0x000fe20007ffe0ff */
[----:B------:R-:W-:Y:S01]  /*60c0*/  IMAD R7, R4, R16, R8 ;  /* 0x0000001004077224 */ /* 0x000fe200078e0208 */
[----:B------:R-:W-:Y:S01]  /*60d0*/  IADD3 R8, R0, 0x191, RZ ;  /* 0x0000019100087810 */ /* 0x000fe20007ffe0ff */
[----:B------:R-:W-:Y:S01]  /*60e0*/  @!P2 IMAD.MOV R11, RZ, RZ, -R11 ;  /* 0x000000ffff0ba224 */ /* 0x000fe200078e0a0b */
[----:B------:R-:W-:Y:S01]  /*60f0*/  IABS R13, R9 ;  /* 0x00000009000d7213 */ /* 0x000fe20000000000 */
[----:B-1----:R-:W-:Y:S01]  /*6100*/  IMAD.HI.U32 R5, R25, R15, RZ ;  /* 0x0000000f19057227 */ /* 0x002fe200078e00ff */
[----:B------:R-:W-:-:S02]  /*6110*/  ISETP.GT.U32.AND P6, PT, R4, R7, PT ;  /* 0x000000070400720c */ /* 0x000fc40003fc4070 */
[----:B------:R-:W-:Y:S01]  /*6120*/  IABS R17, R8 ;  /* 0x0000000800117213 */ /* 0x000fe20000000000 */
[----:B------:R-:W-:Y:S01]  /*6130*/  IMAD.MOV R5, RZ, RZ, -R5 ;  /* 0x000000ffff057224 */ /* 0x000fe200078e0a05 */
[----:B------:R0:W-:Y:S01]  /*6140*/  STL [R1+0x660], R11 ;  /* 0x0006600b01007387 */ /* 0x0001e20000100800 */
[----:B------:R-:W-:Y:S01]  /*6150*/  @!P3 IMAD.IADD R2, R2, 0x1, -R4 ;  /* 0x000000010202b824 */ /* 0x000fe200078e0a04 */
[----:B------:R-:W-:Y:S01]  /*6160*/  ISETP.GE.AND P3, PT, R8, RZ, PT ;  /* 0x000000ff0800720c */ /* 0x000fe20003f66270 */
[----:B------:R-:W-:Y:S01]  /*6170*/  IMAD R18, R4, R5, R15 ;  /* 0x0000000504127224 */ /* 0x000fe200078e020f */
[----:B------:R-:W-:Y:S01]  /*6180*/  IADD3 R8, R0, 0x18f, RZ ;  /* 0x0000018f00087810 */ /* 0x000fe20007ffe0ff */
[----:B------:R-:W-:Y:S01]  /*6190*/  @!P4 IMAD.MOV R6, RZ, RZ, -R6 ;  /* 0x000000ffff06c224 */ /* 0x000fe200078e0a06 */
[----:B------:R-:W-:Y:S02]  /*61a0*/  ISETP.GE.AND P2, PT, R10, RZ, PT ;  /* 0x000000ff0a00720c */ /* 0x000fe40003f46270 */
[C---:B------:R-:W-:Y:S01]  /*61b0*/  ISETP.GT.U32.AND P4, PT, R4.reuse, R18, PT ;  /* 0x000000120400720c */ /* 0x040fe20003f84070 */
[----:B------:R-:W-:Y:S01]  /*61c0*/  @!P6 IMAD.IADD R7, R7, 0x1, -R4 ;  /* 0x000000010707e824 */ /* 0x000fe200078e0a04 */
[----:B------:R-:W-:Y:S01]  /*61d0*/  ISETP.GT.U32.AND P6, PT, R4, R2, PT ;  /* 0x000000020400720c */ /* 0x000fe20003fc4070 */
[----:B0-----:R-:W-:Y:S01]  /*61e0*/  IMAD.MOV.U32 R11, RZ, RZ, R3 ;  /* 0x000000ffff0b7224 */ /* 0x001fe200078e0003 */
[----:B------:R-:W-:Y:S01]  /*61f0*/  IABS R16, R8 ;  /* 0x0000000800107213 */ /* 0x000fe20000000000 */
[----:B------:R-:W-:Y:S01]  /*6200*/  IMAD.HI.U32 R3, R25, R17, RZ ;  /* 0x0000001119037227 */ /* 0x000fe200078e00ff */
[----:B------:R-:W-:-:S02]  /*6210*/  IADD3 R5, R0, 0x18e, RZ ;  /* 0x0000018e00057810 */ /* 0x000fc40007ffe0ff */
[----:B------:R-:W-:Y:S01]  /*6220*/  ISETP.GE.AND P1, PT, R12, RZ, PT ;  /* 0x000000ff0c00720c */ /* 0x000fe20003f26270 */
[----:B------:R-:W-:Y:S01]  /*6230*/  @!P0 IMAD.MOV R11, RZ, RZ, -R11 ;  /* 0x000000ffff0b8224 */ /* 0x000fe200078e0a0b */
[----:B------:R-:W-:Y:S01]  /*6240*/  ISETP.GT.U32.AND P0, PT, R4, R7, PT ;  /* 0x000000070400720c */ /* 0x000fe20003f04070 */
[----:B------:R-:W-:Y:S01]  /*6250*/  IMAD.MOV R3, RZ, RZ, -R3 ;  /* 0x000000ffff037224 */ /* 0x000fe200078e0a03 */
[----:B------:R-:W-:Y:S01]  /*6260*/  IABS R15, R5 ;  /* 0x00000005000f7213 */ /* 0x000fe20000000000 */
[--C-:B------:R-:W-:Y:S01]  /*6270*/  @!P4 IMAD.IADD R18, R18, 0x1, -R4.reuse ;  /* 0x000000011212c824 */ /* 0x100fe200078e0a04 */
[----:B------:R-:W-:Y:S01]  /*6280*/  STL [R1+0x658], R11 ;  /* 0x0006580b01007387 */ /* 0x000fe20000100800 */
[----:B------:R-:W-:Y:S01]  /*6290*/  IMAD R17, R4, R3, R17 ;  /* 0x0000000304117224 */ /* 0x000fe200078e0211 */
[----:B------:R-:W-:Y:S01]  /*62a0*/  ISETP.GE.AND P4, PT, R8, RZ, PT ;  /* 0x000000ff0800720c */ /* 0x000fe20003f86270 */
[----:B------:R-:W-:Y:S01]  /*62b0*/  @!P6 IMAD.IADD R2, R2, 0x1, -R4 ;  /* 0x000000010202e824 */ /* 0x000fe200078e0a04 */
[----:B------:R0:W-:Y:S01]  /*62c0*/  STL [R1+0x654], R6 ;  /* 0x0006540601007387 */ /* 0x0001e20000100800 */
[----:B------:R-:W-:Y:S01]  /*62d0*/  IMAD.HI.U32 R3, R25, R13, RZ ;  /* 0x0000000d19037227 */ /* 0x000fe200078e00ff */
[----:B------:R-:W-:-:S02]  /*62e0*/  ISETP.GT.U32.AND P6, PT, R4, R17, PT ;  /* 0x000000110400720c */ /* 0x000fc40003fc4070 */
[C---:B------:R-:W-:Y:S01]  /*62f0*/  IADD3 R8, R0.reuse, 0x18d, RZ ;  /* 0x0000018d00087810 */ /* 0x040fe20007ffe0ff */
[----:B------:R-:W-:Y:S01]  /*6300*/  IMAD.MOV.U32 R10, RZ, RZ, R2 ;  /* 0x000000ffff0a7224 */ /* 0x000fe200078e0002 */
[----:B------:R-:W-:Y:S01]  /*6310*/  IADD3 R12, R0, 0x18a, RZ ;  /* 0x0000018a000c7810 */ /* 0x000fe20007ffe0ff */
[----:B------:R-:W-:Y:S01]  /*6320*/  @!P0 IMAD.IADD R7, R7, 0x1, -R4 ;  /* 0x0000000107078824 */ /* 0x000fe200078e0a04 */
[----:B------:R-:W-:Y:S01]  /*6330*/  ISETP.GE.AND P0, PT, R9, RZ, PT ;  /* 0x000000ff0900720c */ /* 0x000fe20003f06270 */
[----:B------:R-:W-:Y:S01]  /*6340*/  @!P5 IMAD.MOV R10, RZ, RZ, -R10 ;  /* 0x000000ffff0ad224 */ /* 0x000fe200078e0a0a */
[----:B------:R-:W-:Y:S01]  /*6350*/  ISETP.GT.U32.AND P5, PT, R4, R18, PT ;  /* 0x000000120400720c */ /* 0x000fe20003fa4070 */
[----:B0-----:R-:W-:-:S03]  /*6360*/  IMAD.HI.U32 R6, R25, R16, RZ ;  /* 0x0000001019067227 */ /* 0x001fc600078e00ff */
[----:B------:R0:W-:Y:S01]  /*6370*/  STL [R1+0x64c], R10 ;  /* 0x00064c0a01007387 */ /* 0x0001e20000100800 */
[----:B------:R-:W-:Y:S02]  /*6380*/  IMAD.MOV R9, RZ, RZ, -R3 ;  /* 0x000000ffff097224 */ /* 0x000fe400078e0a03 */
[----:B------:R-:W-:Y:S02]  /*6390*/  IMAD.MOV R6, RZ, RZ, -R6 ;  /* 0x000000ffff067224 */ /* 0x000fe400078e0a06 */
[----:B------:R-:W-:Y:S01]  /*63a0*/  IMAD R13, R4, R9, R13 ;  /* 0x00000009040d7224 */ /* 0x000fe200078e020d */
[----:B------:R-:W-:Y:S01]  /*63b0*/  IADD3 R9, R0, 0x18b, RZ ;  /* 0x0000018b00097810 */ /* 0x000fe20007ffe0ff */
[----:B------:R-:W-:Y:S02]  /*63c0*/  IMAD.MOV.U32 R2, RZ, RZ, R7 ;  /* 0x000000ffff027224 */ /* 0x000fe400078e0007 */
[C---:B------:R-:W-:Y:S01]  /*63d0*/  IMAD R16, R4.reuse, R6, R16 ;  /* 0x0000000604107224 */ /* 0x040fe200078e0210 */
[----:B0-----:R-:W-:Y:S01]  /*63e0*/  IABS R10, R8 ;  /* 0x00000008000a7213 */ /* 0x001fe20000000000 */
[----:B------:R-:W-:Y:S01]  /*63f0*/  @!P6 IMAD.IADD R17, R17, 0x1, -R4 ;  /* 0x000000011111e824 */ /* 0x000fe200078e0a04 */
[----:B------:R-:W-:Y:S01]  /*6400*/  IABS R6, R12 ;  /* 0x0000000c00067213 */ /* 0x000fe20000000000 */
[----:B------:R-:W-:Y:S01]  /*6410*/  @!P2 IMAD.MOV R2, RZ, RZ, -R2 ;  /* 0x000000ffff02a224 */ /* 0x000fe200078e0a02 */
[----:B------:R-:W-:Y:S01]  /*6420*/  ISETP.GT.U32.AND P2, PT, R4, R13, PT ;  /* 0x0000000d0400720c */ /* 0x000fe20003f44070 */
[----:B------:R-:W-:Y:S01]  /*6430*/  @!P5 IMAD.IADD R18, R18, 0x1, -R4 ;  /* 0x000000011212d824 */ /* 0x000fe200078e0a04 */
[C---:B------:R-:W-:Y:S01]  /*6440*/  ISETP.GT.U32.AND P6, PT, R4.reuse, R17, PT ;  /* 0x000000110400720c */ /* 0x040fe20003fc4070 */
[----:B------:R-:W-:Y:S01]  /*6450*/  IMAD.HI.U32 R3, R25, R15, RZ ;  /* 0x0000000f19037227 */ /* 0x000fe200078e00ff */
[----:B------:R-:W-:Y:S01]  /*6460*/  ISETP.GT.U32.AND P5, PT, R4, R16, PT ;  /* 0x000000100400720c */ /* 0x000fe20003fa4070 */
[----:B------:R0:W-:Y:S01]  /*6470*/  STL [R1+0x650], R2 ;  /* 0x0006500201007387 */ /* 0x0001e20000100800 */
[----:B------:R-:W-:Y:S01]  /*6480*/  IABS R7, R9 ;  /* 0x0000000900077213 */ /* 0x000fe20000000000 */
[----:B------:R-:W-:-:S02]  /*6490*/  IMAD.MOV R3, RZ, RZ, -R3 ;  /* 0x000000ffff037224 */ /* 0x000fc400078e0a03 */
[----:B------:R-:W-:-:S04]  /*64a0*/  IMAD.HI.U32 R14, R25, R10, RZ ;  /* 0x0000000a190e7227 */ /* 0x000fc800078e00ff */
[----:B------:R-:W-:Y:S01]  /*64b0*/  IMAD R15, R4, R3, R15 ;  /* 0x00000003040f7224 */ /* 0x000fe200078e020f */
[----:B------:R-:W-:Y:S01]  /*64c0*/  IADD3 R3, R0, 0x18c, RZ ;  /* 0x0000018c00037810 */ /* 0x000fe20007ffe0ff */
[--C-:B------:R-:W-:Y:S01]  /*64d0*/  @!P2 IMAD.IADD R13, R13, 0x1, -R4.reuse ;  /* 0x000000010d0da824 */ /* 0x100fe200078e0a04 */
[----:B------:R-:W-:Y:S01]  /*64e0*/  ISETP.GE.AND P2, PT, R5, RZ, PT ;  /* 0x000000ff0500720c */ /* 0x000fe20003f46270 */
[--C-:B------:R-:W-:Y:S01]  /*64f0*/  @!P6 IMAD.IADD R17, R17, 0x1, -R4.reuse ;  /* 0x000000011111e824 */ /* 0x100fe200078e0a04 */
[----:B------:R-:W-:Y:S01]  /*6500*/  ISETP.GT.U32.AND P6, PT, R4, R15, PT ;  /* 0x0000000f0400720c */ /* 0x000fe20003fc4070 */
[----:B------:R-:W-:Y:S01]  /*6510*/  @!P5 IMAD.IADD R16, R16, 0x1, -R4 ;  /* 0x000000011010d824 */ /* 0x000fe200078e0a04 */
[----:B------:R-:W-:Y:S01]  /*6520*/  ISETP.GT.U32.AND P5, PT, R4, R13, PT ;  /* 0x0000000d0400720c */ /* 0x000fe20003fa4070 */
[----:B------:R-:W-:Y:S01]  /*6530*/  IMAD.MOV R14, RZ, RZ, -R14 ;  /* 0x000000ffff0e7224 */ /* 0x000fe200078e0a0e */
[----:B0-----:R-:W-:Y:S01]  /*6540*/  IABS R2, R3 ;  /* 0x0000000300027213 */ /* 0x001fe20000000000 */
[----:B------:R-:W-:Y:S01]  /*6550*/  IMAD.MOV.U32 R19, RZ, RZ, R18 ;  /* 0x000000ffff137224 */ /* 0x000fe200078e0012 */
[----:B------:R-:W-:Y:S01]  /*6560*/  IADD3 R18, R0, 0x183, RZ ;  /* 0x0000018300127810 */ /* 0x000fe20007ffe0ff */
[----:B------:R-:W-:-:S02]  /*6570*/  IMAD R10, R4, R14, R10 ;  /* 0x0000000e040a7224 */ /* 0x000fc400078e020a */
[----:B------:R-:W-:-:S04]  /*6580*/  IMAD.HI.U32 R5, R25, R2, RZ ;  /* 0x0000000219057227 */ /* 0x000fc800078e00ff */
[--C-:B------:R-:W-:Y:S01]  /*6590*/  @!P6 IMAD.IADD R15, R15, 0x1, -R4.reuse ;  /* 0x000000010f0fe824 */ /* 0x100fe200078e0a04 */
[C---:B------:R-:W-:Y:S01]  /*65a0*/  ISETP.GT.U32.AND P6, PT, R4.reuse, R16, PT ;  /* 0x000000100400720c */ /* 0x040fe20003fc4070 */
[----:B------:R-:W-:Y:S01]  /*65b0*/  @!P5 IMAD.IADD R13, R13, 0x1, -R4 ;  /* 0x000000010d0dd824 */ /* 0x000fe200078e0a04 */
[C---:B------:R-:W-:Y:S01]  /*65c0*/  ISETP.GT.U32.AND P5, PT, R4.reuse, R10, PT ;  /* 0x0000000a0400720c */ /* 0x040fe20003fa4070 */
[----:B------:R-:W-:Y:S02]  /*65d0*/  IMAD.MOV.U32 R11, RZ, RZ, R17 ;  /* 0x000000ffff0b7224 */ /* 0x000fe400078e0011 */
[----:B------:R-:W-:Y:S02]  /*65e0*/  IMAD.MOV R5, RZ, RZ, -R5 ;  /* 0x000000ffff057224 */ /* 0x000fe400078e0a05 */
[----:B------:R-:W-:Y:S01]  /*65f0*/  @!P1 IMAD.MOV R19, RZ, RZ, -R19 ;  /* 0x000000ffff139224 */ /* 0x000fe200078e0a13 */
[----:B------:R-:W-:Y:S01]  /*6600*/  ISETP.GT.U32.AND P1, PT, R4, R15, PT ;  /* 0x0000000f0400720c */ /* 0x000fe20003f24070 */
[----:B------:R-:W-:Y:S01]  /*6610*/  @!P3 IMAD.MOV R11, RZ, RZ, -R11 ;  /* 0x000000ffff0bb224 */ /* 0x000fe200078e0a0b */
[----:B------:R-:W-:Y:S01]  /*6620*/  ISETP.GE.AND P3, PT, R8, RZ, PT ;  /* 0x000000ff0800720c */ /* 0x000fe20003f66270 */
[----:B------:R-:W-:Y:S01]  /*6630*/  IMAD R2, R4, R5, R2 ;  /* 0x0000000504027224 */ /* 0x000fe200078e0202 */
[----:B------:R-:W-:Y:S01]  /*6640*/  STL [R1+0x60c], R19 ;  /* 0x00060c1301007387 */ /* 0x000fe20000100800 */
[----:B------:R-:W-:Y:S01]  /*6650*/  IMAD.HI.U32 R8, R25, R6, RZ ;  /* 0x0000000619087227 */ /* 0x000fe200078e00ff */
[----:B------:R-:W-:-:S02]  /*6660*/  IADD3 R5, R0, 0x189, RZ ;  /* 0x0000018900057810 */ /* 0x000fc40007ffe0ff */
[----:B------:R0:W-:Y:S01]  /*6670*/  STL [R1+0x61c], R11 ;  /* 0x00061c0b01007387 */ /* 0x0001e20000100800 */
[----:B------:R-:W-:Y:S02]  /*6680*/  IMAD.MOV R8, RZ, RZ, -R8 ;  /* 0x000000ffff087224 */ /* 0x000fe400078e0a08 */
[--C-:B------:R-:W-:Y:S01]  /*6690*/  @!P6 IMAD.IADD R16, R16, 0x1, -R4.reuse ;  /* 0x000000011010e824 */ /* 0x100fe200078e0a04 */
[----:B------:R-:W-:Y:S01]  /*66a0*/  ISETP.GT.U32.AND P6, PT, R4, R2, PT ;  /* 0x000000020400720c */ /* 0x000fe20003fc4070 */
[----:B------:R-:W-:Y:S02]  /*66b0*/  @!P5 IMAD.IADD R10, R10, 0x1, -R4 ;  /* 0x000000010a0ad824 */ /* 0x000fe400078e0a04 */
[----:B------:R-:W-:-:S04]  /*66c0*/  IMAD.HI.U32 R14, R25, R7, RZ ;  /* 0x00000007190e7227 */ /* 0x000fc800078e00ff */
[----:B0-----:R-:W-:Y:S02]  /*66d0*/  IMAD.MOV.U32 R11, RZ, RZ, R13 ;  /* 0x000000ffff0b7224 */ /* 0x001fe400078e000d */
[----:B------:R-:W-:Y:S01]  /*66e0*/  IMAD R6, R4, R8, R6 ;  /* 0x0000000804067224 */ /* 0x000fe200078e0206 */
[----:B------:R-:W-:Y:S01]  /*66f0*/  IADD3 R8, R0, 0x188, RZ ;  /* 0x0000018800087810 */ /* 0x000fe20007ffe0ff */
[----:B------:R-:W-:Y:S01]  /*6700*/  @!P0 IMAD.MOV R11, RZ, RZ, -R11 ;  /* 0x000000ffff0b8224 */ /* 0x000fe200078e0a0b */
[C---:B------:R-:W-:Y:S01]  /*6710*/  ISETP.GT.U32.AND P0, PT, R4.reuse, R10, PT ;  /* 0x0000000a0400720c */ /* 0x040fe20003f04070 */
[----:B------:R-:W-:Y:S02]  /*6720*/  IMAD.MOV R14, RZ, RZ, -R14 ;  /* 0x000000ffff0e7224 */ /* 0x000fe400078e0a0e */
[----:B------:R-:W-:Y:S01]  /*6730*/  @!P1 IMAD.IADD R15, R15, 0x1, -R4 ;  /* 0x000000010f0f9824 */ /* 0x000fe200078e0a04 */
[----:B------:R0:W-:Y:S01]  /*6740*/  STL [R1+0x644], R11 ;  /* 0x0006440b01007387 */ /* 0x0001e20000100800 */
[----:B------:R-:W-:Y:S01]  /*6750*/  @!P4 IMAD.MOV R16, RZ, RZ, -R16 ;  /* 0x000000ffff10c224 */ /* 0x000fe200078e0a10 */
[C---:B------:R-:W-:Y:S01]  /*6760*/  ISETP.GT.U32.AND P4, PT, R4.reuse, R6, PT ;  /* 0x000000060400720c */ /* 0x040fe20003f84070 */
[----:B------:R-:W-:Y:S01]  /*6770*/  IMAD R7, R4, R14, R7 ;  /* 0x0000000e04077224 */ /* 0x000fe200078e0207 */
[----:B------:R-:W-:Y:S01]  /*6780*/  ISETP.GE.AND P1, PT, R3, RZ, PT ;  /* 0x000000ff0300720c */ /* 0x000fe20003f26270 */
[--C-:B------:R-:W-:Y:S01]  /*6790*/  @!P6 IMAD.IADD R2, R2, 0x1, -R4.reuse ;  /* 0x000000010202e824 */ /* 0x100fe200078e0a04 */
[----:B------:R-:W-:Y:S01]  /*67a0*/  IABS R3, R5 ;  /* 0x0000000500037213 */ /* 0x000fe20000000000 */
[----:B------:R1:W-:Y:S01]  /*67b0*/  STL [R1+0x624], R16 ;  /* 0x0006241001007387 */ /* 0x0003e20000100800 */
[----:B------:R-:W-:Y:S01]  /*67c0*/  ISETP.GT.U32.AND P5, PT, R4, R7, PT ;  /* 0x000000070400720c */ /* 0x000fe20003fa4070 */
[----:B------:R-:W-:Y:S01]  /*67d0*/  @!P0 IMAD.IADD R10, R10, 0x1, -R4 ;  /* 0x000000010a0a8824 */ /* 0x000fe200078e0a04 */
[----:B------:R-:W-:Y:S01]  /*67e0*/  IABS R14, R8 ;  /* 0x00000008000e7213 */ /* 0x000fe20000000000 */
[----:B0-----:R-:W-:Y:S01]  /*67f0*/  IMAD.MOV.U32 R11, RZ, RZ, R15 ;  /* 0x000000ffff0b7224 */ /* 0x001fe200078e000f */
[----:B------:R-:W-:Y:S01]  /*6800*/  ISETP.GT.U32.AND P6, PT, R4, R2, PT ;  /* 0x000000020400720c */ /* 0x000fe20003fc4070 */
[----:B------:R-:W-:Y:S01]  /*6810*/  IMAD.HI.U32 R13, R25, R3, RZ ;  /* 0x00000003190d7227 */ /* 0x000fe200078e00ff */
[----:B------:R-:W-:-:S03]  /*6820*/  ISETP.GE.AND P0, PT, R12, RZ, PT ;  /* 0x000000ff0c00720c */ /* 0x000fc60003f06270 */
[----:B------:R-:W-:Y:S01]  /*6830*/  @!P2 IMAD.MOV R11, RZ, RZ, -R11 ;  /* 0x000000ffff0ba224 */ /* 0x000fe200078e0a0b */
[----:B------:R-:W-:Y:S01]  /*6840*/  ISETP.GE.AND P2, PT, R9, RZ, PT ;  /* 0x000000ff0900720c */ /* 0x000fe20003f46270 */
[----:B------:R-:W-:Y:S01]  /*6850*/  @!P4 IMAD.IADD R6, R6, 0x1, -R4 ;  /* 0x000000010606c824 */ /* 0x000fe200078e0a04 */
[----:B------:R-:W-:Y:S01]  /*6860*/  ISETP.GE.AND P4, PT, R5, RZ, PT ;  /* 0x000000ff0500720c */ /* 0x000fe20003f86270 */
[----:B------:R-:W-:Y:S01]  /*6870*/  IMAD.MOV R13, RZ, RZ, -R13 ;  /* 0x000000ffff0d7224 */ /* 0x000fe200078e0a0d */
[----:B------:R0:W-:Y:S01]  /*6880*/  STL [R1+0x628], R11 ;  /* 0x0006280b01007387 */ /* 0x0001e20000100800 */
[----:B------:R-:W-:Y:S01]  /*6890*/  IMAD.MOV.U32 R9, RZ, RZ, R14 ;  /* 0x000000ffff097224 */ /* 0x000fe200078e000e */
[----:B------:R-:W-:Y:S01]  /*68a0*/  IADD3 R14, R0, 0x187, RZ ;  /* 0x00000187000e7810 */ /* 0x000fe20007ffe0ff */
[----:B------:R-:W-:Y:S01]  /*68b0*/  IMAD R3, R4, R13, R3 ;  /* 0x0000000d04037224 */ /* 0x000fe200078e0203 */
[----:B------:R-:W-:Y:S01]  /*68c0*/  IADD3 R13, R0, 0x182, RZ ;  /* 0x00000182000d7810 */ /* 0x000fe20007ffe0ff */
[----:B------:R-:W-:-:S03]  /*68d0*/  IMAD.HI.U32 R12, R25, R9, RZ ;  /* 0x00000009190c7227 */ /* 0x000fc600078e00ff */
[----:B-1----:R-:W-:Y:S01]  /*68e0*/  IABS R16, R13 ;  /* 0x0000000d00107213 */ /* 0x002fe20000000000 */
[----:B------:R-:W-:Y:S02]  /*68f0*/  @!P5 IMAD.IADD R7, R7, 0x1, -R4 ;  /* 0x000000010707d824 */ /* 0x000fe400078e0a04 */
[----:B0-----:R-:W-:Y:S01]  /*6900*/  IMAD.MOV.U32 R11, RZ, RZ, R10 ;  /* 0x000000ffff0b7224 */ /* 0x001fe200078e000a */
[----:B------:R-:W-:Y:S01]  /*6910*/  IADD3 R10, R0, 0x186, RZ ;  /* 0x00000186000a7810 */ /* 0x000fe20007ffe0ff */
[----:B------:R-:W-:Y:S01]  /*6920*/  @!P6 IMAD.IADD R2, R2, 0x1, -R4 ;  /* 0x000000010202e824 */ /* 0x000fe200078e0a04 */
[C---:B------:R-:W-:Y:S01]  /*6930*/  ISETP.GT.U32.AND P6, PT, R4.reuse, R3, PT ;  /* 0x000000030400720c */ /* 0x040fe20003fc4070 */
[----:B------:R-:W-:Y:S01]  /*6940*/  @!P3 IMAD.MOV R11, RZ, RZ, -R11 ;  /* 0x000000ffff0bb224 */ /* 0x000fe200078e0a0b */
[C---:B------:R-:W-:Y:S01]  /*6950*/  ISETP.GT.U32.AND P3, PT, R4.reuse, R6, PT ;  /* 0x000000060400720c */ /* 0x040fe20003f64070 */
[----:B------:R-:W-:Y:S01]  /*6960*/  IMAD.MOV R12, RZ, RZ, -R12 ;  /* 0x000000ffff0c7224 */ /* 0x000fe200078e0a0c */
[----:B------:R-:W-:-:S02]  /*6970*/  ISETP.GT.U32.AND P5, PT, R4, R7, PT ;  /* 0x000000070400720c */ /* 0x000fc40003fa4070 */
[----:B------:R0:W-:Y:S01]  /*6980*/  STL [R1+0x62c], R11 ;  /* 0x00062c0b01007387 */ /* 0x0001e20000100800 */
[----:B------:R-:W-:Y:S01]  /*6990*/  IMAD R5, R4, R12, R9 ;  /* 0x0000000c04057224 */ /* 0x000fe200078e0209 */
[----:B------:R-:W-:-:S05]  /*69a0*/  IADD3 R9, R0, 0x184, RZ ;  /* 0x0000018400097810 */ /* 0x000fca0007ffe0ff */
[--C-:B------:R-:W-:Y:S02]  /*69b0*/  @!P6 IMAD.IADD R3, R3, 0x1, -R4.reuse ;  /* 0x000000010303e824 */ /* 0x100fe400078e0a04 */
[--C-:B------:R-:W-:Y:S01]  /*69c0*/  @!P3 IMAD.IADD R6, R6, 0x1, -R4.reuse ;  /* 0x000000010606b824 */ /* 0x100fe200078e0a04 */
[----:B------:R-:W-:Y:S01]  /*69d0*/  ISETP.GT.U32.AND P3, PT, R4, R5, PT ;  /* 0x000000050400720c */ /* 0x000fe20003f64070 */
[----:B------:R-:W-:Y:S01]  /*69e0*/  @!P5 IMAD.IADD R7, R7, 0x1, -R4 ;  /* 0x000000010707d824 */ /* 0x000fe200078e0a04 */
[----:B------:R-:W-:Y:S01]  /*69f0*/  ISETP.GE.AND P5, PT, R8, RZ, PT ;  /* 0x000000ff0800720c */ /* 0x000fe20003fa6270 */
[----:B0-----:R-:W-:Y:S01]  /*6a00*/  IMAD.MOV.U32 R11, RZ, RZ, R2 ;  /* 0x000000ffff0b7224 */ /* 0x001fe200078e0002 */
[----:B------:R-:W-:Y:S01]  /*6a10*/  ISETP.GT.U32.AND P6, PT, R4, R3, PT ;  /* 0x000000030400720c */ /* 0x000fe20003fc4070 */
[----:B------:R-:W-:Y:S01]  /*6a20*/  IMAD.MOV.U32 R8, RZ, RZ, R6 ;  /* 0x000000ffff087224 */ /* 0x000fe200078e0006 */
[----:B------:R-:W-:Y:S01]  /*6a30*/  IADD3 R2, R0, 0x185, RZ ;  /* 0x0000018500027810 */ /* 0x000fe20007ffe0ff */
[----:B------:R-:W-:Y:S01]  /*6a40*/  @!P1 IMAD.MOV R11, RZ, RZ, -R11 ;  /* 0x000000ffff0b9224 */ /* 0x000fe200078e0a0b */
[----:B------:R-:W-:Y:S01]  /*6a50*/  ISETP.GE.AND P1, PT, R14, RZ, PT ;  /* 0x000000ff0e00720c */ /* 0x000fe20003f26270 */
[----:B------:R-:W-:Y:S01]  /*6a60*/  @!P2 IMAD.MOV R7, RZ, RZ, -R7 ;  /* 0x000000ffff07a224 */ /* 0x000fe200078e0a07 */
[----:B------:R-:W-:Y:S01]  /*6a70*/  IABS R14, R14 ;  /* 0x0000000e000e7213 */ /* 0x000fe20000000000 */
[----:B------:R-:W-:Y:S01]  /*6a80*/  @!P0 IMAD.MOV R8, RZ, RZ, -R8 ;  /* 0x000000ffff088224 */ /* 0x000fe200078e0a08 */
[----:B------:R0:W-:Y:S01]  /*6a90*/  STL [R1+0x630], R11 ;  /* 0x0006300b01007387 */ /* 0x0001e20000100800 */
[----:B------:R-:W-:Y:S01]  /*6aa0*/  @!P3 IMAD.IADD R5, R5, 0x1, -R4 ;  /* 0x000000010505b824 */ /* 0x000fe200078e0a04 */
[----:B------:R-:W-:-:S02]  /*6ab0*/  ISETP.GE.AND P0, PT, R2, RZ, PT ;  /* 0x000000ff0200720c */ /* 0x000fc40003f06270 */
[----:B------:R-:W-:Y:S01]  /*6ac0*/  STL [R1+0x63c], R7 ;  /* 0x00063c0701007387 */ /* 0x000fe20000100800 */
[----:B------:R-:W-:Y:S01]  /*6ad0*/  IABS R2, R2 ;  /* 0x0000000200027213 */ /* 0x000fe20000000000 */
[----:B------:R-:W-:Y:S01]  /*6ae0*/  @!P6 IMAD.IADD R3, R3, 0x1, -R4 ;  /* 0x000000010303e824 */ /* 0x000fe200078e0a04 */
[----:B------:R-:W-:Y:S01]  /*6af0*/  ISETP.GT.U32.AND P3, PT, R4, R5, PT ;  /* 0x000000050400720c */ /* 0x000fe20003f64070 */
[----:B------:R1:W-:Y:S01]  /*6b00*/  STL [R1+0x640], R8 ;  /* 0x0006400801007387 */ /* 0x0003e20000100800 */
[----:B------:R-:W-:Y:S01]  /*6b10*/  ISETP.GE.AND P2, PT, R10, RZ, PT ;  /* 0x000000ff0a00720c */ /* 0x000fe20003f46270 */
[----:B------:R-:W-:Y:S01]  /*6b20*/  IMAD.HI.U32 R6, R25, R2, RZ ;  /* 0x0000000219067227 */ /* 0x000fe200078e00ff */
[----:B------:R-:W-:Y:S02]  /*6b30*/  IABS R10, R10 ;  /* 0x0000000a000a7213 */ /* 0x000fe40000000000 */
[----:B------:R-:W-:Y:S01]  /*6b40*/  ISETP.GE.AND P6, PT, R9, RZ, PT ;  /* 0x000000ff0900720c */ /* 0x000fe20003fc6270 */
[----:B0-----:R-:W-:Y:S01]  /*6b50*/  IMAD.MOV.U32 R11, RZ, RZ, R3 ;  /* 0x000000ffff0b7224 */ /* 0x001fe200078e0003 */
[----:B------:R-:W-:Y:S01]  /*6b60*/  IABS R9, R9 ;  /* 0x0000000900097213 */ /* 0x000fe20000000000 */
[----:B------:R-:W-:-:S02]  /*6b70*/  IMAD.MOV R6, RZ, RZ, -R6 ;  /* 0x000000ffff067224 */ /* 0x000fc400078e0a06 */
[----:B-1----:R-:W-:-:S04]  /*6b80*/  IMAD.HI.U32 R8, R25, R14, RZ ;  /* 0x0000000e19087227 */ /* 0x002fc800078e00ff */
[----:B------:R-:W-:Y:S02]  /*6b90*/  IMAD.MOV R8, RZ, RZ, -R8 ;  /* 0x000000ffff087224 */ /* 0x000fe400078e0a08 */
[----:B------:R-:W-:Y:S02]  /*6ba0*/  @!P4 IMAD.MOV R11, RZ, RZ, -R11 ;  /* 0x000000ffff0bc224 */ /* 0x000fe400078e0a0b */
[C---:B------:R-:W-:Y:S02]  /*6bb0*/  IMAD R14, R4.reuse, R8, R14 ;  /* 0x00000008040e7224 */ /* 0x040fe400078e020e */
[----:B------:R-:W-:Y:S01]  /*6bc0*/  @!P3 IMAD.IADD R5, R5, 0x1, -R4 ;  /* 0x000000010505b824 */ /* 0x000fe200078e0a04 */
[----:B------:R-:W-:Y:S01]  /*6bd0*/  STL [R1+0x634], R11 ;  /* 0x0006340b01007387 */ /* 0x000fe20000100800 */
[C---:B------:R-:W-:Y:S01]  /*6be0*/  IMAD R2, R4.reuse, R6, R2 ;  /* 0x0000000604027224 */ /* 0x040fe200078e0202 */
[----:B------:R-:W-:Y:S01]  /*6bf0*/  ISETP.GT.U32.AND P4, PT, R4, R14, PT ;  /* 0x0000000e0400720c */ /* 0x000fe20003f84070 */
[----:B------:R-:W-:-:S02]  /*6c00*/  IMAD.MOV.U32 R8, RZ, RZ, R5 ;  /* 0x000000ffff087224 */ /* 0x000fc400078e0005 */
[----:B------:R-:W-:-:S04]  /*6c10*/  IMAD.HI.U32 R7, R25, R10, RZ ;  /* 0x0000000a19077227 */ /* 0x000fc800078e00ff */
[----:B------:R-:W-:Y:S01]  /*6c20*/  @!P5 IMAD.MOV R8, RZ, RZ, -R8 ;  /* 0x000000ffff08d224 */ /* 0x000fe200078e0a08 */
[C---:B------:R-:W-:Y:S01]  /*6c30*/  ISETP.GT.U32.AND P5, PT, R4.reuse, R2, PT ;  /* 0x000000020400720c */ /* 0x040fe20003fa4070 */
[----:B------:R-:W-:Y:S02]  /*6c40*/  IMAD.MOV R7, RZ, RZ, -R7 ;  /* 0x000000ffff077224 */ /* 0x000fe400078e0a07 */
[----:B------:R-:W-:Y:S01]  /*6c50*/  IMAD.HI.U32 R3, R25, R9, RZ ;  /* 0x0000000919037227 */ /* 0x000fe200078e00ff */
[----:B------:R0:W-:Y:S03]  /*6c60*/  STL [R1+0x638], R8 ;  /* 0x0006380801007387 */ /* 0x0001e60000100800 */
[----:B------:R-:W-:Y:S01]  /*6c70*/  IMAD R10, R4, R7, R10 ;  /* 0x00000007040a7224 */ /* 0x000fe200078e020a */
[----:B------:R-:W-:Y:S01]  /*6c80*/  IADD3 R7, R0, 0x180, RZ ;  /* 0x0000018000077810 */ /* 0x000fe20007ffe0ff */
[----:B------:R-:W-:-:S02]  /*6c90*/  @!P4 IMAD.IADD R14, R14, 0x1, -R4 ;  /* 0x000000010e0ec824 */ /* 0x000fc400078e0a04 */
[----:B------:R-:W-:Y:S01]  /*6ca0*/  IMAD.MOV R3, RZ, RZ, -R3 ;  /* 0x000000ffff037224 */ /* 0x000fe200078e0a03 */
[----:B------:R-:W-:Y:S01]  /*6cb0*/  ISETP.GT.U32.AND P3, PT, R4, R10, PT ;  /* 0x0000000a0400720c */ /* 0x000fe20003f64070 */
[----:B------:R-:W-:Y:S01]  /*6cc0*/  @!P5 IMAD.IADD R2, R2, 0x1, -R4 ;  /* 0x000000010202d824 */ /* 0x000fe200078e0a04 */
[C---:B------:R-:W-:Y:S01]  /*6cd0*/  ISETP.GT.U32.AND P4, PT, R4.reuse, R14, PT ;  /* 0x0000000e0400720c */ /* 0x040fe20003f84070 */
[C---:B------:R-:W-:Y:S01]  /*6ce0*/  IMAD R9, R4.reuse, R3, R9 ;  /* 0x0000000304097224 */ /* 0x040fe200078e0209 */
[----:B------:R-:W-:Y:S01]  /*6cf0*/  IABS R3, R18 ;  /* 0x0000001200037213 */ /* 0x000fe20000000000 */
[C---:B------:R-:W-:Y:S01]  /*6d00*/  IMAD.HI.U32 R6, R25.reuse, R16, RZ ;  /* 0x0000001019067227 */ /* 0x040fe200078e00ff */
[----:B------:R-:W-:Y:S02]  /*6d10*/  ISETP.GT.U32.AND P5, PT, R4, R2, PT ;  /* 0x000000020400720c */ /* 0x000fe40003fa4070 */
[----:B0-----:R-:W-:Y:S01]  /*6d20*/  IADD3 R8, R0, 0x181, RZ ;  /* 0x0000018100087810 */ /* 0x001fe20007ffe0ff */
[----:B------:R-:W-:Y:S01]  /*6d30*/  IMAD.MOV R6, RZ, RZ, -R6 ;  /* 0x000000ffff067224 */ /* 0x000fe200078e0a06 */
[----:B------:R-:W-:Y:S01]  /*6d40*/  IABS R15, R7 ;  /* 0x00000007000f7213 */ /* 0x000fe20000000000 */
[----:B------:R-:W-:Y:S01]  /*6d50*/  IMAD.HI.U32 R12, R25, R3, RZ ;  /* 0x00000003190c7227 */ /* 0x000fe200078e00ff */
[----:B------:R-:W-:-:S03]  /*6d60*/  IABS R5, R8 ;  /* 0x0000000800057213 */ /* 0x000fc60000000000 */
[--C-:B------:R-:W-:Y:S02]  /*6d70*/  @!P3 IMAD.IADD R10, R10, 0x1, -R4.reuse ;  /* 0x000000010a0ab824 */ /* 0x100fe400078e0a04 */
[----:B------:R-:W-:Y:S01]  /*6d80*/  @!P4 IMAD.IADD R14, R14, 0x1, -R4 ;  /* 0x000000010e0ec824 */ /* 0x000fe200078e0a04 */
[C---:B------:R-:W-:Y:S01]  /*6d90*/  ISETP.GT.U32.AND P4, PT, R4.reuse, R9, PT ;  /* 0x000000090400720c */ /* 0x040fe20003f84070 */
[C---:B------:R-:W-:Y:S01]  /*6da0*/  IMAD R16, R4.reuse, R6, R16 ;  /* 0x0000000604107224 */ /* 0x040fe200078e0210 */
[----:B------:R-:W-:Y:S01]  /*6db0*/  ISETP.GT.U32.AND P3, PT, R4, R10, PT ;  /* 0x0000000a0400720c */ /* 0x000fe20003f64070 */
[----:B------:R-:W-:Y:S01]  /*6dc0*/  @!P5 IMAD.IADD R2, R2, 0x1, -R4 ;  /* 0x000000010202d824 */ /* 0x000fe200078e0a04 */
[----:B------:R-:W-:Y:S01]  /*6dd0*/  IADD3 R6, R0, 0x17f, RZ ;  /* 0x0000017f00067810 */ /* 0x000fe20007ffe0ff */
[----:B------:R-:W-:Y:S01]  /*6de0*/  IMAD.MOV R12, RZ, RZ, -R12 ;  /* 0x000000ffff0c7224 */ /* 0x000fe200078e0a0c */
[C---:B------:R-:W-:Y:S01]  /*6df0*/  ISETP.GT.U32.AND P5, PT, R4.reuse, R16, PT ;  /* 0x000000100400720c */ /* 0x040fe20003fa4070 */
[----:B------:R-:W-:Y:S01]  /*6e00*/  IMAD.MOV.U32 R11, RZ, RZ, R14 ;  /* 0x000000ffff0b7224 */ /* 0x000fe200078e000e */
[----:B------:R-:W-:Y:S01]  /*6e10*/  IABS R14, R6 ;  /* 0x00000006000e7213 */ /* 0x000fe20000000000 */
[----:B------:R-:W-:-:S02]  /*6e20*/  IMAD R3, R4, R12, R3 ;  /* 0x0000000c04037224 */ /* 0x000fc400078e0203 */
[----:B------:R-:W-:Y:S02]  /*6e30*/  @!P1 IMAD.MOV R11, RZ, RZ, -R11 ;  /* 0x000000ffff0b9224 */ /* 0x000fe400078e0a0b */
[--C-:B------:R-:W-:Y:S01]  /*6e40*/  @!P4 IMAD.IADD R9, R9, 0x1, -R4.reuse ;  /* 0x000000010909c824 */ /* 0x100fe200078e0a04 */
[----:B------:R-:W-:Y:S01]  /*6e50*/  ISETP.GE.AND P4, PT, R18, RZ, PT ;  /* 0x000000ff1200720c */ /* 0x000fe20003f86270 */
[--C-:B------:R-:W-:Y:S01]  /*6e60*/  @!P3 IMAD.IADD R10, R10, 0x1, -R4.reuse ;  /* 0x000000010a0ab824 */ /* 0x100fe200078e0a04 */
[C---:B------:R-:W-:Y:S01]  /*6e70*/  ISETP.GT.U32.AND P3, PT, R4.reuse, R3, PT ;  /* 0x000000030400720c */ /* 0x040fe20003f64070 */
[----:B------:R-:W-:Y:S01]  /*6e80*/  IMAD.HI.U32 R17, R25, R5, RZ ;  /* 0x0000000519117227 */ /* 0x000fe200078e00ff */
[----:B------:R-:W-:Y:S01]  /*6e90*/  ISETP.GT.U32.AND P1, PT, R4, R9, PT ;  /* 0x000000090400720c */ /* 0x000fe20003f24070 */
[----:B------:R0:W-:Y:S02]  /*6ea0*/  STL [R1+0x620], R11 ;  /* 0x0006200b01007387 */ /* 0x0001e40000100800 */
[----:B------:R-:W-:-:S02]  /*6eb0*/  @!P5 IMAD.IADD R16, R16, 0x1, -R4 ;  /* 0x000000011010d824 */ /* 0x000fc400078e0a04 */
[----:B------:R-:W-:Y:S02]  /*6ec0*/  IMAD.MOV R17, RZ, RZ, -R17 ;  /* 0x000000ffff117224 */ /* 0x000fe400078e0a11 */
[----:B------:R-:W-:Y:S01]  /*6ed0*/  IMAD.HI.U32 R12, R25, R15, RZ ;  /* 0x0000000f190c7227 */ /* 0x000fe200078e00ff */
[----:B------:R-:W-:-:S03]  /*6ee0*/  ISETP.GT.U32.AND P5, PT, R4, R16, PT ;  /* 0x000000100400720c */ /* 0x000fc60003fa4070 */
[----:B0-----:R-:W-:Y:S02]  /*6ef0*/  IMAD.MOV.U32 R11, RZ, RZ, R10 ;  /* 0x000000ffff0b7224 */ /* 0x001fe400078e000a */
[----:B------:R-:W-:-:S04]  /*6f00*/  IMAD.HI.U32 R10, R25, R14, RZ ;  /* 0x0000000e190a7227 */ /* 0x000fc800078e00ff */
[----:B------:R-:W-:Y:S02]  /*6f10*/  @!P2 IMAD.MOV R11, RZ, RZ, -R11 ;  /* 0x000000ffff0ba224 */ /* 0x000fe400078e0a0b */
[C---:B------:R-:W-:Y:S02]  /*6f20*/  IMAD R5, R4.reuse, R17, R5 ;  /* 0x0000001104057224 */ /* 0x040fe400078e0205 */
[----:B------:R-:W-:Y:S01]  /*6f30*/  IMAD.MOV R12, RZ, RZ, -R12 ;  /* 0x000000ffff0c7224 */ /* 0x000fe200078e0a0c */
[----:B------:R0:W-:Y:S01]  /*6f40*/  STL [R1+0x618], R11 ;  /* 0x0006180b01007387 */ /* 0x0001e20000100800 */
[--C-:B------:R-:W-:Y:S01]  /*6f50*/  @!P3 IMAD.IADD R3, R3, 0x1, -R4.reuse ;  /* 0x000000010303b824 */ /* 0x100fe200078e0a04 */
[----:B------:R-:W-:Y:S01]  /*6f60*/  ISETP.GE.AND P3, PT, R13, RZ, PT ;  /* 0x000000ff0d00720c */ /* 0x000fe20003f66270 */
[----:B------:R-:W-:Y:S01]  /*6f70*/  @!P1 IMAD.IADD R9, R9, 0x1, -R4 ;  /* 0x0000000109099824 */ /* 0x000fe200078e0a04 */
[C---:B------:R-:W-:Y:S01]  /*6f80*/  ISETP.GT.U32.AND P1, PT, R4.reuse, R5, PT ;  /* 0x000000050400720c */ /* 0x040fe20003f24070 */
[----:B------:R-:W-:Y:S01]  /*6f90*/  IMAD.MOV R10, RZ, RZ, -R10 ;  /* 0x000000ffff0a7224 */ /* 0x000fe200078e0a0a */
[C---:B------:R-:W-:Y:S01]  /*6fa0*/  ISETP.GT.U32.AND P2, PT, R4.reuse, R3, PT ;  /* 0x000000030400720c */ /* 0x040fe20003f44070 */
[----:B------:R-:W-:Y:S01]  /*6fb0*/  IMAD R15, R4, R12, R15 ;  /* 0x0000000c040f7224 */ /* 0x000fe200078e020f */
[----:B------:R-:W-:Y:S01]  /*6fc0*/  IADD3 R12, R0, 0x17c, RZ ;  /* 0x0000017c000c7810 */ /* 0x000fe20007ffe0ff */
[----:B------:R-:W-:-:S02]  /*6fd0*/  IMAD R14, R4, R10, R14 ;  /* 0x0000000a040e7224 */ /* 0x000fc400078e020e */
[----:B0-----:R-:W-:Y:S01]  /*6fe0*/  IMAD.MOV.U32 R11, RZ, RZ, R9 ;  /* 0x000000ffff0b7224 */ /* 0x001fe200078e0009 */
[----:B------:R-:W-:Y:S01]  /*6ff0*/  IADD3 R9, R0, 0x17d, RZ ;  /* 0x0000017d00097810 */ /* 0x000fe20007ffe0ff */
[----:B------:R-:W-:Y:S01]  /*7000*/  @!P5 IMAD.IADD R16, R16, 0x1, -R4 ;  /* 0x000000011010d824 */ /* 0x000fe200078e0a04 */
[C---:B------:R-:W-:Y:S01]  /*7010*/  ISETP.GT.U32.AND P5, PT, R4.reuse, R14, PT ;  /* 0x0000000e0400720c */ /* 0x040fe20003fa4070 */
[----:B------:R-:W-:Y:S01]  /*7020*/  @!P6 IMAD.MOV R11, RZ, RZ, -R11 ;  /* 0x000000ffff0be224 */ /* 0x000fe200078e0a0b */
[----:B------:R-:W-:Y:S01]  /*7030*/  ISETP.GT.U32.AND P6, PT, R4, R15, PT ;  /* 0x0000000f0400720c */ /* 0x000fe20003fc4070 */
[----:B------:R-:W-:Y:S01]  /*7040*/  @!P0 IMAD.MOV R2, RZ, RZ, -R2 ;  /* 0x000000ffff028224 */ /* 0x000fe200078e0a02 */
[----:B------:R-:W-:Y:S01]  /*7050*/  ISETP.GE.AND P0, PT, R8, RZ, PT ;  /* 0x000000ff0800720c */ /* 0x000fe20003f06270 */
[--C-:B------:R-:W-:Y:S01]  /*7060*/  @!P1 IMAD.IADD R5, R5, 0x1, -R4.reuse ;  /* 0x0000000105059824 */ /* 0x100fe200078e0a04 */
[----:B------:R-:W-:Y:S01]  /*7070*/  ISETP.GE.AND P1, PT, R6, RZ, PT ;  /* 0x000000ff0600720c */ /* 0x000fe20003f26270 */
[----:B------:R-:W-:Y:S01]  /*7080*/  @!P2 IMAD.IADD R3, R3, 0x1, -R4 ;  /* 0x000000010303a824 */ /* 0x000fe200078e0a04 */
[----:B------:R0:W-:Y:S01]  /*7090*/  STL [R1+0x614], R2 ;  /* 0x0006140201007387 */ /* 0x0001e20000100800 */
[----:B------:R-:W-:Y:S01]  /*70a0*/  IABS R6, R9 ;  /* 0x0000000900067213 */ /* 0x000fe20000000000 */
[----:B------:R-:W-:Y:S01]  /*70b0*/  @!P3 IMAD.MOV R16, RZ, RZ, -R16 ;  /* 0x000000ffff10b224 */ /* 0x000fe200078e0a10 */
[----:B------:R-:W-:Y:S01]  /*70c0*/  ISETP.GE.AND P2, PT, R7, RZ, PT ;  /* 0x000000ff0700720c */ /* 0x000fe20003f46270 */
[----:B------:R-:W-:Y:S01]  /*70d0*/  IMAD.MOV.U32 R10, RZ, RZ, R3 ;  /* 0x000000ffff0a7224 */ /* 0x000fe200078e0003 */
[----:B------:R-:W-:Y:S01]  /*70e0*/  STL [R1+0x610], R11 ;  /* 0x0006100b01007387 */ /* 0x000fe20000100800 */
[--C-:B------:R-:W-:Y:S01]  /*70f0*/  @!P5 IMAD.IADD R14, R14, 0x1, -R4.reuse ;  /* 0x000000010e0ed824 */ /* 0x100fe200078e0a04 */
[----:B------:R-:W-:Y:S01]  /*7100*/  IABS R13, R12 ;  /* 0x0000000c000d7213 */ /* 0x000fe20000000000 */
[----:B------:R-:W-:Y:S01]  /*7110*/  @!P6 IMAD.IADD R15, R15, 0x1, -R4 ;  /* 0x000000010f0fe824 */ /* 0x000fe200078e0a04 */
[----:B------:R-:W-:Y:S01]  /*7120*/  ISETP.GT.U32.AND P6, PT, R4, R5, PT ;  /* 0x000000050400720c */ /* 0x000fe20003fc4070 */
[----:B------:R-:W-:Y:S01]  /*7130*/  IMAD.MOV.U32 R3, RZ, RZ, R6 ;  /* 0x000000ffff037224 */ /* 0x000fe200078e0006 */
[----:B0-----:R-:W-:Y:S01]  /*7140*/  IADD3 R2, R0, 0x17e, RZ ;  /* 0x0000017e00027810 */ /* 0x001fe20007ffe0ff */
[----:B------:R-:W-:Y:S01]  /*7150*/  @!P4 IMAD.MOV R10, RZ, RZ, -R10 ;  /* 0x000000ffff0ac224 */ /* 0x000fe200078e0a0a */
[----:B------:R-:W-:Y:S01]  /*7160*/  ISETP.GT.U32.AND P4, PT, R4, R14, PT ;  /* 0x0000000e0400720c */ /* 0x000fe20003f84070 */
[----:B------:R-:W-:Y:S01]  /*7170*/  IMAD.HI.U32 R6, R25, R3, RZ ;  /* 0x0000000319067227 */ /* 0x000fe200078e00ff */
[----:B------:R-:W-:-:S02]  /*7180*/  IABS R8, R2 ;  /* 0x0000000200087213 */ /* 0x000fc40000000000 */
[----:B------:R-:W-:Y:S01]  /*7190*/  ISETP.GT.U32.AND P5, PT, R4, R15, PT ;  /* 0x0000000f0400720c */ /* 0x000fe20003fa4070 */
[----:B------:R-:W-:Y:S01]  /*71a0*/  IMAD.MOV R6, RZ, RZ, -R6 ;  /* 0x000000ffff067224 */ /* 0x000fe200078e0a06 */
[----:B------:R0:W-:Y:S01]  /*71b0*/  STL [R1+0x5e4], R10 ;  /* 0x0005e40a01007387 */ /* 0x0001e20000100800 */
[----:B------:R-:W-:-:S03]  /*71c0*/  IMAD.HI.U32 R7, R25, R8, RZ ;  /* 0x0000000819077227 */ /* 0x000fc600078e00ff */
[----:B------:R-:W-:Y:S01]  /*71d0*/  STL [R1+0x5e8], R16 ;  /* 0x0005e81001007387 */ /* 0x000fe20000100800 */
[----:B------:R-:W-:Y:S02]  /*71e0*/  IMAD.MOV R7, RZ, RZ, -R7 ;  /* 0x000000ffff077224 */ /* 0x000fe400078e0a07 */
[----:B------:R-:W-:Y:S02]  /*71f0*/  @!P6 IMAD.IADD R5, R5, 0x1, -R4 ;  /* 0x000000010505e824 */ /* 0x000fe400078e0a04 */
[----:B------:R-:W-:Y:S01]  /*7200*/  IMAD R8, R4, R7, R8 ;  /* 0x0000000704087224 */ /* 0x000fe200078e0208 */
[----:B0-----:R-:W-:Y:S01]  /*7210*/  IADD3 R10, R0, 0x17b, RZ ;  /* 0x0000017b000a7810 */ /* 0x001fe20007ffe0ff */
[----:B------:R-:W-:Y:S02]  /*7220*/  IMAD R3, R4, R6, R3 ;  /* 0x0000000604037224 */ /* 0x000fe400078e0203 */
[----:B------:R-:W-:Y:S01]  /*7230*/  @!P4 IMAD.IADD R14, R14, 0x1, -R4 ;  /* 0x000000010e0ec824 */ /* 0x000fe200078e0a04 */
[C---:B------:R-:W-:Y:S01]  /*7240*/  ISETP.GT.U32.AND P6, PT, R4.reuse, R8, PT ;  /* 0x000000080400720c */ /* 0x040fe20003fc4070 */
[----:B------:R-:W-:Y:S01]  /*7250*/  IMAD.HI.U32 R6, R25, R13, RZ ;  /* 0x0000000d19067227 */ /* 0x000fe200078e00ff */
[----:B------:R-:W-:-:S02]  /*7260*/  ISETP.GT.U32.AND P4, PT, R4, R3, PT ;  /* 0x000000030400720c */ /* 0x000fc40003f84070 */
[----:B------:R-:W-:Y:S01]  /*7270*/  IABS R18, R10 ;  /* 0x0000000a00127213 */ /* 0x000fe20000000000 */
[----:B------:R-:W-:Y:S01]  /*7280*/  @!P5 IMAD.IADD R15, R15, 0x1, -R4 ;  /* 0x000000010f0fd824 */ /* 0x000fe200078e0a04 */
[----:B------:R-:W-:Y:S01]  /*7290*/  ISETP.GE.AND P5, PT, R2, RZ, PT ;  /* 0x000000ff0200720c */ /* 0x000fe20003fa6270 */
[----:B------:R-:W-:Y:S01]  /*72a0*/  IMAD.MOV R6, RZ, RZ, -R6 ;  /* 0x000000ffff067224 */ /* 0x000fe200078e0a06 */
[----:B------:R-:W-:Y:S01]  /*72b0*/  IADD3 R2, R0, 0x17a, RZ ;  /* 0x0000017a00027810 */ /* 0x000fe20007ffe0ff */
[----:B------:R-:W-:-:S04]  /*72c0*/  IMAD.HI.U32 R7, R25, R18, RZ ;  /* 0x0000001219077227 */ /* 0x000fc800078e00ff */
[--C-:B------:R-:W-:Y:S01]  /*72d0*/  @!P6 IMAD.IADD R8, R8, 0x1, -R4.reuse ;  /* 0x000000010808e824 */ /* 0x100fe200078e0a04 */
[----:B------:R-:W-:Y:S01]  /*72e0*/  ISETP.GE.AND P6, PT, R9, RZ, PT ;  /* 0x000000ff0900720c */ /* 0x000fe20003fc6270 */
[----:B------:R-:W-:Y:S01]  /*72f0*/  @!P4 IMAD.IADD R3, R3, 0x1, -R4 ;  /* 0x000000010303c824 */ /* 0x000fe200078e0a04 */
[----:B------:R-:W-:Y:S01]  /*7300*/  IADD3 R9, R0, 0x179, RZ ;  /* 0x0000017900097810 */ /* 0x000fe20007ffe0ff */
[----:B------:R-:W-:Y:S01]  /*7310*/  IMAD.MOV.U32 R11, RZ, RZ, R5 ;  /* 0x000000ffff0b7224 */ /* 0x000fe200078e0005 */
[C---:B------:R-:W-:Y:S01]  /*7320*/  ISETP.GT.U32.AND P3, PT, R4.reuse, R8, PT ;  /* 0x000000080400720c */ /* 0x040fe20003f64070 */
[----:B------:R-:W-:Y:S01]  /*7330*/  IMAD.MOV R7, RZ, RZ, -R7 ;  /* 0x000000ffff077224 */ /* 0x000fe200078e0a07 */
[C---:B------:R-:W-:Y:S01]  /*7340*/  ISETP.GT.U32.AND P4, PT, R4.reuse, R3, PT ;  /* 0x000000030400720c */ /* 0x040fe20003f84070 */
[----:B------:R-:W-:Y:S01]  /*7350*/  IMAD R13, R4, R6, R13 ;  /* 0x00000006040d7224 */ /* 0x000fe200078e020d */
[----:B------:R-:W-:Y:S01]  /*7360*/  IABS R6, R2 ;  /* 0x0000000200067213 */ /* 0x000fe20000000000 */
[----:B------:R-:W-:-:S02]  /*7370*/  @!P0 IMAD.MOV R11, RZ, RZ, -R11 ;  /* 0x000000ffff0b8224 */ /* 0x000fc400078e0a0b */
[C---:B------:R-:W-:Y:S01]  /*7380*/  IMAD R18, R4.reuse, R7, R18 ;  /* 0x0000000704127224 */ /* 0x040fe200078e0212 */
[----:B------:R-:W-:Y:S01]  /*7390*/  IABS R7, R9 ;  /* 0x0000000900077213 */ /* 0x000fe20000000000 */
[----:B------:R-:W-:Y:S01]  /*73a0*/  IMAD.HI.U32 R5, R25, R6, RZ ;  /* 0x0000000619057227 */ /* 0x000fe200078e00ff */
[----:B------:R0:W-:Y:S01]  /*73b0*/  STL [R1+0x608], R11 ;  /* 0x0006080b01007387 */ /* 0x0001e20000100800 */
[C---:B------:R-:W-:Y:S02]  /*73c0*/  ISETP.GT.U32.AND P0, PT, R4.reuse, R13, PT ;  /* 0x0000000d0400720c */ /* 0x040fe40003f04070 */
[----:B------:R-:W-:Y:S01]  /*73d0*/  @!P2 IMAD.MOV R15, RZ, RZ, -R15 ;  /* 0x000000ffff0fa224 */ /* 0x000fe200078e0a0f */
[----:B------:R-:W-:Y:S01]  /*73e0*/  ISETP.GT.U32.AND P2, PT, R4, R18, PT ;  /* 0x000000120400720c */ /* 0x000fe20003f44070 */
[--C-:B------:R-:W-:Y:S01]  /*73f0*/  @!P3 IMAD.IADD R8, R8, 0x1, -R4.reuse ;  /* 0x000000010808b824 */ /* 0x100fe200078e0a04 */
[----:B------:R-:W-:Y:S01]  /*7400*/  ISETP.GE.AND P3, PT, R10, RZ, PT ;  /* 0x000000ff0a00720c */ /* 0x000fe20003f66270 */
[----:B------:R-:W-:Y:S01]  /*7410*/  IMAD.MOV R5, RZ, RZ, -R5 ;  /* 0x000000ffff057224 */ /* 0x000fe200078e0a05 */
[----:B------:R1:W-:Y:S01]  /*7420*/  STL [R1+0x5f0], R15 ;  /* 0x0005f00f01007387 */ /* 0x0003e20000100800 */
[----:B------:R-:W-:Y:S01]  /*7430*/  @!P4 IMAD.IADD R3, R3, 0x1, -R4 ;  /* 0x000000010303c824 */ /* 0x000fe200078e0a04 */
[----:B------:R-:W-:Y:S01]  /*7440*/  ISETP.GE.AND P4, PT, R2, RZ, PT ;  /* 0x000000ff0200720c */ /* 0x000fe20003f86270 */
[----:B0-----:R-:W-:Y:S01]  /*7450*/  IMAD.MOV.U32 R11, RZ, RZ, R14 ;  /* 0x000000ffff0b7224 */ /* 0x001fe200078e000e */
[C---:B------:R-:W-:Y:S01]  /*7460*/  IADD3 R2, R0.reuse, 0x178, RZ ;  /* 0x0000017800027810 */ /* 0x040fe20007ffe0ff */
[----:B------:R-:W-:Y:S01]  /*7470*/  IMAD.HI.U32 R14, R25, R7, RZ ;  /* 0x00000007190e7227 */ /* 0x000fe200078e00ff */
[----:B------:R-:W-:-:S03]  /*7480*/  IADD3 R10, R0, 0x176, RZ ;  /* 0x00000176000a7810 */ /* 0x000fc60007ffe0ff */
[----:B------:R-:W-:Y:S01]  /*7490*/  @!P1 IMAD.MOV R11, RZ, RZ, -R11 ;  /* 0x000000ffff0b9224 */ /* 0x000fe200078e0a0b */
[----:B------:R-:W-:Y:S01]  /*74a0*/  ISETP.GE.AND P1, PT, R12, RZ, PT ;  /* 0x000000ff0c00720c */ /* 0x000fe20003f26270 */
[----:B------:R-:W-:Y:S02]  /*74b0*/  IMAD.MOV R14, RZ, RZ, -R14 ;  /* 0x000000ffff0e7224 */ /* 0x000fe400078e0a0e */
[----:B------:R-:W-:Y:S01]  /*74c0*/  IMAD R6, R4, R5, R6 ;  /* 0x0000000504067224 */ /* 0x000fe200078e0206 */
[----:B------:R0:W-:Y:S01]  /*74d0*/  STL [R1+0x600], R11 ;  /* 0x0006000b01007387 */ /* 0x0001e20000100800 */
[----:B-1----:R-:W-:Y:S01]  /*74e0*/  IMAD.MOV.U32 R15, RZ, RZ, R8 ;  /* 0x000000ffff0f7224 */ /* 0x002fe200078e0008 */
[----:B------:R-:W-:Y:S01]  /*74f0*/  IADD3 R5, R0, 0x177, RZ ;  /* 0x0000017700057810 */ /* 0x000fe20007ffe0ff */
[C---:B------:R-:W-:Y:S01]  /*7500*/  IMAD R7, R4.reuse, R14, R7 ;  /* 0x0000000e04077224 */ /* 0x040fe200078e0207 */
[----:B------:R-:W-:Y:S01]  /*7510*/  IABS R8, R2 ;  /* 0x0000000200087213 */ /* 0x000fe20000000000 */
[----:B------:R-:W-:Y:S01]  /*7520*/  @!P5 IMAD.MOV R15, RZ, RZ, -R15 ;  /* 0x000000ffff0fd224 */ /* 0x000fe200078e0a0f */
[----:B------:R-:W-:Y:S01]  /*7530*/  ISETP.GT.U32.AND P5, PT, R4, R6, PT ;  /* 0x000000060400720c */ /* 0x000fe20003fa4070 */
[--C-:B------:R-:W-:Y:S01]  /*7540*/  @!P2 IMAD.IADD R18, R18, 0x1, -R4.reuse ;  /* 0x000000011212a824 */ /* 0x100fe200078e0a04 */
[----:B------:R-:W-:Y:S01]  /*7550*/  IADD3 R14, R0, 0x172, RZ ;  /* 0x00000172000e7810 */ /* 0x000fe20007ffe0ff */
[----:B------:R-:W-:Y:S01]  /*7560*/  @!P0 IMAD.IADD R13, R13, 0x1, -R4 ;  /* 0x000000010d0d8824 */ /* 0x000fe200078e0a04 */
[----:B------:R-:W-:Y:S01]  /*7570*/  STL [R1+0x5f4], R15 ;  /* 0x0005f40f01007387 */ /* 0x000fe20000100800 */
[----:B0-----:R-:W-:Y:S01]  /*7580*/  IMAD.MOV.U32 R11, RZ, RZ, R3 ;  /* 0x000000ffff0b7224 */ /* 0x001fe200078e0003 */
[C---:B------:R-:W-:Y:S01]  /*7590*/  ISETP.GT.U32.AND P2, PT, R4.reuse, R18, PT ;  /* 0x000000120400720c */ /* 0x040fe20003f44070 */
[----:B------:R-:W-:Y:S01]  /*75a0*/  IMAD.HI.U32 R12, R25, R8, RZ ;  /* 0x00000008190c7227 */ /* 0x000fe200078e00ff */
[----:B------:R-:W-:-:S02]  /*75b0*/  ISETP.GT.U32.AND P0, PT, R4, R13, PT ;  /* 0x0000000d0400720c */ /* 0x000fc40003f04070 */
[----:B------:R-:W-:Y:S01]  /*75c0*/  IABS R3, R5 ;  /* 0x0000000500037213 */ /* 0x000fe20000000000 */
[----:B------:R-:W-:Y:S01]  /*75d0*/  @!P6 IMAD.MOV R11, RZ, RZ, -R11 ;  /* 0x000000ffff0be224 */ /* 0x000fe200078e0a0b */
[----:B------:R-:W-:Y:S01]  /*75e0*/  ISETP.GT.U32.AND P6, PT, R4, R7, PT ;  /* 0x000000070400720c */ /* 0x000fe20003fc4070 */
[----:B------:R-:W-:Y:S02]  /*75f0*/  @!P5 IMAD.IADD R6, R6, 0x1, -R4 ;  /* 0x000000010606d824 */ /* 0x000fe400078e0a04 */
[----:B------:R-:W-:Y:S01]  /*7600*/  IMAD.MOV R12, RZ, RZ, -R12 ;  /* 0x000000ffff0c7224 */ /* 0x000fe200078e0a0c */
[----:B------:R0:W-:Y:S02]  /*7610*/  STL [R1+0x5fc], R11 ;  /* 0x0005fc0b01007387 */ /* 0x0001e40000100800 */
[----:B------:R-:W-:Y:S01]  /*7620*/  ISETP.GT.U32.AND P5, PT, R4, R6, PT ;  /* 0x000000060400720c */ /* 0x000fe20003fa4070 */
[----:B------:R-:W-:Y:S01]  /*7630*/  @!P2 IMAD.IADD R18, R18, 0x1, -R4 ;  /* 0x000000011212a824 */ /* 0x000fe200078e0a04 */
[----:B------:R-:W-:Y:S01]  /*7640*/  ISETP.GE.AND P2, PT, R2, RZ, PT ;  /* 0x000000ff0200720c */ /* 0x000fe20003f46270 */
[----:B------:R-:W-:-:S04]  /*7650*/  IMAD.HI.U32 R2, R25, R3, RZ ;  /* 0x0000000319027227 */ /* 0x000fc800078e00ff */
[----:B------:R-:W-:Y:S02]  /*7660*/  @!P6 IMAD.IADD R7, R7, 0x1, -R4 ;  /* 0x000000010707e824 */ /* 0x000fe400078e0a04 */
[----:B------:R-:W-:Y:S02]  /*7670*/  IMAD.MOV R2, RZ, RZ, -R2 ;  /* 0x000000ffff027224 */ /* 0x000fe400078e0a02 */
[C---:B------:R-:W-:Y:S01]  /*7680*/  IMAD R8, R4.reuse, R12, R8 ;  /* 0x0000000c04087224 */ /* 0x040fe200078e0208 */
[C---:B------:R-:W-:Y:S01]  /*7690*/  ISETP.GT.U32.AND P6, PT, R4.reuse, R7, PT ;  /* 0x000000070400720c */ /* 0x040fe20003fc4070 */
[--C-:B------:R-:W-:Y:S01]  /*76a0*/  @!P0 IMAD.IADD R13, R13, 0x1, -R4.reuse ;  /* 0x000000010d0d8824 */ /* 0x100fe200078e0a04 */
[----:B------:R-:W-:Y:S01]  /*76b0*/  ISETP.GE.AND P0, PT, R9, RZ, PT ;  /* 0x000000ff0900720c */ /* 0x000fe20003f06270 */
[----:B------:R-:W-:Y:S01]  /*76c0*/  IMAD R3, R4, R2, R3 ;  /* 0x0000000204037224 */ /* 0x000fe200078e0203 */
[----:B------:R-:W-:Y:S01]  /*76d0*/  IABS R9, R10 ;  /* 0x0000000a00097213 */ /* 0x000fe20000000000 */
[----:B------:R-:W-:Y:S01]  /*76e0*/  @!P5 IMAD.IADD R6, R6, 0x1, -R4 ;  /* 0x000000010606d824 */ /* 0x000fe200078e0a04 */
[----:B------:R-:W-:Y:S01]  /*76f0*/  ISETP.GT.U32.AND P5, PT, R4, R8, PT ;  /* 0x000000080400720c */ /* 0x000fe20003fa4070 */
[----:B0-----:R-:W-:Y:S01]  /*7700*/  IMAD.MOV.U32 R11, RZ, RZ, R13 ;  /* 0x000000ffff0b7224 */ /* 0x001fe200078e000d */
[----:B------:R-:W-:-:S02]  /*7710*/  IADD3 R12, R0, 0x175, RZ ;  /* 0x00000175000c7810 */ /* 0x000fc40007ffe0ff */
[----:B------:R-:W-:Y:S01]  /*7720*/  IADD3 R13, R0, 0x174, RZ ;  /* 0x00000174000d7810 */ /* 0x000fe20007ffe0ff */
[----:B------:R-:W-:Y:S01]  /*7730*/  @!P1 IMAD.MOV R11, RZ, RZ, -R11 ;  /* 0x000000ffff0b9224 */ /* 0x000fe200078e0a0b */
[----:B------:R-:W-:Y:S01]  /*7740*/  ISETP.GE.AND P1, PT, R5, RZ, PT ;  /* 0x000000ff0500720c */ /* 0x000fe20003f26270 */
[--C-:B------:R-:W-:Y:S01]  /*7750*/  @!P6 IMAD.IADD R7, R7, 0x1, -R4.reuse ;  /* 0x000000010707e824 */ /* 0x100fe200078e0a04 */
[----:B------:R-:W-:Y:S01]  /*7760*/  ISETP.GT.U32.AND P6, PT, R4, R3, PT ;  /* 0x000000030400720c */ /* 0x000fe20003fc4070 */
[C---:B------:R-:W-:Y:S01]  /*7770*/  IMAD.HI.U32 R5, R25.reuse, R9, RZ ;  /* 0x0000000919057227 */ /* 0x040fe200078e00ff */
[----:B------:R0:W-:Y:S01]  /*7780*/  STL [R1+0x5f8], R11 ;  /* 0x0005f80b01007387 */ /* 0x0001e20000100800 */
[----:B------:R-:W-:Y:S02]  /*7790*/  IABS R16, R12 ;  /* 0x0000000c00107213 */ /* 0x000fe40000000000 */
[----:B------:R-:W-:Y:S01]  /*77a0*/  IMAD.MOV R5, RZ, RZ, -R5 ;  /* 0x000000ffff057224 */ /* 0x000fe200078e0a05 */
[----:B------:R-:W-:Y:S01]  /*77b0*/  IADD3 R2, R0, 0x173, RZ ;  /* 0x0000017300027810 */ /* 0x000fe20007ffe0ff */
[----:B------:R-:W-:Y:S01]  /*77c0*/  @!P5 IMAD.IADD R8, R8, 0x1, -R4 ;  /* 0x000000010808d824 */ /* 0x000fe200078e0a04 */
[----:B------:R-:W-:Y:S01]  /*77d0*/  IABS R15, R13 ;  /* 0x0000000d000f7213 */ /* 0x000fe20000000000 */
[----:B------:R-:W-:Y:S01]  /*77e0*/  IMAD R9, R4, R5, R9 ;  /* 0x0000000504097224 */ /* 0x000fe200078e0209 */
[----:B------:R-:W-:Y:S01]  /*77f0*/  IABS R5, R2 ;  /* 0x0000000200057213 */ /* 0x000fe20000000000 */
[----:B------:R-:W-:-:S03]  /*7800*/  IMAD.HI.U32 R19, R25, R16, RZ ;  /* 0x0000001019137227 */ /* 0x000fc600078e00ff */
[C---:B------:R-:W-:Y:S01]  /*7810*/  ISETP.GT.U32.AND P5, PT, R4.reuse, R9, PT ;  /* 0x000000090400720c */ /* 0x040fe20003fa4070 */
[----:B0-----:R-:W-:Y:S02]  /*7820*/  IMAD.MOV.U32 R11, RZ, RZ, R18 ;  /* 0x000000ffff0b7224 */ /* 0x001fe400078e0012 */
[----:B------:R-:W-:Y:S01]  /*7830*/  @!P6 IMAD.IADD R3, R3, 0x1, -R4 ;  /* 0x000000010303e824 */ /* 0x000fe200078e0a04 */
[----:B------:R-:W-:Y:S01]  /*7840*/  ISETP.GT.U32.AND P6, PT, R4, R8, PT ;  /* 0x000000080400720c */ /* 0x000fe20003fc4070 */
[----:B------:R-:W-:Y:S01]  /*7850*/  @!P3 IMAD.MOV R11, RZ, RZ, -R11 ;  /* 0x000000ffff0bb224 */ /* 0x000fe200078e0a0b */
[----:B------:R-:W-:Y:S01]  /*7860*/  ISETP.GE.AND P3, PT, R10, RZ, PT ;  /* 0x000000ff0a00720c */ /* 0x000fe20003f66270 */
[----:B------:R-:W-:Y:S02]  /*7870*/  IMAD.MOV R19, RZ, RZ, -R19 ;  /* 0x000000ffff137224 */ /* 0x000fe400078e0a13 */
[----:B------:R-:W-:Y:S01]  /*7880*/  IMAD.HI.U32 R17, R25, R15, RZ ;  /* 0x0000000f19117227 */ /* 0x000fe200078e00ff */
[----:B------:R0:W-:Y:S03]  /*7890*/  STL [R1+0x5ec], R11 ;  /* 0x0005ec0b01007387 */ /* 0x0001e60000100800 */
[----:B------:R-:W-:Y:S01]  /*78a0*/  IMAD R10, R4, R19, R16 ;  /* 0x00000013040a7224 */ /* 0x000fe200078e0210 */
[----:B------:R-:W-:Y:S01]  /*78b0*/  IABS R16, R14 ;  /* 0x0000000e00107213 */ /* 0x000fe20000000000 */
[----:B------:R-:W-:-:S02]  /*78c0*/  IMAD.MOV.U32 R18, RZ, RZ, R5 ;  /* 0x000000ffff127224 */ /* 0x000fc400078e0005 */
[----:B------:R-:W-:Y:S02]  /*78d0*/  IMAD.MOV R17, RZ, RZ, -R17 ;  /* 0x000000ffff117224 */ /* 0x000fe400078e0a11 */
[----:B------:R-:W-:Y:S01]  /*78e0*/  @!P6 IMAD.IADD R8, R8, 0x1, -R4 ;  /* 0x000000010808e824 */ /* 0x000fe200078e0a04 */
[----:B------:R-:W-:Y:S01]  /*78f0*/  ISETP.GT.U32.AND P6, PT, R4, R10, PT ;  /* 0x0000000a0400720c */ /* 0x000fe20003fc4070 */
[----:B0-----:R-:W-:Y:S02]  /*7900*/  IMAD.MOV.U32 R11, RZ, RZ, R6 ;  /* 0x000000ffff0b7224 */ /* 0x001fe400078e0006 */
[----:B------:R-:W-:-:S04]  /*7910*/  IMAD.HI.U32 R6, R25, R18, RZ ;  /* 0x0000001219067227 */ /* 0x000fc800078e00ff */
[----:B------:R-:W-:Y:S01]  /*7920*/  @!P4 IMAD.MOV R11, RZ, RZ, -R11 ;  /* 0x000000ffff0bc224 */ /* 0x000fe200078e0a0b */
[C---:B------:R-:W-:Y:S01]  /*7930*/  ISETP.GT.U32.AND P4, PT, R4.reuse, R3, PT ;  /* 0x000000030400720c */ /* 0x040fe20003f84070 */
[----:B------:R-:W-:Y:S02]  /*7940*/  IMAD R5, R4, R17, R15 ;  /* 0x0000001104057224 */ /* 0x000fe400078e020f */
[----:B------:R-:W-:Y:S01]  /*7950*/  @!P5 IMAD.IADD R9, R9, 0x1, -R4 ;  /* 0x000000010909d824 */ /* 0x000fe200078e0a04 */
[----:B------:R0:W-:Y:S01]  /*7960*/  STL [R1+0x5e0], R11 ;  /* 0x0005e00b01007387 */ /* 0x0001e20000100800 */
[----:B------:R-:W-:Y:S02]  /*7970*/  IMAD.MOV R6, RZ, RZ, -R6 ;  /* 0x000000ffff067224 */ /* 0x000fe400078e0a06 */
[----:B------:R-:W-:Y:S01]  /*7980*/  @!P6 IMAD.IADD R10, R10, 0x1, -R4 ;  /* 0x000000010a0ae824 */ /* 0x000fe200078e0a04 */
[----:B------:R-:W-:Y:S01]  /*7990*/  ISETP.GT.U32.AND P5, PT, R4, R9, PT ;  /* 0x000000090400720c */ /* 0x000fe20003fa4070 */
[----:B------:R-:W-:-:S02]  /*79a0*/  IMAD.MOV.U32 R15, RZ, RZ, R7 ;  /* 0x000000ffff0f7224 */ /* 0x000fc400078e0007 */
[----:B------:R-:W-:-:S04]  /*79b0*/  IMAD.HI.U32 R7, R25, R16, RZ ;  /* 0x0000001019077227 */ /* 0x000fc800078e00ff */
[----:B0-----:R-:W-:Y:S02]  /*79c0*/  IMAD.MOV.U32 R11, RZ, RZ, R8 ;  /* 0x000000ffff0b7224 */ /* 0x001fe400078e0008 */
[----:B------:R-:W-:Y:S01]  /*79d0*/  IMAD R8, R4, R6, R18 ;  /* 0x0000000604087224 */ /* 0x000fe200078e0212 */
[----:B------:R-:W-:Y:S01]  /*79e0*/  IADD3 R6, R0, 0x16e, RZ ;  /* 0x0000016e00067810 */ /* 0x000fe20007ffe0ff */
[----:B------:R-:W-:Y:S01]  /*79f0*/  @!P2 IMAD.MOV R11, RZ, RZ, -R11 ;  /* 0x000000ffff0ba224 */ /* 0x000fe200078e0a0b */
[C---:B------:R-:W-:Y:S01]  /*7a00*/  ISETP.GT.U32.AND P2, PT, R4.reuse, R5, PT ;  /* 0x000000050400720c */ /* 0x040fe20003f44070 */
[----:B------:R-:W-:Y:S01]  /*7a10*/  @!P0 IMAD.MOV R15, RZ, RZ, -R15 ;  /* 0x000000ffff0f8224 */ /* 0x000fe200078e0a0f */
[----:B------:R-:W-:Y:S01]  /*7a20*/  ISETP.GT.U32.AND P6, PT, R4, R8, PT ;  /* 0x000000080400720c */ /* 0x000fe20003fc4070 */
[----:B------:R-:W-:Y:S01]  /*7a30*/  IMAD.MOV R7, RZ, RZ, -R7 ;  /* 0x000000ffff077224 */ /* 0x000fe200078e0a07 */
[----:B------:R-:W-:Y:S01]  /*7a40*/  ISETP.GE.AND P0, PT, R12, RZ, PT ;  /* 0x000000ff0c00720c */ /* 0x000fe20003f06270 */
[--C-:B------:R-:W-:Y:S01]  /*7a50*/  @!P4 IMAD.IADD R3, R3, 0x1, -R4.reuse ;  /* 0x000000010303c824 */ /* 0x100fe200078e0a04 */
[----:B------:R-:W-:Y:S01]  /*7a60*/  STL [R1+0x5dc], R15 ;  /* 0x0005dc0f01007387 */ /* 0x000fe20000100800 */
[----:B------:R-:W-:Y:S01]  /*7a70*/  @!P5 IMAD.IADD R9, R9, 0x1, -R4 ;  /* 0x000000010909d824 */ /* 0x000fe200078e0a04 */
[----:B------:R-:W-:Y:S01]  /*7a80*/  ISETP.GE.AND P5, PT, R2, RZ, PT ;  /* 0x000000ff0200720c */ /* 0x000fe20003fa6270 */
[----:B------:R-:W-:Y:S01]  /*7a90*/  IMAD R2, R4, R7, R16 ;  /* 0x0000000704027224 */ /* 0x000fe200078e0210 */
[----:B------:R0:W-:Y:S01]  /*7aa0*/  STL [R1+0x5d8], R11 ;  /* 0x0005d80b01007387 */ /* 0x0001e20000100800 */
[C---:B------:R-:W-:Y:S01]  /*7ab0*/  IADD3 R7, R0.reuse, 0x171, RZ ;  /* 0x0000017100077810 */ /* 0x040fe20007ffe0ff */
[----:B------:R-:W-:Y:S01]  /*7ac0*/  IMAD.MOV.U32 R20, RZ, RZ, R9 ;  /* 0x000000ffff147224 */ /* 0x000fe200078e0009 */
[----:B------:R-:W-:Y:S01]  /*7ad0*/  IADD3 R12, R0, 0x170, RZ ;  /* 0x00000170000c7810 */ /* 0x000fe20007ffe0ff */
[--C-:B------:R-:W-:Y:S01]  /*7ae0*/  @!P2 IMAD.IADD R5, R5, 0x1, -R4.reuse ;  /* 0x000000010505a824 */ /* 0x100fe200078e0a04 */
[----:B------:R-:W-:Y:S01]  /*7af0*/  IABS R16, R7 ;  /* 0x0000000700107213 */ /* 0x000fe20000000000 */
[----:B------:R-:W-:Y:S01]  /*7b00*/  @!P6 IMAD.IADD R8, R8, 0x1, -R4 ;  /* 0x000000010808e824 */ /* 0x000fe200078e0a04 */
[----:B------:R-:W-:Y:S01]  /*7b10*/  IABS R17, R12 ;  /* 0x0000000c00117213 */ /* 0x000fe20000000000 */
[----:B------:R-:W-:Y:S01]  /*7b20*/  @!P3 IMAD.MOV R20, RZ, RZ, -R20 ;  /* 0x000000ffff14b224 */ /* 0x000fe200078e0a14 */
[C---:B------:R-:W-:Y:S01]  /*7b30*/  ISETP.GT.U32.AND P2, PT, R4.reuse, R5, PT ;  /* 0x000000050400720c */ /* 0x040fe20003f44070 */
[----:B0-----:R-:W-:Y:S01]  /*7b40*/  IMAD.MOV.U32 R11, RZ, RZ, R3 ;  /* 0x000000ffff0b7224 */ /* 0x001fe200078e0003 */
[----:B------:R-:W-:Y:S01]  /*7b50*/  ISETP.GT.U32.AND P6, PT, R4, R8, PT ;  /* 0x000000080400720c */ /* 0x000fe20003fc4070 */
[----:B------:R-:W-:Y:S01]  /*7b60*/  IMAD.HI.U32 R18, R25, R16, RZ ;  /* 0x0000001019127227 */ /* 0x000fe200078e00ff */
[----:B------:R-:W-:-:S02]  /*7b70*/  IADD3 R3, R0, 0x16f, RZ ;  /* 0x0000016f00037810 */ /* 0x000fc40007ffe0ff */
[----:B------:R-:W-:Y:S01]  /*7b80*/  ISETP.GE.AND P4, PT, R13, RZ, PT ;  /* 0x000000ff0d00720c */ /* 0x000fe20003f86270 */
[----:B------:R-:W-:Y:S01]  /*7b90*/  @!P1 IMAD.MOV R11, RZ, RZ, -R11 ;  /* 0x000000ffff0b9224 */ /* 0x000fe200078e0a0b */
[----:B------:R-:W-:Y:S01]  /*7ba0*/  ISETP.GT.U32.AND P1, PT, R4, R10, PT ;  /* 0x0000000a0400720c */ /* 0x000fe20003f24070 */
[----:B------:R-:W-:Y:S01]  /*7bb0*/  IMAD.MOV R18, RZ, RZ, -R18 ;  /* 0x000000ffff127224 */ /* 0x000fe200078e0a12 */
[----:B------:R-:W-:Y:S02]  /*7bc0*/  IABS R15, R3 ;  /* 0x00000003000f7213 */ /* 0x000fe40000000000 */
[----:B------:R0:W-:Y:S01]  /*7bd0*/  STL [R1+0x5d4], R11 ;  /* 0x0005d40b01007387 */ /* 0x0001e20000100800 */
[----:B------:R-:W-:Y:S01]  /*7be0*/  @!P2 IMAD.IADD R5, R5, 0x1, -R4 ;  /* 0x000000010505a824 */ /* 0x000fe200078e0a04 */
[----:B------:R-:W-:Y:S01]  /*7bf0*/  ISETP.GE.AND P2, PT, R14, RZ, PT ;  /* 0x000000ff0e00720c */ /* 0x000fe20003f46270 */
[----:B------:R-:W-:Y:S01]  /*7c00*/  IMAD R14, R4, R18, R16 ;  /* 0x00000012040e7224 */ /* 0x000fe200078e0210 */
[----:B------:R-:W-:Y:S01]  /*7c10*/  IABS R13, R6 ;  /* 0x00000006000d7213 */ /* 0x000fe20000000000 */
[----:B------:R-:W-:Y:S01]  /*7c20*/  @!P6 IMAD.IADD R8, R8, 0x1, -R4 ;  /* 0x000000010808e824 */ /* 0x000fe200078e0a04 */
[----:B------:R-:W-:Y:S01]  /*7c30*/  STL [R1+0x5d0], R20 ;  /* 0x0005d01401007387 */ /* 0x000fe20000100800 */
[----:B------:R-:W-:Y:S01]  /*7c40*/  IMAD.HI.U32 R16, R25, R17, RZ ;  /* 0x0000001119107227 */ /* 0x000fe200078e00ff */
[----:B------:R-:W-:-:S03]  /*7c50*/  ISETP.GT.U32.AND P6, PT, R4, R14, PT ;  /* 0x0000000e0400720c */ /* 0x000fc60003fc4070 */
[----:B------:R-:W-:Y:S01]  /*7c60*/  @!P1 IMAD.IADD R10, R10, 0x1, -R4 ;  /* 0x000000010a0a9824 */ /* 0x000fe200078e0a04 */
[----:B------:R-:W-:Y:S01]  /*7c70*/  ISETP.GT.U32.AND P1, PT, R4, R2, PT ;  /* 0x000000020400720c */ /* 0x000fe20003f24070 */
[----:B------:R-:W-:-:S04]  /*7c80*/  IMAD.HI.U32 R19, R25, R15, RZ ;  /* 0x0000000f19137227 */ /* 0x000fc800078e00ff */
[----:B------:R-:W-:Y:S02]  /*7c90*/  IMAD.MOV R16, RZ, RZ, -R16 ;  /* 0x000000ffff107224 */ /* 0x000fe400078e0a10 */
[----:B------:R-:W-:Y:S02]  /*7ca0*/  IMAD.MOV R19, RZ, RZ, -R19 ;  /* 0x000000ffff137224 */ /* 0x000fe400078e0a13 */
[----:B------:R-:W-:Y:S01]  /*7cb0*/  IMAD R16, R4, R16, R17 ;  /* 0x0000001004107224 */ /* 0x000fe200078e0211 */
[----:B------:R-:W-:Y:S01]  /*7cc0*/  IADD3 R17, R0, 0x16c, RZ ;  /* 0x0000016c00117810 */ /* 0x000fe20007ffe0ff */
[--C-:B------:R-:W-:Y:S02]  /*7cd0*/  @!P6 IMAD.IADD R14, R14, 0x1, -R4.reuse ;  /* 0x000000010e0ee824 */ /* 0x100fe400078e0a04 */
[----:B------:R-:W-:Y:S01]  /*7ce0*/  @!P1 IMAD.IADD R2, R2, 0x1, -R4 ;  /* 0x0000000102029824 */ /* 0x000fe200078e0a04 */
[----:B------:R-:W-:Y:S01]  /*7cf0*/  ISETP.GE.AND P1, PT, R7, RZ, PT ;  /* 0x000000ff0700720c */ /* 0x000fe20003f26270 */
[----:B0-----:R-:W-:Y:S01]  /*7d00*/  IMAD.MOV.U32 R11, RZ, RZ, R10 ;  /* 0x000000ffff0b7224 */ /* 0x001fe200078e000a */
[----:B------:R-:W-:Y:S01]  /*7d10*/  IADD3 R7, R0, 0x16d, RZ ;  /* 0x0000016d00077810 */ /* 0x000fe20007ffe0ff */
[----:B------:R-:W-:Y:S01]  /*7d20*/  IMAD.HI.U32 R18, R25, R13, RZ ;  /* 0x0000000d19127227 */ /* 0x000fe200078e00ff */
[----:B------:R-:W-:-:S02]  /*7d30*/  ISETP.GT.U32.AND P6, PT, R4, R2, PT ;  /* 0x000000020400720c */ /* 0x000fc40003fc4070 */
[C---:B------:R-:W-:Y:S01]  /*7d40*/  ISETP.GT.U32.AND P3, PT, R4.reuse, R16, PT ;  /* 0x000000100400720c */ /* 0x040fe20003f64070 */
[C---:B------:R-:W-:Y:S01]  /*7d50*/  IMAD R15, R4.reuse, R19, R15 ;  /* 0x00000013040f7224 */ /* 0x040fe200078e020f */
[----:B------:R-:W-:Y:S01]  /*7d60*/  IABS R9, R7 ;  /* 0x0000000700097213 */ /* 0x000fe20000000000 */
[----:B------:R-:W-:Y:S01]  /*7d70*/  @!P0 IMAD.MOV R11, RZ, RZ, -R11 ;  /* 0x000000ffff0b8224 */ /* 0x000fe200078e0a0b */
[C---:B------:R-:W-:Y:S01]  /*7d80*/  ISETP.GT.U32.AND P0, PT, R4.reuse, R14, PT ;  /* 0x0000000e0400720c */ /* 0x040fe20003f04070 */
[----:B------:R-:W-:Y:S01]  /*7d90*/  IMAD.MOV R18, RZ, RZ, -R18 ;  /* 0x000000ffff127224 */ /* 0x000fe200078e0a12 */
[----:B------:R-:W-:Y:S01]  /*7da0*/  IABS R10, R17 ;  /* 0x00000011000a7213 */ /* 0x000fe20000000000 */
[----:B------:R-:W-:Y:S01]  /*7db0*/  @!P4 IMAD.MOV R5, RZ, RZ, -R5 ;  /* 0x000000ffff05c224 */ /* 0x000fe200078e0a05 */
[C---:B------:R-:W-:Y:S01]  /*7dc0*/  ISETP.GT.U32.AND P4, PT, R4.reuse, R15, PT ;  /* 0x0000000f0400720c */ /* 0x040fe20003f84070 */
[----:B------:R0:W-:Y:S01]  /*7dd0*/  STL [R1+0x5cc], R11 ;  /* 0x0005cc0b01007387 */ /* 0x0001e20000100800 */
[----:B------:R-:W-:-:S02]  /*7de0*/  IMAD R13, R4, R18, R13 ;  /* 0x00000012040d7224 */ /* 0x000fc400078e020d */
[--C-:B------:R-:W-:Y:S01]  /*7df0*/  @!P6 IMAD.IADD R2, R2, 0x1, -R4.reuse ;  /* 0x000000010202e824 */ /* 0x100fe200078e0a04 */
[----:B------:R1:W-:Y:S01]  /*7e00*/  STL [R1+0x5c8], R5 ;  /* 0x0005c80501007387 */ /* 0x0003e20000100800 */
[--C-:B------:R-:W-:Y:S01]  /*7e10*/  @!P3 IMAD.IADD R16, R16, 0x1, -R4.reuse ;  /* 0x000000011010b824 */ /* 0x100fe200078e0a04 */
[----:B------:R-:W-:Y:S02]  /*7e20*/  ISETP.GT.U32.AND P6, PT, R4, R13, PT ;  /* 0x0000000d0400720c */ /* 0x000fe40003fc4070 */
[----:B------:R-:W-:Y:S01]  /*7e30*/  @!P0 IMAD.IADD R14, R14, 0x1, -R4 ;  /* 0x000000010e0e8824 */ /* 0x000fe200078e0a04 */
[----:B------:R-:W-:Y:S01]  /*7e40*/  ISETP.GE.AND P0, PT, R3, RZ, PT ;  /* 0x000000ff0300720c */ /* 0x000fe20003f06270 */
[----:B0-----:R-:W-:Y:S01]  /*7e50*/  IMAD.MOV.U32 R11, RZ, RZ, R8 ;  /* 0x000000ffff0b7224 */ /* 0x001fe200078e0008 */
[----:B------:R-:W-:Y:S01]  /*7e60*/  ISETP.GE.AND P3, PT, R6, RZ, PT ;  /* 0x000000ff0600720c */ /* 0x000fe20003f66270 */
[----:B------:R-:W-:Y:S01]  /*7e70*/  IMAD.HI.U32 R8, R25, R9, RZ ;  /* 0x0000000919087227 */ /* 0x000fe200078e00ff */
[----:B------:R-:W-:-:S03]  /*7e80*/  IADD3 R6, R0, 0x16a, RZ ;  /* 0x0000016a00067810 */ /* 0x000fc60007ffe0ff */
[----:B------:R-:W-:Y:S02]  /*7e90*/  IMAD.MOV R8, RZ, RZ, -R8 ;  /* 0x000000ffff087224 */ /* 0x000fe400078e0a08 */
[----:B------:R-:W-:Y:S01]  /*7ea0*/  @!P4 IMAD.IADD R15, R15, 0x1, -R4 ;  /* 0x000000010f0fc824 */ /* 0x000fe200078e0a04 */
[C---:B------:R-:W-:Y:S01]  /*7eb0*/  ISETP.GT.U32.AND P4, PT, R4.reuse, R16, PT ;  /* 0x000000100400720c */ /* 0x040fe20003f84070 */
[----:B------:R-:W-:Y:S02]  /*7ec0*/  IMAD R8, R4, R8, R9 ;  /* 0x0000000804087224 */ /* 0x000fe400078e0209 */
[----:B------:R-:W-:Y:S02]  /*7ed0*/  IMAD.MOV.U32 R9, RZ, RZ, R14 ;  /* 0x000000ffff097224 */ /* 0x000fe400078e000e */
[----:B------:R-:W-:Y:S01]  /*7ee0*/  @!P5 IMAD.MOV R11, RZ, RZ, -R11 ;  /* 0x000000ffff0bd224 */ /* 0x000fe200078e0a0b */
[----:B------:R-:W-:Y:S01]  /*7ef0*/  ISETP.GE.AND P5, PT, R12, RZ, PT ;  /* 0x000000ff0c00720c */ /* 0x000fe20003fa6270 */
[----:B------:R-:W-:Y:S01]  /*7f00*/  @!P1 IMAD.MOV R9, RZ, RZ, -R9 ;  /* 0x000000ffff099224 */ /* 0x000fe200078e0a09 */
[C---:B------:R-:W-:Y:S01]  /*7f10*/  ISETP.GT.U32.AND P1, PT, R4.reuse, R8, PT ;  /* 0x000000080400720c */ /* 0x040fe20003f24070 */
[----:B-1----:R-:W-:Y:S01]  /*7f20*/  IMAD.MOV.U32 R5, RZ, RZ, R10 ;  /* 0x000000ffff057224 */ /* 0x002fe200078e000a */
[----:B------:R0:W-:Y:S01]  /*7f30*/  STL [R1+0x5c4], R11 ;  /* 0x0005c40b01007387 */ /* 0x0001e20000100800 */
[----:B------:R-:W-:Y:S01]  /*7f40*/  @!P6 IMAD.IADD R13, R13, 0x1, -R4 ;  /* 0x000000010d0de824 */ /* 0x000fe200078e0a04 */
[----:B------:R-:W-:Y:S01]  /*7f50*/  ISETP.GT.U32.AND P6, PT, R4, R15, PT ;  /* 0x0000000f0400720c */ /* 0x000fe20003fc4070 */
[----:B------:R-:W-:Y:S01]  /*7f60*/  IMAD.HI.U32 R3, R25, R5, RZ ;  /* 0x0000000519037227 */ /* 0x000fe200078e00ff */
[----:B------:R-:W-:-:S03]  /*7f70*/  IADD3 R10, R0, 0x16b, RZ ;  /* 0x0000016b000a7810 */ /* 0x000fc60007ffe0ff */
[----:B------:R-:W-:Y:S02]  /*7f80*/  IMAD.MOV R3, RZ, RZ, -R3 ;  /* 0x000000ffff037224 */ /* 0x000fe400078e0a03 */
[----:B------:R-:W-:Y:S01]  /*7f90*/  @!P4 IMAD.IADD R16, R16, 0x1, -R4 ;  /* 0x000000011010c824 */ /* 0x000fe200078e0a04 */
[----:B------:R-:W-:Y:S01]  /*7fa0*/  ISETP.GE.AND P4, PT, R7, RZ, PT ;  /* 0x000000ff0700720c */ /* 0x000fe20003f86270 */
[----:B0-----:R-:W-:Y:S02]  /*7fb0*/  IMAD.MOV.U32 R11, RZ, RZ, R2 ;  /* 0x000000ffff0b7224 */ /* 0x001fe400078e0002 */
[C---:B------:R-:W-:Y:S01]  /*7fc0*/  IMAD R2, R4.reuse, R3, R5 ;  /* 0x0000000304027224 */ /* 0x040fe200078e0205 */
[----:B------:R-:W-:Y:S01]  /*7fd0*/  IABS R3, R6 ;  /* 0x0000000600037213 */ /* 0x000fe20000000000 */
[----:B------:R-:W-:Y:S01]  /*7fe0*/  @!P2 IMAD.MOV R11, RZ, RZ, -R11 ;  /* 0x000000ffff0ba224 */ /* 0x000fe200078e0a0b */
[----:B------:R-:W-:Y:S01]  /*7ff0*/  ISETP.GT.U32.AND P2, PT, R4, R13, PT ;  /* 0x0000000d0400720c */ /* 0x000fe20003f44070 */
[----:B------:R-:W-:Y:S01]  /*8000*/  @!P1 IMAD.IADD R8, R8, 0x1, -R4 ;  /* 0x0000000108089824 */ /* 0x000fe200078e0a04 */
[----:B------:R-:W-:Y:S01]  /*8010*/  IABS R5, R10 ;  /* 0x0000000a00057213 */ /* 0x000fe20000000000 */
[----:B------:R-:W-:Y:S01]  /*8020*/  IMAD.HI.U32 R12, R25, R3, RZ ;  /* 0x00000003190c7227 */ /* 0x000fe200078e00ff */
[----:B------:R0:W-:Y:S01]  /*8030*/  STL [R1+0x5c0], R11 ;  /* 0x0005c00b01007387 */ /* 0x0001e20000100800 */
[----:B------:R-:W-:-:S02]  /*8040*/  ISETP.GE.AND P1, PT, R10, RZ, PT ;  /* 0x000000ff0a00720c */ /* 0x000fc40003f26270 */
[----:B------:R-:W-:Y:S01]  /*8050*/  IMAD.MOV R10, RZ, RZ, -R12 ;  /* 0x000000ffff0a7224 */ /* 0x000fe200078e0a0c */
[----:B------:R1:W-:Y:S01]  /*8060*/  STL [R1+0x5bc], R9 ;  /* 0x0005bc0901007387 */ /* 0x0003e20000100800 */
[--C-:B------:R-:W-:Y:S01]  /*8070*/  @!P6 IMAD.IADD R15, R15, 0x1, -R4.reuse ;  /* 0x000000010f0fe824 */ /* 0x100fe200078e0a04 */
[C---:B------:R-:W-:Y:S01]  /*8080*/  ISETP.GT.U32.AND P6, PT, R4.reuse, R2, PT ;  /* 0x000000020400720c */ /* 0x040fe20003fc4070 */
[----:B------:R-:W-:Y:S02]  /*8090*/  IMAD R3, R4, R10, R3 ;  /* 0x0000000a04037224 */ /* 0x000fe400078e0203 */
[----:B------:R-:W-:Y:S01]  /*80a0*/  @!P2 IMAD.IADD R13, R13, 0x1, -R4 ;  /* 0x000000010d0da824 */ /* 0x000fe200078e0a04 */
[----:B------:R-:W-:Y:S01]  /*80b0*/  ISETP.GE.AND P2, PT, R17, RZ, PT ;  /* 0x000000ff1100720c */ /* 0x000fe20003f46270 */
[----:B0-----:R-:W-:Y:S01]  /*80c0*/  IMAD.MOV.U32 R11, RZ, RZ, R16 ;  /* 0x000000ffff0b7224 */ /* 0x001fe200078e0010 */
[C---:B------:R-:W-:Y:S01]  /*80d0*/  IADD3 R16, R0.reuse, 0x163, RZ ;  /* 0x0000016300107810 */ /* 0x040fe20007ffe0ff */
[----:B------:R-:W-:Y:S01]  /*80e0*/  IMAD.HI.U32 R14, R25, R5, RZ ;  /* 0x00000005190e7227 */ /* 0x000fe200078e00ff */
[----:B-1----:R-:W-:-:S03]  /*80f0*/  IADD3 R9, R0, 0x169, RZ ;  /* 0x0000016900097810 */ /* 0x002fc60007ffe0ff */
[----:B------:R-:W-:Y:S01]  /*8100*/  @!P5 IMAD.MOV R11, RZ, RZ, -R11 ;  /* 0x000000ffff0bd224 */ /* 0x000fe200078e0a0b */
[C---:B------:R-:W-:Y:S01]  /*8110*/  ISETP.GT.U32.AND P5, PT, R4.reuse, R8, PT ;  /* 0x000000080400720c */ /* 0x040fe20003fa4070 */
[----:B------:R-:W-:Y:S01]  /*8120*/  IMAD.MOV R14, RZ, RZ, -R14 ;  /* 0x000000ffff0e7224 */ /* 0x000fe200078e0a0e */
[----:B------:R-:W-:Y:S01]  /*8130*/  IABS R7, R9 ;  /* 0x0000000900077213 */ /* 0x000fe20000000000 */
[----:B------:R-:W-:Y:S01]  /*8140*/  IMAD.MOV.U32 R12, RZ, RZ, R15 ;  /* 0x000000ffff0c7224 */ /* 0x000fe200078e000f */
[----:B------:R0:W-:Y:S01]  /*8150*/  STL [R1+0x5b8], R11 ;  /* 0x0005b80b01007387 */ /* 0x0001e20000100800 */
[----:B------:R-:W-:Y:S02]  /*8160*/  IMAD R5, R4, R14, R5 ;  /* 0x0000000e04057224 */ /* 0x000fe400078e0205 */
[----:B------:R-:W-:-:S04]  /*8170*/  IMAD.HI.U32 R10, R25, R7, RZ ;  /* 0x00000007190a7227 */ /* 0x000fc800078e00ff */
[----:B------:R-:W-:Y:S01]  /*8180*/  @!P0 IMAD.MOV R12, RZ, RZ, -R12 ;  /* 0x000000ffff0c8224 */ /* 0x000fe200078e0a0c */
[----:B------:R-:W-:Y:S01]  /*8190*/  ISETP.GT.U32.AND P0, PT, R4, R5, PT ;  /* 0x000000050400720c */ /* 0x000fe20003f04070 */
[----:B------:R-:W-:Y:S01]  /*81a0*/  @!P5 IMAD.IADD R8, R8, 0x1, -R4 ;  /* 0x000000010808d824 */ /* 0x000fe200078e0a04 */
[----:B------:R-:W-:Y:S01]  /*81b0*/  ISETP.GT.U32.AND P5, PT, R4, R3, PT ;  /* 0x000000030400720c */ /* 0x000fe20003fa4070 */
[----:B0-----:R-:W-:Y:S01]  /*81c0*/  IMAD.MOV.U32 R11, RZ, RZ, R13 ;  /* 0x000000ffff0b7224 */ /* 0x001fe200078e000d */
[----:B------:R0:W-:Y:S01]  /*81d0*/  STL [R1+0x59c], R12 ;  /* 0x00059c0c01007387 */ /* 0x0001e20000100800 */
[----:B------:R-:W-:Y:S02]  /*81e0*/  IMAD.MOV.U32 R13, RZ, RZ, R8 ;  /* 0x000000ffff0d7224 */ /* 0x000fe400078e0008 */
[----:B------:R-:W-:Y:S01]  /*81f0*/  @!P3 IMAD.MOV R11, RZ, RZ, -R11 ;  /* 0x000000ffff0bb224 */ /* 0x000fe200078e0a0b */
[----:B------:R-:W-:Y:S01]  /*8200*/  ISETP.GE.AND P3, PT, R6, RZ, PT ;  /* 0x000000ff0600720c */ /* 0x000fe20003f66270 */
[----:B------:R-:W-:Y:S01]  /*8210*/  IMAD.MOV R6, RZ, RZ, -R10 ;  /* 0x000000ffff067224 */ /* 0x000fe200078e0a0a */
[----:B------:R-:W-:Y:S01]  /*8220*/  IADD3 R10, R0, 0x167, RZ ;  /* 0x00000167000a7810 */ /* 0x000fe20007ffe0ff */
[----:B------:R-:W-:Y:S01]  /*8230*/  @!P4 IMAD.MOV R13, RZ, RZ, -R13 ;  /* 0x000000ffff0dc224 */ /* 0x000fe200078e0a0d */
[----:B------:R1:W-:Y:S01]  /*8240*/  STL [R1+0x5a0], R11 ;  /* 0x0005a00b01007387 */ /* 0x0003e20000100800 */
[----:B------:R-:W-:Y:S01]  /*8250*/  IMAD R6, R4, R6, R7 ;  /* 0x0000000604067224 */ /* 0x000fe200078e0207 */
[----:B------:R-:W-:Y:S01]  /*8260*/  IABS R20, R10 ;  /* 0x0000000a00147213 */ /* 0x000fe20000000000 */
[--C-:B------:R-:W-:Y:S01]  /*8270*/  @!P6 IMAD.IADD R2, R2, 0x1, -R4.reuse ;  /* 0x000000010202e824 */ /* 0x100fe200078e0a04 */
[----:B0-----:R-:W-:Y:S01]  /*8280*/  IADD3 R12, R0, 0x168, RZ ;  /* 0x00000168000c7810 */ /* 0x001fe20007ffe0ff */
[--C-:B------:R-:W-:Y:S01]  /*8290*/  @!P0 IMAD.IADD R5, R5, 0x1, -R4.reuse ;  /* 0x0000000105058824 */ /* 0x100fe200078e0a04 */
[C---:B------:R-:W-:Y:S01]  /*82a0*/  ISETP.GT.U32.AND P4, PT, R4.reuse, R6, PT ;  /* 0x000000060400720c */ /* 0x040fe20003f84070 */
[----:B------:R-:W-:Y:S01]  /*82b0*/  @!P5 IMAD.IADD R3, R3, 0x1, -R4 ;  /* 0x000000010303d824 */ /* 0x000fe200078e0a04 */
[C---:B------:R-:W-:Y:S01]  /*82c0*/  ISETP.GT.U32.AND P6, PT, R4.reuse, R2, PT ;  /* 0x000000020400720c */ /* 0x040fe20003fc4070 */
[----:B------:R-:W-:Y:S01]  /*82d0*/  IMAD.HI.U32 R8, R25, R20, RZ ;  /* 0x0000001419087227 */ /* 0x000fe200078e00ff */
[C---:B------:R-:W-:Y:S01]  /*82e0*/  ISETP.GT.U32.AND P0, PT, R4.reuse, R5, PT ;  /* 0x000000050400720c */ /* 0x040fe20003f04070 */
[----:B------:R0:W-:Y:S01]  /*82f0*/  STL [R1+0x5a4], R13 ;  /* 0x0005a40d01007387 */ /* 0x0001e20000100800 */
[----:B------:R-:W-:Y:S01]  /*8300*/  ISETP.GT.U32.AND P5, PT, R4, R3, PT ;  /* 0x000000030400720c */ /* 0x000fe20003fa4070 */
[----:B------:R-:W-:Y:S01]  /*8310*/  IMAD.MOV R8, RZ, RZ, -R8 ;  /* 0x000000ffff087224 */ /* 0x000fe200078e0a08 */
[----:B------:R-:W-:-:S03]  /*8320*/  IABS R19, R12 ;  /* 0x0000000c00137213 */ /* 0x000fc60000000000 */
[----:B------:R-:W-:Y:S02]  /*8330*/  IMAD R20, R4, R8, R20 ;  /* 0x0000000804147224 */ /* 0x000fe400078e0214 */
[--C-:B------:R-:W-:Y:S02]  /*8340*/  @!P4 IMAD.IADD R6, R6, 0x1, -R4.reuse ;  /* 0x000000010606c824 */ /* 0x100fe400078e0a04 */
[--C-:B------:R-:W-:Y:S01]  /*8350*/  @!P6 IMAD.IADD R2, R2, 0x1, -R4.reuse ;  /* 0x000000010202e824 */ /* 0x100fe200078e0a04 */
[----:B------:R-:W-:Y:S01]  /*8360*/  ISETP.GE.AND P6, PT, R9, RZ, PT ;  /* 0x000000ff0900720c */ /* 0x000fe20003fc6270 */
[----:B------:R-:W-:Y:S01]  /*8370*/  @!P0 IMAD.IADD R5, R5, 0x1, -R4 ;  /* 0x0000000105058824 */ /* 0x000fe200078e0a04 */
[----:B------:R-:W-:Y:S01]  /*8380*/  ISETP.GT.U32.AND P4, PT, R4, R6, PT ;  /* 0x000000060400720c */ /* 0x000fe20003f84070 */
[----:B-1----:R-:W-:Y:S01]  /*8390*/  IMAD.MOV.U32 R11, RZ, RZ, R2 ;  /* 0x000000ffff0b7224 */ /* 0x002fe200078e0002 */
[----:B------:R-:W-:Y:S01]  /*83a0*/  IADD3 R9, R0, 0x166, RZ ;  /* 0x0000016600097810 */ /* 0x000fe20007ffe0ff */
[----:B------:R-:W-:Y:S01]  /*83b0*/  @!P5 IMAD.IADD R3, R3, 0x1, -R4 ;  /* 0x000000010303d824 */ /* 0x000fe200078e0a04 */
[----:B------:R-:W-:Y:S01]  /*83c0*/  ISETP.GE.AND P0, PT, R10, RZ, PT ;  /* 0x000000ff0a00720c */ /* 0x000fe20003f06270 */
[----:B------:R-:W-:Y:S01]  /*83d0*/  @!P2 IMAD.MOV R11, RZ, RZ, -R11 ;  /* 0x000000ffff0ba224 */ /* 0x000fe200078e0a0b */
[----:B------:R-:W-:Y:S01]  /*83e0*/  ISETP.GE.AND P2, PT, R12, RZ, PT ;  /* 0x000000ff0c00720c */ /* 0x000fe20003f46270 */
[----:B------:R-:W-:Y:S01]  /*83f0*/  IMAD.HI.U32 R12, R25, R19, RZ ;  /* 0x00000013190c7227 */ /* 0x000fe200078e00ff */
[----:B------:R-:W-:-:S02]  /*8400*/  IABS R7, R9 ;  /* 0x0000000900077213 */ /* 0x000fc40000000000 */
[----:B------:R1:W-:Y:S01]  /*8410*/  STL [R1+0x5ac], R11 ;  /* 0x0005ac0b01007387 */ /* 0x0003e20000100800 */
[----:B------:R-:W-:Y:S01]  /*8420*/  IMAD.MOV R10, RZ, RZ, -R12 ;  /* 0x000000ffff0a7224 */ /* 0x000fe200078e0a0c */
[----:B0-----:R-:W-:Y:S01]  /*8430*/  IADD3 R13, R0, 0x165, RZ ;  /* 0x00000165000d7810 */ /* 0x001fe20007ffe0ff */
[----:B------:R-:W-:Y:S01]  /*8440*/  @!P4 IMAD.IADD R6, R6, 0x1, -R4 ;  /* 0x000000010606c824 */ /* 0x000fe200078e0a04 */
[C---:B------:R-:W-:Y:S01]  /*8450*/  ISETP.GT.U32.AND P4, PT, R4.reuse, R20, PT ;  /* 0x000000140400720c */ /* 0x040fe20003f84070 */
[----:B------:R-:W-:Y:S01]  /*8460*/  IMAD R19, R4, R10, R19 ;  /* 0x0000000a04137224 */ /* 0x000fe200078e0213 */
[----:B------:R-:W-:Y:S01]  /*8470*/  ISETP.GE.AND P5, PT, R9, RZ, PT ;  /* 0x000000ff0900720c */ /* 0x000fe20003fa6270 */
[----:B------:R-:W-:Y:S01]  /*8480*/  IMAD.MOV.U32 R14, RZ, RZ, R5 ;  /* 0x000000ffff0e7224 */ /* 0x000fe200078e0005 */
[----:B------:R-:W-:Y:S01]  /*8490*/  IADD3 R9, R0, 0x164, RZ ;  /* 0x0000016400097810 */ /* 0x000fe20007ffe0ff */
[----:B------:R-:W-:-:S03]  /*84a0*/  IMAD.HI.U32 R2, R25, R7, RZ ;  /* 0x0000000719027227 */ /* 0x000fc600078e00ff */
[----:B------:R-:W-:Y:S01]  /*84b0*/  IABS R5, R9 ;  /* 0x0000000900057213 */ /* 0x000fe20000000000 */
[----:B-1----:R-:W-:Y:S02]  /*84c0*/  IMAD.MOV.U32 R11, RZ, RZ, R3 ;  /* 0x000000ffff0b7224 */ /* 0x002fe400078e0003 */
[----:B------:R-:W-:Y:S01]  /*84d0*/  @!P1 IMAD.MOV R14, RZ, RZ, -R14 ;  /* 0x000000ffff0e9224 */ /* 0x000fe200078e0a0e */
[----:B------:R-:W-:Y:S01]  /*84e0*/  ISETP.GT.U32.AND P1, PT, R4, R19, PT ;  /* 0x000000130400720c */ /* 0x000fe20003f24070 */
[----:B------:R-:W-:Y:S01]  /*84f0*/  @!P3 IMAD.MOV R11, RZ, RZ, -R11 ;  /* 0x000000ffff0bb224 */ /* 0x000fe200078e0a0b */
[----:B------:R-:W-:Y:S01]  /*8500*/  ISETP.GE.AND P3, PT, R13, RZ, PT ;  /* 0x000000ff0d00720c */ /* 0x000fe20003f66270 */
[----:B------:R-:W-:Y:S01]  /*8510*/  IMAD.MOV R2, RZ, RZ, -R2 ;  /* 0x000000ffff027224 */ /* 0x000fe200078e0a02 */
[----:B------:R0:W-:Y:S01]  /*8520*/  STL [R1+0x5b0], R14 ;  /* 0x0005b00e01007387 */ /* 0x0001e20000100800 */
[----:B------:R-:W-:Y:S01]  /*8530*/  @!P4 IMAD.IADD R20, R20, 0x1, -R4 ;  /* 0x000000011414c824 */ /* 0x000fe200078e0a04 */
[----:B------:R-:W-:Y:S01]  /*8540*/  IABS R13, R13 ;  /* 0x0000000d000d7213 */ /* 0x000fe20000000000 */
[C---:B------:R-:W-:Y:S01]  /*8550*/  IMAD R2, R4.reuse, R2, R7 ;  /* 0x0000000204027224 */ /* 0x040fe200078e0207 */
[----:B------:R1:W-:Y:S01]  /*8560*/  STL [R1+0x5b4], R11 ;  /* 0x0005b40b01007387 */ /* 0x0003e20000100800 */
[----:B------:R-:W-:Y:S01]  /*8570*/  IMAD.HI.U32 R8, R25, R5, RZ ;  /* 0x0000000519087227 */ /* 0x000fe200078e00ff */
[----:B------:R-:W-:-:S02]  /*8580*/  ISETP.GT.U32.AND P4, PT, R4, R20, PT ;  /* 0x000000140400720c */ /* 0x000fc40003f84070 */
[----:B------:R-:W-:Y:S01]  /*8590*/  IADD3 R7, R0, 0x162, RZ ;  /* 0x0000016200077810 */ /* 0x000fe20007ffe0ff */
[----:B------:R-:W-:Y:S01]  /*85a0*/  IMAD.HI.U32 R10, R25, R13, RZ ;  /* 0x0000000d190a7227 */ /* 0x000fe200078e00ff */
[----:B0-----:R-:W-:Y:S02]  /*85b0*/  IABS R14, R16 ;  /* 0x00000010000e7213 */ /* 0x001fe40000000000 */
[----:B------:R-:W-:Y:S01]  /*85c0*/  IABS R15, R7 ;  /* 0x00000007000f7213 */ /* 0x000fe20000000000 */
[----:B------:R-:W-:Y:S02]  /*85d0*/  @!P1 IMAD.IADD R19, R19, 0x1, -R4 ;  /* 0x0000000113139824 */ /* 0x000fe400078e0a04 */
[----:B-1----:R-:W-:Y:S02]  /*85e0*/  IMAD.MOV.U32 R11, RZ, RZ, R6 ;  /* 0x000000ffff0b7224 */ /* 0x002fe400078e0006 */
[----:B------:R-:W-:Y:S01]  /*85f0*/  IMAD.MOV R10, RZ, RZ, -R10 ;  /* 0x000000ffff0a7224 */ /* 0x000fe200078e0a0a */
[C---:B------:R-:W-:Y:S01]  /*8600*/  ISETP.GT.U32.AND P1, PT, R4.reuse, R19, PT ;  /* 0x000000130400720c */ /* 0x040fe20003f24070 */
[----:B------:R-:W-:Y:S01]  /*8610*/  @!P6 IMAD.MOV R11, RZ, RZ, -R11 ;  /* 0x000000ffff0be224 */ /* 0x000fe200078e0a0b */
[----:B------:R-:W-:Y:S01]  /*8620*/  ISETP.GT.U32.AND P6, PT, R4, R2, PT ;  /* 0x000000020400720c */ /* 0x000fe20003fc4070 */
[----:B------:R-:W-:-:S02]  /*8630*/  IMAD.MOV R8, RZ, RZ, -R8 ;  /* 0x000000ffff087224 */ /* 0x000fc400078e0a08 */
[C---:B------:R-:W-:Y:S01]  /*8640*/  IMAD R13, R4.reuse, R10, R13 ;  /* 0x0000000a040d7224 */ /* 0x040fe200078e020d */
[----:B------:R0:W-:Y:S01]  /*8650*/  STL [R1+0x5a8], R11 ;  /* 0x0005a80b01007387 */ /* 0x0001e20000100800 */
[----:B------:R-:W-:Y:S01]  /*8660*/  IMAD R5, R4, R8, R5 ;  /* 0x0000000804057224 */ /* 0x000fe200078e0205 */
[----:B------:R-:W-:Y:S01]  /*8670*/  IADD3 R8, R0, 0x15f, RZ ;  /* 0x0000015f00087810 */ /* 0x000fe20007ffe0ff */
[----:B------:R-:W-:Y:S01]  /*8680*/  @!P4 IMAD.IADD R20, R20, 0x1, -R4 ;  /* 0x000000011414c824 */ /* 0x000fe200078e0a04 */
[----:B------:R-:W-:Y:S01]  /*8690*/  ISETP.GT.U32.AND P4, PT, R4, R13, PT ;  /* 0x0000000d0400720c */ /* 0x000fe20003f84070 */
[----:B------:R-:W-:Y:S01]  /*86a0*/  IMAD.HI.U32 R3, R25, R15, RZ ;  /* 0x0000000f19037227 */ /* 0x000fe200078e00ff */
[----:B------:R-:W-:-:S03]  /*86b0*/  IABS R18, R8 ;  /* 0x0000000800127213 */ /* 0x000fc60000000000 */
[----:B------:R-:W-:Y:S01]  /*86c0*/  @!P6 IMAD.IADD R2, R2, 0x1, -R4 ;  /* 0x000000010202e824 */ /* 0x000fe200078e0a04 */
[----:B------:R-:W-:Y:S01]  /*86d0*/  ISETP.GT.U32.AND P6, PT, R4, R5, PT ;  /* 0x000000050400720c */ /* 0x000fe20003fc4070 */
[----:B------:R-:W-:-:S04]  /*86e0*/  IMAD.HI.U32 R12, R25, R14, RZ ;  /* 0x0000000e190c7227 */ /* 0x000fc800078e00ff */
[----:B------:R-:W-:Y:S02]  /*86f0*/  IMAD.MOV R3, RZ, RZ, -R3 ;  /* 0x000000ffff037224 */ /* 0x000fe400078e0a03 */
[----:B------:R-:W-:Y:S01]  /*8700*/  IMAD.MOV R6, RZ, RZ, -R12 ;  /* 0x000000ffff067224 */ /* 0x000fe200078e0a0c */
[----:B------:R-:W-:Y:S01]  /*8710*/  IADD3 R12, R0, 0x160, RZ ;  /* 0x00000160000c7810 */ /* 0x000fe20007ffe0ff */
[----:B------:R-:W-:Y:S01]  /*8720*/  @!P1 IMAD.IADD R19, R19, 0x1, -R4 ;  /* 0x0000000113139824 */ /* 0x000fe200078e0a04 */
[----:B------:R-:W-:Y:S01]  /*8730*/  ISETP.GE.AND P1, PT, R9, RZ, PT ;  /* 0x000000ff0900720c */ /* 0x000fe20003f26270 */
[----:B------:R-:W-:Y:S01]  /*8740*/  IMAD R15, R4, R3, R15 ;  /* 0x00000003040f7224 */ /* 0x000fe200078e020f */
[----:B------:R-:W-:Y:S01]  /*8750*/  IADD3 R3, R0, 0x161, RZ ;  /* 0x0000016100037810 */ /* 0x000fe20007ffe0ff */
[C---:B------:R-:W-:Y:S01]  /*8760*/  IMAD R14, R4.reuse, R6, R14 ;  /* 0x00000006040e7224 */ /* 0x040fe200078e020e */
[----:B------:R-:W-:Y:S01]  /*8770*/  IABS R17, R12 ;  /* 0x0000000c00117213 */ /* 0x000fe20000000000 */
[--C-:B------:R-:W-:Y:S01]  /*8780*/  @!P4 IMAD.IADD R13, R13, 0x1, -R4.reuse ;  /* 0x000000010d0dc824 */ /* 0x100fe200078e0a04 */
[----:B------:R-:W-:Y:S01]  /*8790*/  IABS R6, R3 ;  /* 0x0000000300067213 */ /* 0x000fe20000000000 */
[----:B0-----:R-:W-:Y:S01]  /*87a0*/  IMAD.MOV.U32 R11, RZ, RZ, R19 ;  /* 0x000000ffff0b7224 */ /* 0x001fe200078e0013 */
[----:B------:R-:W-:Y:S01]  /*87b0*/  ISETP.GT.U32.AND P4, PT, R4, R2, PT ;  /* 0x000000020400720c */ /* 0x000fe20003f84070 */
[----:B------:R-:W-:Y:S01]  /*87c0*/  @!P6 IMAD.IADD R5, R5, 0x1, -R4 ;  /* 0x000000010505e824 */ /* 0x000fe200078e0a04 */
[----:B------:R-:W-:Y:S01]  /*87d0*/  IADD3 R9, R0, 0x15e, RZ ;  /* 0x0000015e00097810 */ /* 0x000fe20007ffe0ff */
[----:B------:R-:W-:Y:S01]  /*87e0*/  @!P2 IMAD.MOV R11, RZ, RZ, -R11 ;  /* 0x000000ffff0ba224 */ /* 0x000fe200078e0a0b */
[C---:B------:R-:W-:Y:S01]  /*87f0*/  ISETP.GT.U32.AND P2, PT, R4.reuse, R13, PT ;  /* 0x0000000d0400720c */ /* 0x040fe20003f44070 */
[----:B------:R-:W-:Y:S01]  /*8800*/  IMAD.HI.U32 R21, R25, R6, RZ ;  /* 0x0000000619157227 */ /* 0x000fe200078e00ff */
[----:B------:R-:W-:-:S02]  /*8810*/  ISETP.GT.U32.AND P6, PT, R4, R5, PT ;  /* 0x000000050400720c */ /* 0x000fc40003fc4070 */
[----:B------:R0:W-:Y:S01]  /*8820*/  STL [R1+0x598], R11 ;  /* 0x0005980b01007387 */ /* 0x0001e20000100800 */
[----:B------:R-:W-:Y:S01]  /*8830*/  IMAD.HI.U32 R19, R25, R17, RZ ;  /* 0x0000001119137227 */ /* 0x000fe200078e00ff */
[----:B------:R-:W-:-:S03]  /*8840*/  IABS R10, R9 ;  /* 0x00000009000a7213 */ /* 0x000fc60000000000 */
[----:B------:R-:W-:Y:S02]  /*8850*/  IMAD.MOV R21, RZ, RZ, -R21 ;  /* 0x000000ffff157224 */ /* 0x000fe400078e0a15 */
[----:B------:R-:W-:Y:S02]  /*8860*/  IMAD.MOV R19, RZ, RZ, -R19 ;  /* 0x000000ffff137224 */ /* 0x000fe400078e0a13 */
[----:B------:R-:W-:Y:S02]  /*8870*/  IMAD R6, R4, R21, R6 ;  /* 0x0000001504067224 */ /* 0x000fe400078e0206 */
[----:B0-----:R-:W-:Y:S02]  /*8880*/  IMAD.MOV.U32 R11, RZ, RZ, R20 ;  /* 0x000000ffff0b7224 */ /* 0x001fe400078e0014 */
[----:B------:R-:W-:Y:S01]  /*8890*/  @!P4 IMAD.IADD R2, R2, 0x1, -R4 ;  /* 0x000000010202c824 */ /* 0x000fe200078e0a04 */
[C---:B------:R-:W-:Y:S01]  /*88a0*/  ISETP.GT.U32.AND P4, PT, R4.reuse, R15, PT ;  /* 0x0000000f0400720c */ /* 0x040fe20003f84070 */
[----:B------:R-:W-:-:S02]  /*88b0*/  IMAD R17, R4, R19, R17 ;  /* 0x0000001304117224 */ /* 0x000fc400078e0211 */
[----:B------:R-:W-:Y:S01]  /*88c0*/  @!P0 IMAD.MOV R11, RZ, RZ, -R11 ;  /* 0x000000ffff0b8224 */ /* 0x000fe200078e0a0b */
[C---:B------:R-:W-:Y:S01]  /*88d0*/  ISETP.GT.U32.AND P0, PT, R4.reuse, R14, PT ;  /* 0x0000000e0400720c */ /* 0x040fe20003f04070 */
[--C-:B------:R-:W-:Y:S01]  /*88e0*/  @!P2 IMAD.IADD R13, R13, 0x1, -R4.reuse ;  /* 0x000000010d0da824 */ /* 0x100fe200078e0a04 */
[C---:B------:R-:W-:Y:S01]  /*88f0*/  ISETP.GT.U32.AND P2, PT, R4.reuse, R6, PT ;  /* 0x000000060400720c */ /* 0x040fe20003f44070 */
[----:B------:R-:W-:Y:S01]  /*8900*/  @!P6 IMAD.IADD R5, R5, 0x1, -R4 ;  /* 0x000000010505e824 */ /* 0x000fe200078e0a04 */
[----:B------:R-:W-:Y:S01]  /*8910*/  ISETP.GT.U32.AND P6, PT, R4, R17, PT ;  /* 0x000000110400720c */ /* 0x000fe20003fc4070 */
[----:B------:R-:W-:Y:S01]  /*8920*/  IMAD.MOV.U32 R22, RZ, RZ, R2 ;  /* 0x000000ffff167224 */ /* 0x000fe200078e0002 */
[----:B------:R0:W-:Y:S01]  /*8930*/  STL [R1+0x594], R11 ;  /* 0x0005940b01007387 */ /* 0x0001e20000100800 */
[----:B------:R-:W-:-:S04]  /*8940*/  IMAD.HI.U32 R20, R25, R18, RZ ;  /* 0x0000001219147227 */ /* 0x000fc800078e00ff */
[--C-:B------:R-:W-:Y:S01]  /*8950*/  @!P4 IMAD.IADD R15, R15, 0x1, -R4.reuse ;  /* 0x000000010f0fc824 */ /* 0x100fe200078e0a04 */
[----:B------:R-:W-:Y:S01]  /*8960*/  ISETP.GE.AND P4, PT, R7, RZ, PT ;  /* 0x000000ff0700720c */ /* 0x000fe20003f86270 */
[--C-:B------:R-:W-:Y:S01]  /*8970*/  @!P0 IMAD.IADD R14, R14, 0x1, -R4.reuse ;  /* 0x000000010e0e8824 */ /* 0x100fe200078e0a04 */
[----:B------:R-:W-:Y:S01]  /*8980*/  ISETP.GE.AND P0, PT, R16, RZ, PT ;  /* 0x000000ff1000720c */ /* 0x000fe20003f06270 */
[--C-:B------:R-:W-:Y:S01]  /*8990*/  @!P2 IMAD.IADD R6, R6, 0x1, -R4.reuse ;  /* 0x000000010606a824 */ /* 0x100fe200078e0a04 */
[----:B------:R-:W-:Y:S01]  /*89a0*/  IADD3 R16, R0, 0x15d, RZ ;  /* 0x0000015d00107810 */ /* 0x000fe20007ffe0ff */
[----:B0-----:R-:W-:Y:S01]  /*89b0*/  IMAD.MOV.U32 R11, RZ, RZ, R13 ;  /* 0x000000ffff0b7224 */ /* 0x001fe200078e000d */
[C---:B------:R-:W-:Y:S01]  /*89c0*/  ISETP.GT.U32.AND P2, PT, R4.reuse, R14, PT ;  /* 0x0000000e0400720c */ /* 0x040fe20003f44070 */
[----:B------:R-:W-:Y:S01]  /*89d0*/  @!P6 IMAD.IADD R17, R17, 0x1, -R4 ;  /* 0x000000011111e824 */ /* 0x000fe200078e0a04 */
[C---:B------:R-:W-:Y:S01]  /*89e0*/  ISETP.GT.U32.AND P6, PT, R4.reuse, R15, PT ;  /* 0x0000000f0400720c */ /* 0x040fe20003fc4070 */
[----:B------:R-:W-:Y:S01]  /*89f0*/  @!P5 IMAD.MOV R22, RZ, RZ, -R22 ;  /* 0x000000ffff16d224 */ /* 0x000fe200078e0a16 */
[----:B------:R-:W-:Y:S01]  /*8a00*/  ISETP.GT.U32.AND P5, PT, R4, R6, PT ;  /* 0x000000060400720c */ /* 0x000fe20003fa4070 */
[----:B------:R-:W-:Y:S01]  /*8a10*/  IMAD.HI.U32 R21, R25, R10, RZ ;  /* 0x0000000a19157227 */ /* 0x000fe200078e00ff */
[----:B------:R-:W-:-:S02]  /*8a20*/  IADD3 R7, R0, 0x15c, RZ ;  /* 0x0000015c00077810 */ /* 0x000fc40007ffe0ff */
[----:B------:R-:W-:Y:S01]  /*8a30*/  STL [R1+0x590], R22 ;  /* 0x0005901601007387 */ /* 0x000fe20000100800 */
[----:B------:R-:W-:Y:S01]  /*8a40*/  @!P3 IMAD.MOV R11, RZ, RZ, -R11 ;  /* 0x000000ffff0bb224 */ /* 0x000fe200078e0a0b */
[C---:B------:R-:W-:Y:S01]  /*8a50*/  ISETP.GT.U32.AND P3, PT, R4.reuse, R17, PT ;  /* 0x000000110400720c */ /* 0x040fe20003f64070 */
[----:B------:R-:W-:Y:S01]  /*8a60*/  IMAD.MOV R20, RZ, RZ, -R20 ;  /* 0x000000ffff147224 */ /* 0x000fe200078e0a14 */
[----:B------:R-:W-:Y:S01]  /*8a70*/  IABS R2, R16 ;  /* 0x0000001000027213 */ /* 0x000fe20000000000 */
[----:B------:R-:W-:Y:S01]  /*8a80*/  IMAD.MOV R21, RZ, RZ, -R21 ;  /* 0x000000ffff157224 */ /* 0x000fe200078e0a15 */
[----:B------:R0:W-:Y:S01]  /*8a90*/  STL [R1+0x58c], R11 ;  /* 0x00058c0b01007387 */ /* 0x0001e20000100800 */
[C---:B------:R-:W-:Y:S02]  /*8aa0*/  IMAD R18, R4.reuse, R20, R18 ;  /* 0x0000001404127224 */ /* 0x040fe400078e0212 */
[----:B------:R-:W-:Y:S02]  /*8ab0*/  IMAD R10, R4, R21, R10 ;  /* 0x00000015040a7224 */ /* 0x000fe400078e020a */
[----:B------:R-:W-:-:S02]  /*8ac0*/  @!P6 IMAD.IADD R15, R15, 0x1, -R4 ;  /* 0x000000010f0fe824 */ /* 0x000fc400078e0a04 */
[--C-:B------:R-:W-:Y:S01]  /*8ad0*/  @!P2 IMAD.IADD R14, R14, 0x1, -R4.reuse ;  /* 0x000000010e0ea824 */ /* 0x100fe200078e0a04 */
[----:B------:R-:W-:Y:S01]  /*8ae0*/  ISETP.GT.U32.AND P6, PT, R4, R10, PT ;  /* 0x0000000a0400720c */ /* 0x000fe20003fc4070 */
[--C-:B------:R-:W-:Y:S01]  /*8af0*/  @!P5 IMAD.IADD R6, R6, 0x1, -R4.reuse ;  /* 0x000000010606d824 */ /* 0x100fe200078e0a04 */
[----:B------:R-:W-:Y:S01]  /*8b00*/  ISETP.GE.AND P2, PT, R3, RZ, PT ;  /* 0x000000ff0300720c */ /* 0x000fe20003f46270 */
[----:B0-----:R-:W-:Y:S01]  /*8b10*/  IMAD.MOV.U32 R11, RZ, RZ, R5 ;  /* 0x000000ffff0b7224 */ /* 0x001fe200078e0005 */
[----:B------:R-:W-:Y:S01]  /*8b20*/  IABS R5, R7 ;  /* 0x0000000700057213 */ /* 0x000fe20000000000 */
[----:B------:R-:W-:Y:S01]  /*8b30*/  @!P3 IMAD.IADD R17, R17, 0x1, -R4 ;  /* 0x000000011111b824 */ /* 0x000fe200078e0a04 */
[----:B------:R-:W-:Y:S01]  /*8b40*/  ISETP.GE.AND P5, PT, R12, RZ, PT ;  /* 0x000000ff0c00720c */ /* 0x000fe20003fa6270 */
[----:B------:R-:W-:Y:S01]  /*8b50*/  @!P1 IMAD.MOV R11, RZ, RZ, -R11 ;  /* 0x000000ffff0b9224 */ /* 0x000fe200078e0a0b */
[----:B------:R-:W-:Y:S01]  /*8b60*/  ISETP.GT.U32.AND P1, PT, R4, R18, PT ;  /* 0x000000120400720c */ /* 0x000fe20003f24070 */
[----:B------:R-:W-:Y:S01]  /*8b70*/  IMAD.MOV.U32 R3, RZ, RZ, R5 ;  /* 0x000000ffff037224 */ /* 0x000fe200078e0005 */
[----:B------:R-:W-:Y:S01]  /*8b80*/  ISETP.GE.AND P3, PT, R8, RZ, PT ;  /* 0x000000ff0800720c */ /* 0x000fe20003f66270 */
[C---:B------:R-:W-:Y:S01]  /*8b90*/  IMAD.HI.U32 R12, R25.reuse, R2, RZ ;  /* 0x00000002190c7227 */ /* 0x040fe200078e00ff */
[----:B------:R0:W-:Y:S03]  /*8ba0*/  STL [R1+0x588], R11 ;  /* 0x0005880b01007387 */ /* 0x0001e60000100800 */
[----:B------:R-:W-:-:S04]  /*8bb0*/  IMAD.HI.U32 R5, R25, R3, RZ ;  /* 0x0000000319057227 */ /* 0x000fc800078e00ff */
[----:B------:R-:W-:Y:S01]  /*8bc0*/  IMAD.MOV R8, RZ, RZ, -R12 ;  /* 0x000000ffff087224 */ /* 0x000fe200078e0a0c */
[----:B------:R-:W-:Y:S01]  /*8bd0*/  IADD3 R12, R0, 0x159, RZ ;  /* 0x00000159000c7810 */ /* 0x000fe20007ffe0ff */
[----:B------:R-:W-:Y:S02]  /*8be0*/  IMAD.MOV R5, RZ, RZ, -R5 ;  /* 0x000000ffff057224 */ /* 0x000fe400078e0a05 */
[----:B------:R-:W-:Y:S01]  /*8bf0*/  IMAD R8, R4, R8, R2 ;  /* 0x0000000804087224 */ /* 0x000fe200078e0202 */
[----:B------:R-:W-:Y:S01]  /*8c00*/  IADD3 R2, R0, 0x15a, RZ ;  /* 0x0000015a00027810 */ /* 0x000fe20007ffe0ff */
[--C-:B------:R-:W-:Y:S01]  /*8c10*/  @!P1 IMAD.IADD R18, R18, 0x1, -R4.reuse ;  /* 0x0000000112129824 */ /* 0x100fe200078e0a04 */
[----:B------:R-:W-:Y:S01]  /*8c20*/  ISETP.GE.AND P1, PT, R9, RZ, PT ;  /* 0x000000ff0900720c */ /* 0x000fe20003f26270 */
[----:B0-----:R-:W-:Y:S01]  /*8c30*/  IMAD.MOV.U32 R11, RZ, RZ, R15 ;  /* 0x000000ffff0b7224 */ /* 0x001fe200078e000f */
[----:B------:R-:W-:Y:S01]  /*8c40*/  IADD3 R15, R0, 0x154, RZ ;  /* 0x00000154000f7810 */ /* 0x000fe20007ffe0ff */
[----:B------:R-:W-:Y:S01]  /*8c50*/  @!P6 IMAD.IADD R10, R10, 0x1, -R4 ;  /* 0x000000010a0ae824 */ /* 0x000fe200078e0a04 */
[----:B------:R-:W-:Y:S01]  /*8c60*/  ISETP.GE.AND P6, PT, R16, RZ, PT ;  /* 0x000000ff1000720c */ /* 0x000fe20003fc6270 */
[----:B------:R-:W-:Y:S01]  /*8c70*/  IMAD R3, R4, R5, R3 ;  /* 0x0000000504037224 */ /* 0x000fe200078e0203 */
[----:B------:R-:W-:Y:S01]  /*8c80*/  IADD3 R5, R0, 0x15b, RZ ;  /* 0x0000015b00057810 */ /* 0x000fe20007ffe0ff */
[----:B------:R-:W-:-:S02]  /*8c90*/  IMAD.MOV.U32 R9, RZ, RZ, R17 ;  /* 0x000000ffff097224 */ /* 0x000fc400078e0011 */
[----:B------:R-:W-:Y:S01]  /*8ca0*/  @!P2 IMAD.MOV R6, RZ, RZ, -R6 ;  /* 0x000000ffff06a224 */ /* 0x000fe200078e0a06 */
[C---:B------:R-:W-:Y:S01]  /*8cb0*/  ISETP.GT.U32.AND P2, PT, R4.reuse, R8, PT ;  /* 0x000000080400720c */ /* 0x040fe20003f44070 */
[----:B------:R-:W-:Y:S01]  /*8cc0*/  IMAD.MOV.U32 R13, RZ, RZ, R14 ;  /* 0x000000ffff0d7224 */ /* 0x000fe200078e000e */
[----:B------:R-:W-:Y:S01]  /*8cd0*/  IABS R14, R15 ;  /* 0x0000000f000e7213 */ /* 0x000fe20000000000 */
[----:B------:R-:W-:Y:S01]  /*8ce0*/  @!P4 IMAD.MOV R11, RZ, RZ, -R11 ;  /* 0x000000ffff0bc224 */ /* 0x000fe200078e0a0b */
[C---:B------:R-:W-:Y:S01]  /*8cf0*/  ISETP.GT.U32.AND P4, PT, R4.reuse, R10, PT ;  /* 0x0000000a0400720c */ /* 0x040fe20003f84070 */
[----:B------:R-:W-:Y:S01]  /*8d00*/  @!P5 IMAD.MOV R9, RZ, RZ, -R9 ;  /* 0x000000ffff09d224 */ /* 0x000fe200078e0a09 */
[C---:B------:R-:W-:Y:S01]  /*8d10*/  ISETP.GT.U32.AND P5, PT, R4.reuse, R3, PT ;  /* 0x000000030400720c */ /* 0x040fe20003fa4070 */
[----:B------:R-:W-:Y:S01]  /*8d20*/  @!P0 IMAD.MOV R13, RZ, RZ, -R13 ;  /* 0x000000ffff0d8224 */ /* 0x000fe200078e0a0d */
[----:B------:R-:W-:-:S04]  /*8d30*/  ISETP.GT.U32.AND P0, PT, R4, R18, PT ;  /* 0x000000120400720c */ /* 0x000fc80003f04070 */
[----:B------:R0:W-:Y:S01]  /*8d40*/  STL [R1+0x584], R13 ;  /* 0x0005840d01007387 */ /* 0x0001e20000100800 */
[--C-:B------:R-:W-:Y:S01]  /*8d50*/  @!P2 IMAD.IADD R8, R8, 0x1, -R4.reuse ;  /* 0x000000010808a824 */ /* 0x100fe200078e0a04 */
[----:B------:R-:W-:Y:S02]  /*8d60*/  ISETP.GE.AND P2, PT, R2, RZ, PT ;  /* 0x000000ff0200720c */ /* 0x000fe40003f46270 */
[----:B------:R-:W-:Y:S01]  /*8d70*/  STL [R1+0x580], R11 ;  /* 0x0005800b01007387 */ /* 0x000fe20000100800 */
[--C-:B------:R-:W-:Y:S01]  /*8d80*/  @!P4 IMAD.IADD R10, R10, 0x1, -R4.reuse ;  /* 0x000000010a0ac824 */ /* 0x100fe200078e0a04 */
[----:B------:R-:W-:Y:S01]  /*8d90*/  ISETP.GE.AND P4, PT, R5, RZ, PT ;  /* 0x000000ff0500720c */ /* 0x000fe20003f86270 */
[--C-:B------:R-:W-:Y:S01]  /*8da0*/  @!P5 IMAD.IADD R3, R3, 0x1, -R4.reuse ;  /* 0x000000010303d824 */ /* 0x100fe200078e0a04 */
[----:B------:R1:W-:Y:S01]  /*8db0*/  STL [R1+0x57c], R6 ;  /* 0x00057c0601007387 */ /* 0x0003e20000100800 */
[----:B------:R-:W-:Y:S01]  /*8dc0*/  ISETP.GT.U32.AND P5, PT, R4, R8, PT ;  /* 0x000000080400720c */ /* 0x000fe20003fa4070 */
[----:B------:R-:W-:Y:S01]  /*8dd0*/  @!P0 IMAD.IADD R18, R18, 0x1, -R4 ;  /* 0x0000000112128824 */ /* 0x000fe200078e0a04 */
[----:B0-----:R-:W-:Y:S01]  /*8de0*/  IABS R13, R5 ;  /* 0x00000005000d7213 */ /* 0x001fe20000000000 */
[----:B------:R0:W-:Y:S01]  /*8df0*/  STL [R1+0x560], R9 ;  /* 0x0005600901007387 */ /* 0x0001e20000100800 */
[----:B------:R-:W-:Y:S01]  /*8e00*/  ISETP.GE.AND P0, PT, R7, RZ, PT ;  /* 0x000000ff0700720c */ /* 0x000fe20003f06270 */
[----:B------:R-:W-:Y:S01]  /*8e10*/  IMAD.MOV.U32 R7, RZ, RZ, R10 ;  /* 0x000000ffff077224 */ /* 0x000fe200078e000a */
[----:B------:R-:W-:-:S02]  /*8e20*/  IADD3 R10, R0, 0x157, RZ ;  /* 0x00000157000a7810 */ /* 0x000fc40007ffe0ff */
[----:B-1----:R-:W-:Y:S01]  /*8e30*/  IABS R6, R2 ;  /* 0x0000000200067213 */ /* 0x002fe20000000000 */
[----:B------:R-:W-:Y:S01]  /*8e40*/  @!P1 IMAD.MOV R7, RZ, RZ, -R7 ;  /* 0x000000ffff079224 */ /* 0x000fe200078e0a07 */
[----:B------:R-:W-:Y:S01]  /*8e50*/  ISETP.GE.AND P1, PT, R12, RZ, PT ;  /* 0x000000ff0c00720c */ /* 0x000fe20003f26270 */
[----:B0-----:R-:W-:Y:S01]  /*8e60*/  IMAD.MOV.U32 R9, RZ, RZ, R18 ;  /* 0x000000ffff097224 */ /* 0x001fe200078e0012 */
[----:B------:R-:W-:Y:S01]  /*8e70*/  IABS R12, R12 ;  /* 0x0000000c000c7213 */ /* 0x000fe20000000000 */
[----:B------:R-:W-:Y:S01]  /*8e80*/  IMAD.MOV.U32 R5, RZ, RZ, R6 ;  /* 0x000000ffff057224 */ /* 0x000fe200078e0006 */
[----:B------:R-:W-:Y:S01]  /*8e90*/  IADD3 R18, R0, 0x155, RZ ;  /* 0x0000015500127810 */ /* 0x000fe20007ffe0ff */
[----:B------:R-:W-:-:S04]  /*8ea0*/  IMAD.HI.U32 R6, R25, R13, RZ ;  /* 0x0000000d19067227 */ /* 0x000fc800078e00ff */
[----:B------:R-:W-:Y:S02]  /*8eb0*/  IMAD.MOV R6, RZ, RZ, -R6 ;  /* 0x000000ffff067224 */ /* 0x000fe400078e0a06 */
[----:B------:R-:W-:-:S04]  /*8ec0*/  IMAD.HI.U32 R2, R25, R5, RZ ;  /* 0x0000000519027227 */ /* 0x000fc800078e00ff */
[----:B------:R-:W-:Y:S02]  /*8ed0*/  IMAD R13, R4, R6, R13 ;  /* 0x00000006040d7224 */ /* 0x000fe400078e020d */
[----:B------:R-:W-:Y:S02]  /*8ee0*/  @!P5 IMAD.IADD R8, R8, 0x1, -R4 ;  /* 0x000000010808d824 */ /* 0x000fe400078e0a04 */
[----:B------:R-:W-:Y:S01]  /*8ef0*/  @!P3 IMAD.MOV R9, RZ, RZ, -R9 ;  /* 0x000000ffff09b224 */ /* 0x000fe200078e0a09 */
[C---:B------:R-:W-:Y:S01]  /*8f00*/  ISETP.GT.U32.AND P5, PT, R4.reuse, R13, PT ;  /* 0x0000000d0400720c */ /* 0x040fe20003fa4070 */
[----:B------:R-:W-:Y:S01]  /*8f10*/  IMAD.MOV R2, RZ, RZ, -R2 ;  /* 0x000000ffff027224 */ /* 0x000fe200078e0a02 */
[C---:B------:R-:W-:Y:S01]  /*8f20*/  ISETP.GT.U32.AND P3, PT, R4.reuse, R3, PT ;  /* 0x000000030400720c */ /* 0x040fe20003f64070 */
[----:B------:R-:W-:Y:S01]  /*8f30*/  IMAD.MOV.U32 R11, RZ, RZ, R8 ;  /* 0x000000ffff0b7224 */ /* 0x000fe200078e0008 */
[----:B------:R0:W-:Y:S01]  /*8f40*/  STL [R1+0x564], R9 ;  /* 0x0005640901007387 */ /* 0x0001e20000100800 */
[----:B------:R-:W-:Y:S01]  /*8f50*/  IMAD R5, R4, R2, R5 ;  /* 0x0000000204057224 */ /* 0x000fe200078e0205 */
[----:B------:R-:W-:Y:S01]  /*8f60*/  IADD3 R2, R0, 0x156, RZ ;  /* 0x0000015600027810 */ /* 0x000fe20007ffe0ff */
[----:B------:R-:W-:Y:S01]  /*8f70*/  @!P6 IMAD.MOV R11, RZ, RZ, -R11 ;  /* 0x000000ffff0be224 */ /* 0x000fe200078e0a0b */
[----:B------:R1:W-:Y:S01]  /*8f80*/  STL [R1+0x568], R7 ;  /* 0x0005680701007387 */ /* 0x0003e20000100800 */
[----:B------:R-:W-:Y:S01]  /*8f90*/  IMAD.HI.U32 R6, R25, R12, RZ ;  /* 0x0000000c19067227 */ /* 0x000fe200078e00ff */
[----:B------:R-:W-:-:S02]  /*8fa0*/  ISETP.GT.U32.AND P6, PT, R4, R5, PT ;  /* 0x000000050400720c */ /* 0x000fc40003fc4070 */
[----:B------:R-:W-:Y:S01]  /*8fb0*/  STL [R1+0x56c], R11 ;  /* 0x00056c0b01007387 */ /* 0x000fe20000100800 */
[--C-:B------:R-:W-:Y:S02]  /*8fc0*/  @!P5 IMAD.IADD R13, R13, 0x1, -R4.reuse ;  /* 0x000000010d0dd824 */ /* 0x100fe400078e0a04 */
[----:B------:R-:W-:Y:S02]  /*8fd0*/  @!P3 IMAD.IADD R3, R3, 0x1, -R4 ;  /* 0x000000010303b824 */ /* 0x000fe400078e0a04 */
[----:B------:R-:W-:Y:S01]  /*8fe0*/  IMAD.MOV R6, RZ, RZ, -R6 ;  /* 0x000000ffff067224 */ /* 0x000fe200078e0a06 */
[----:B------:R-:W-:Y:S01]  /*8ff0*/  ISETP.GT.U32.AND P5, PT, R4, R13, PT ;  /* 0x0000000d0400720c */ /* 0x000fe20003fa4070 */
[----:B0-----:R-:W-:Y:S01]  /*9000*/  IMAD.MOV.U32 R9, RZ, RZ, R3 ;  /* 0x000000ffff097224 */ /* 0x001fe200078e0003 */
[----:B-1----:R-:W-:Y:S01]  /*9010*/  IADD3 R7, R0, 0x158, RZ ;  /* 0x0000015800077810 */ /* 0x002fe20007ffe0ff */
[----:B------:R-:W-:Y:S02]  /*9020*/  IMAD R12, R4, R6, R12 ;  /* 0x00000006040c7224 */ /* 0x000fe400078e020c */
[----:B------:R-:W-:Y:S01]  /*9030*/  @!P0 IMAD.MOV R9, RZ, RZ, -R9 ;  /* 0x000000ffff098224 */ /* 0x000fe200078e0a09 */
[----:B------:R-:W-:Y:S01]  /*9040*/  ISETP.GE.AND P3, PT, R7, RZ, PT ;  /* 0x000000ff0700720c */ /* 0x000fe20003f66270 */
[----:B------:R-:W-:Y:S01]  /*9050*/  @!P6 IMAD.IADD R5, R5, 0x1, -R4 ;  /* 0x000000010505e824 */ /* 0x000fe200078e0a04 */
[----:B------:R-:W-:-:S02]  /*9060*/  ISETP.GE.AND P0, PT, R10, RZ, PT ;  /* 0x000000ff0a00720c */ /* 0x000fc40003f06270 */
[----:B------:R-:W-:Y:S01]  /*9070*/  IABS R7, R7 ;  /* 0x0000000700077213 */ /* 0x000fe20000000000 */
[----:B------:R0:W-:Y:S01]  /*9080*/  STL [R1+0x578], R9 ;  /* 0x0005780901007387 */ /* 0x0001e20000100800 */
[----:B------:R-:W-:Y:S01]  /*9090*/  IABS R10, R10 ;  /* 0x0000000a000a7213 */ /* 0x000fe20000000000 */
[----:B------:R-:W-:Y:S01]  /*90a0*/  @!P5 IMAD.IADD R13, R13, 0x1, -R4 ;  /* 0x000000010d0dd824 */ /* 0x000fe200078e0a04 */
[C---:B------:R-:W-:Y:S01]  /*90b0*/  ISETP.GT.U32.AND P6, PT, R4.reuse, R5, PT ;  /* 0x000000050400720c */ /* 0x040fe20003fc4070 */
[----:B------:R-:W-:Y:S01]  /*90c0*/  IMAD.MOV.U32 R8, RZ, RZ, R7 ;  /* 0x000000ffff087224 */ /* 0x000fe200078e0007 */
[----:B------:R-:W-:Y:S01]  /*90d0*/  ISETP.GT.U32.AND P5, PT, R4, R12, PT ;  /* 0x0000000c0400720c */ /* 0x000fe20003fa4070 */
[----:B------:R-:W-:Y:S01]  /*90e0*/  IMAD.HI.U32 R6, R25, R10, RZ ;  /* 0x0000000a19067227 */ /* 0x000fe200078e00ff */
[----:B0-----:R-:W-:-:S03]  /*90f0*/  IABS R9, R2 ;  /* 0x0000000200097213 */ /* 0x001fc60000000000 */
[----:B------:R-:W-:-:S04]  /*9100*/  IMAD.HI.U32 R3, R25, R8, RZ ;  /* 0x0000000819037227 */ /* 0x000fc800078e00ff */
[----:B------:R-:W-:-:S04]  /*9110*/  IMAD.HI.U32 R7, R25, R9, RZ ;  /* 0x0000000919077227 */ /* 0x000fc800078e00ff */
[----:B------:R-:W-:Y:S02]  /*9120*/  IMAD.MOV R6, RZ, RZ, -R6 ;  /* 0x000000ffff067224 */ /* 0x000fe400078e0a06 */
[----:B------:R-:W-:Y:S02]  /*9130*/  IMAD.MOV R3, RZ, RZ, -R3 ;  /* 0x000000ffff037224 */ /* 0x000fe400078e0a03 */
[----:B------:R-:W-:Y:S02]  /*9140*/  IMAD.MOV R7, RZ, RZ, -R7 ;  /* 0x000000ffff077224 */ /* 0x000fe400078e0a07 */
[C---:B------:R-:W-:Y:S02]  /*9150*/  IMAD R10, R4.reuse, R6, R10 ;  /* 0x00000006040a7224 */ /* 0x040fe400078e020a */
[----:B------:R-:W-:Y:S01]  /*9160*/  IMAD R8, R4, R3, R8 ;  /* 0x0000000304087224 */ /* 0x000fe200078e0208 */
[----:B------:R-:W-:Y:S01]  /*9170*/  IABS R3, R18 ;  /* 0x0000001200037213 */ /* 0x000fe20000000000 */
[----:B------:R-:W-:-:S02]  /*9180*/  IMAD.MOV.U32 R11, RZ, RZ, R13 ;  /* 0x000000ffff0b7224 */ /* 0x000fc400078e000d */
        /* <DEDUP_REMOVED lines=115> */
[C---:B------:R-:W-:Y:S01]  /*98c0*/  ISETP.GT.U32.AND P5, PT, R4.reuse, R5, PT ;  /* 0x000000050400720c */ /* 0x040fe20003fa4070 */
[----:B------:R-:W-:Y:S02]  /*98d0*/  IMAD.MOV R18, RZ, RZ, -R18 ;  /* 0x000000ffff127224 */ /* 0x000fe400078e0a12 */
[----:B------:R-:W-:Y:S01]  /*98e0*/  @!P1 IMAD.MOV R16, RZ, RZ, -R16 ;  /* 0x000000ffff109224 */ /* 0x000fe200078e0a10 */
[----:B------:R-:W-:Y:S01]  /*98f0*/  ISETP.GE.AND P1, PT, R9, RZ, PT ;  /* 0x000000ff0900720c */ /* 0x000fe20003f26270 */
[----:B------:R-:W-:Y:S01]  /*9900*/  IMAD R9, R4, R14, R10 ;  /* 0x0000000e04097224 */ /* 0x000fe200078e020a */
[----:B------:R0:W-:Y:S01]  /*9910*/  STL [R1+0x4e8], R11 ;  /* 0x0004e80b01007387 */ /* 0x0001e20000100800 */
[----:B------:R-:W-:-:S03]  /*9920*/  IMAD.HI.U32 R2, R25, R8, RZ ;  /* 0x0000000819027227 */ /* 0x000fc600078e00ff */
[----:B------:R-:W-:Y:S01]  /*9930*/  STL [R1+0x4f8], R16 ;  /* 0x0004f81001007387 */ /* 0x000fe20000100800 */
[----:B------:R-:W-:Y:S01]  /*9940*/  IMAD R13, R4, R18, R13 ;  /* 0x00000012040d7224 */ /* 0x000fe200078e020d */
[----:B------:R-:W-:Y:S01]  /*9950*/  IADD3 R18, R0, 0x136, RZ ;  /* 0x0000013600127810 */ /* 0x000fe20007ffe0ff */
[----:B------:R-:W-:Y:S01]  /*9960*/  @!P5 IMAD.IADD R5, R5, 0x1, -R4 ;  /* 0x000000010505d824 */ /* 0x000fe200078e0a04 */
[C---:B------:R-:W-:Y:S01]  /*9970*/  ISETP.GT.U32.AND P5, PT, R4.reuse, R9, PT ;  /* 0x000000090400720c */ /* 0x040fe20003fa4070 */
[----:B------:R-:W-:Y:S01]  /*9980*/  IMAD.MOV R2, RZ, RZ, -R2 ;  /* 0x000000ffff027224 */ /* 0x000fe200078e0a02 */
[C---:B------:R-:W-:Y:S01]  /*9990*/  ISETP.GT.U32.AND P0, PT, R4.reuse, R13, PT ;  /* 0x0000000d0400720c */ /* 0x040fe20003f04070 */
[----:B0-----:R-:W-:Y:S01]  /*99a0*/  IMAD.MOV.U32 R11, RZ, RZ, R15 ;  /* 0x000000ffff0b7224 */ /* 0x001fe200078e000f */
[----:B------:R-:W-:Y:S01]  /*99b0*/  IABS R19, R18 ;  /* 0x0000001200137213 */ /* 0x000fe20000000000 */
[----:B------:R-:W-:Y:S01]  /*99c0*/  IMAD R8, R4, R2, R8 ;  /* 0x0000000204087224 */ /* 0x000fe200078e0208 */
[----:B------:R-:W-:Y:S01]  /*99d0*/  IABS R2, R6 ;  /* 0x0000000600027213 */ /* 0x000fe20000000000 */
[----:B------:R-:W-:-:S02]  /*99e0*/  @!P3 IMAD.MOV R11, RZ, RZ, -R11 ;  /* 0x000000ffff0bb224 */ /* 0x000fc400078e0a0b */
[--C-:B------:R-:W-:Y:S01]  /*99f0*/  @!P4 IMAD.IADD R12, R12, 0x1, -R4.reuse ;  /* 0x000000010c0cc824 */ /* 0x100fe200078e0a04 */
[----:B------:R-:W-:Y:S01]  /*9a00*/  ISETP.GT.U32.AND P3, PT, R4, R8, PT ;  /* 0x000000080400720c */ /* 0x000fe20003f64070 */
[----:B------:R-:W-:Y:S01]  /*9a10*/  IMAD.HI.U32 R10, R25, R2, RZ ;  /* 0x00000002190a7227 */ /* 0x000fe200078e00ff */
[----:B------:R0:W-:Y:S01]  /*9a20*/  STL [R1+0x53c], R11 ;  /* 0x00053c0b01007387 */ /* 0x0001e20000100800 */
[----:B------:R-:W-:Y:S02]  /*9a30*/  ISETP.GE.AND P4, PT, R3, RZ, PT ;  /* 0x000000ff0300720c */ /* 0x000fe40003f86270 */
[----:B------:R-:W-:Y:S01]  /*9a40*/  IADD3 R3, R0, 0x14a, RZ ;  /* 0x0000014a00037810 */ /* 0x000fe20007ffe0ff */
[--C-:B------:R-:W-:Y:S02]  /*9a50*/  @!P5 IMAD.IADD R9, R9, 0x1, -R4.reuse ;  /* 0x000000010909d824 */ /* 0x100fe400078e0a04 */
[----:B------:R-:W-:Y:S01]  /*9a60*/  @!P0 IMAD.IADD R13, R13, 0x1, -R4 ;  /* 0x000000010d0d8824 */ /* 0x000fe200078e0a04 */
[----:B------:R-:W-:Y:S01]  /*9a70*/  ISETP.GE.AND P0, PT, R7, RZ, PT ;  /* 0x000000ff0700720c */ /* 0x000fe20003f06270 */
[----:B------:R-:W-:Y:S01]  /*9a80*/  IMAD.MOV R10, RZ, RZ, -R10 ;  /* 0x000000ffff0a7224 */ /* 0x000fe200078e0a0a */
[----:B------:R-:W-:Y:S01]  /*9a90*/  ISETP.GT.U32.AND P5, PT, R4, R9, PT ;  /* 0x000000090400720c */ /* 0x000fe20003fa4070 */
[----:B0-----:R-:W-:Y:S01]  /*9aa0*/  IMAD.MOV.U32 R11, RZ, RZ, R12 ;  /* 0x000000ffff0b7224 */ /* 0x001fe200078e000c */
[----:B------:R-:W-:Y:S01]  /*9ab0*/  IABS R12, R3 ;  /* 0x00000003000c7213 */ /* 0x000fe20000000000 */
[----:B------:R-:W-:Y:S01]  /*9ac0*/  @!P3 IMAD.IADD R8, R8, 0x1, -R4 ;  /* 0x000000010808b824 */ /* 0x000fe200078e0a04 */
[----:B------:R-:W-:Y:S01]  /*9ad0*/  IADD3 R7, R0, 0x149, RZ ;  /* 0x0000014900077810 */ /* 0x000fe20007ffe0ff */
[----:B------:R-:W-:Y:S01]  /*9ae0*/  @!P2 IMAD.MOV R11, RZ, RZ, -R11 ;  /* 0x000000ffff0ba224 */ /* 0x000fe200078e0a0b */
[C---:B------:R-:W-:Y:S01]  /*9af0*/  ISETP.GT.U32.AND P2, PT, R4.reuse, R13, PT ;  /* 0x0000000d0400720c */ /* 0x040fe20003f44070 */
[C---:B------:R-:W-:Y:S01]  /*9b00*/  IMAD R2, R4.reuse, R10, R2 ;  /* 0x0000000a04027224 */ /* 0x040fe200078e0202 */
[----:B------:R-:W-:Y:S01]  /*9b10*/  ISETP.GT.U32.AND P3, PT, R4, R8, PT ;  /* 0x000000080400720c */ /* 0x000fe20003f64070 */
[----:B------:R-:W-:Y:S01]  /*9b20*/  IMAD.HI.U32 R22, R25, R19, RZ ;  /* 0x0000001319167227 */ /* 0x000fe200078e00ff */
[----:B------:R0:W-:Y:S01]  /*9b30*/  STL [R1+0x540], R11 ;  /* 0x0005400b01007387 */ /* 0x0001e20000100800 */
[----:B------:R-:W-:-:S02]  /*9b40*/  IABS R10, R7 ;  /* 0x00000007000a7213 */ /* 0x000fc40000000000 */
[----:B------:R-:W-:Y:S02]  /*9b50*/  @!P5 IMAD.IADD R9, R9, 0x1, -R4 ;  /* 0x000000010909d824 */ /* 0x000fe400078e0a04 */
[----:B------:R-:W-:Y:S02]  /*9b60*/  IMAD.MOV R22, RZ, RZ, -R22 ;  /* 0x000000ffff167224 */ /* 0x000fe400078e0a16 */
[----:B------:R-:W-:-:S04]  /*9b70*/  IMAD.HI.U32 R15, R25, R10, RZ ;  /* 0x0000000a190f7227 */ /* 0x000fc800078e00ff */
        /* <DEDUP_REMOVED lines=9> */
[----:B------:R-:W-:Y:S01]  /*9c10*/  @!P3 IMAD.IADD R8, R8, 0x1, -R4 ;  /* 0x000000010808b824 */ /* 0x000fe200078e0a04 */
[----:B------:R-:W-:Y:S01]  /*9c20*/  ISETP.GT.U32.AND P5, PT, R4, R12, PT ;  /* 0x0000000c0400720c */ /* 0x000fe20003fa4070 */
[----:B------:R-:W-:Y:S01]  /*9c30*/  IMAD.MOV R15, RZ, RZ, -R15 ;  /* 0x000000ffff0f7224 */ /* 0x000fe200078e0a0f */
[----:B------:R-:W-:Y:S01]  /*9c40*/  ISETP.GE.AND P3, PT, R3, RZ, PT ;  /* 0x000000ff0300720c */ /* 0x000fe20003f66270 */
[----:B------:R0:W-:Y:S01]  /*9c50*/  STL [R1+0x548], R11 ;  /* 0x0005480b01007387 */ /* 0x0001e20000100800 */
[----:B------:R-:W-:Y:S01]  /*9c60*/  IADD3 R3, R0, 0x148, RZ ;  /* 0x0000014800037810 */ /* 0x000fe20007ffe0ff */
[----:B------:R-:W-:Y:S01]  /*9c70*/  IMAD R10, R4, R15, R10 ;  /* 0x0000000f040a7224 */ /* 0x000fe200078e020a */
[----:B------:R-:W-:Y:S01]  /*9c80*/  IABS R14, R5 ;  /* 0x00000005000e7213 */ /* 0x000fe20000000000 */
[--C-:B------:R-:W-:Y:S01]  /*9c90*/  @!P2 IMAD.IADD R2, R2, 0x1, -R4.reuse ;  /* 0x000000010202a824 */ /* 0x100fe200078e0a04 */
[----:B------:R-:W-:Y:S01]  /*9ca0*/  IABS R6, R3 ;  /* 0x0000000300067213 */ /* 0x000fe20000000000 */
[----:B------:R-:W-:Y:S01]  /*9cb0*/  @!P0 IMAD.MOV R9, RZ, RZ, -R9 ;  /* 0x000000ffff098224 */ /* 0x000fe200078e0a09 */
[----:B------:R-:W-:Y:S01]  /*9cc0*/  ISETP.GE.AND P2, PT, R7, RZ, PT ;  /* 0x000000ff0700720c */ /* 0x000fe20003f46270 */
[----:B------:R-:W-:Y:S01]  /*9cd0*/  IMAD R19, R4, R22, R19 ;  /* 0x0000001604137224 */ /* 0x000fe200078e0213 */
[----:B------:R-:W-:Y:S01]  /*9ce0*/  ISETP.GE.AND P0, PT, R3, RZ, PT ;  /* 0x000000ff0300720c */ /* 0x000fe20003f06270 */
[----:B0-----:R-:W-:Y:S01]  /*9cf0*/  IMAD.MOV.U32 R11, RZ, RZ, R13 ;  /* 0x000000ffff0b7224 */ /* 0x001fe200078e000d */
[----:B------:R-:W-:Y:S01]  /*9d00*/  IADD3 R3, R0, 0x144, RZ ;  /* 0x0000014400037810 */ /* 0x000fe20007ffe0ff */
[----:B------:R-:W-:-:S02]  /*9d10*/  @!P5 IMAD.IADD R12, R12, 0x1, -R4 ;  /* 0x000000010c0cd824 */ /* 0x000fc400078e0a04 */
[----:B------:R-:W-:Y:S01]  /*9d20*/  @!P1 IMAD.MOV R11, RZ, RZ, -R11 ;  /* 0x000000ffff0b9224 */ /* 0x000fe200078e0a0b */
[C---:B------:R-:W-:Y:S01]  /*9d30*/  ISETP.GT.U32.AND P1, PT, R4.reuse, R2, PT ;  /* 0x000000020400720c */ /* 0x040fe20003f24070 */
[----:B------:R-:W-:Y:S01]  /*9d40*/  IMAD.HI.U32 R7, R25, R6, RZ ;  /* 0x0000000619077227 */ /* 0x000fe200078e00ff */
[----:B------:R-:W-:Y:S02]  /*9d50*/  ISETP.GT.U32.AND P5, PT, R4, R12, PT ;  /* 0x0000000c0400720c */ /* 0x000fe40003fa4070 */
[----:B------:R0:W-:Y:S01]  /*9d60*/  STL [R1+0x544], R11 ;  /* 0x0005440b01007387 */ /* 0x0001e20000100800 */
[----:B------:R-:W-:-:S04]  /*9d70*/  IMAD.MOV R7, RZ, RZ, -R7 ;  /* 0x000000ffff077224 */ /* 0x000fc800078e0a07 */
        /* <DEDUP_REMOVED lines=55> */
[----:B------:R-:W-:Y:S01]  /*a0f0*/  IADD3 R9, R0, 0x143, RZ ;  /* 0x0000014300097810 */ /* 0x000fe20007ffe0ff */
[----:B0-----:R-:W-:Y:S01]  /*a100*/  IMAD.MOV.U32 R11, RZ, RZ, R14 ;  /* 0x000000ffff0b7224 */ /* 0x001fe200078e000e */
[----:B------:R0:W-:Y:S01]  /*a110*/  STL [R1+0x530], R10 ;  /* 0x0005300a01007387 */ /* 0x0001e20000100800 */
[----:B------:R-:W-:-:S02]  /*a120*/  IABS R13, R8 ;  /* 0x00000008000d7213 */ /* 0x000fc40000000000 */
        /* <DEDUP_REMOVED lines=11> */
[----:B------:R-:W-:Y:S01]  /*a1e0*/  IADD3 R7, R0, 0x141, RZ ;  /* 0x0000014100077810 */ /* 0x000fe20007ffe0ff */
[----:B------:R-:W-:Y:S02]  /*a1f0*/  @!P1 IMAD.IADD R2, R2, 0x1, -R4 ;  /* 0x0000000102029824 */ /* 0x000fe400078e0a04 */
[----:B------:R-:W-:Y:S01]  /*a200*/  IMAD.MOV R14, RZ, RZ, -R14 ;  /* 0x000000ffff0e7224 */ /* 0x000fe200078e0a0e */
[----:B------:R-:W-:Y:S01]  /*a210*/  IABS R12, R7 ;  /* 0x00000007000c7213 */ /* 0x000fe20000000000 */
        /* <DEDUP_REMOVED lines=13> */
[----:B------:R-:W-:Y:S02]  /*a2f0*/  @!P3 IMAD.MOV R17, RZ, RZ, -R17 ;  /* 0x000000ffff11b224 */ /* 0x000fe400078e0a11 */
[----:B------:R-:W-:Y:S01]  /*a300*/  @!P4 IMAD.MOV R11, RZ, RZ, -R11 ;  /* 0x000000ffff0bc224 */ /* 0x000fe200078e0a0b */
[----:B------:R-:W-:Y:S01]  /*a310*/  ISETP.GE.AND P4, PT, R7, RZ, PT ;  /* 0x000000ff0700720c */ /* 0x000fe20003f86270 */
[----:B------:R-:W-:Y:S01]  /*a320*/  IMAD R10, R4, R15, R10 ;  /* 0x0000000f040a7224 */ /* 0x000fe200078e020a */
[----:B------:R-:W-:Y:S01]  /*a330*/  STL [R1+0x51c], R17 ;  /* 0x00051c1101007387 */ /* 0x000fe20000100800 */
[----:B------:R-:W-:Y:S01]  /*a340*/  IMAD.MOV R6, RZ, RZ, -R6 ;  /* 0x000000ffff067224 */ /* 0x000fe200078e0a06 */
[----:B------:R-:W-:Y:S01]  /*a350*/  IADD3 R7, R0, 0x13d, RZ ;  /* 0x0000013d00077810 */ /* 0x000fe20007ffe0ff */
[--C-:B------:R-:W-:Y:S01]  /*a360*/  @!P1 IMAD.IADD R2, R2, 0x1, -R4.reuse ;  /* 0x0000000102029824 */ /* 0x100fe200078e0a04 */
[----:B------:R0:W-:Y:S01]  /*a370*/  STL [R1+0x518], R11 ;  /* 0x0005180b01007387 */ /* 0x0001e20000100800 */
[C---:B------:R-:W-:Y:S01]  /*a380*/  IMAD R3, R4.reuse, R6, R13 ;  /* 0x0000000604037224 */ /* 0x040fe200078e020d */
[----:B------:R-:W-:Y:S01]  /*a390*/  ISETP.GT.U32.AND P3, PT, R4, R10, PT ;  /* 0x0000000a0400720c */ /* 0x000fe20003f64070 */
[----:B------:R-:W-:Y:S01]  /*a3a0*/  @!P0 IMAD.IADD R9, R9, 0x1, -R4 ;  /* 0x0000000109098824 */ /* 0x000fe200078e0a04 */
[----:B------:R-:W-:Y:S01]  /*a3b0*/  IADD3 R6, R0, 0x13e, RZ ;  /* 0x0000013e00067810 */ /* 0x000fe20007ffe0ff */
[----:B------:R-:W-:-:S03]  /*a3c0*/  IMAD.HI.U32 R16, R25, R12, RZ ;  /* 0x0000000c19107227 */ /* 0x000fc600078e00ff */
[C---:B------:R-:W-:Y:S01]  /*a3d0*/  ISETP.GT.U32.AND P0, PT, R4.reuse, R9, PT ;  /* 0x000000090400720c */ /* 0x040fe20003f04070 */
[----:B------:R-:W-:Y:S01]  /*a3e0*/  IMAD.MOV R16, RZ, RZ, -R16 ;  /* 0x000000ffff107224 */ /* 0x000fe200078e0a10 */
[----:B------:R-:W-:Y:S01]  /*a3f0*/  IABS R13, R6 ;  /* 0x00000006000d7213 */ /* 0x000fe20000000000 */
[----:B0-----:R-:W-:Y:S01]  /*a400*/  IMAD.MOV.U32 R11, RZ, RZ, R2 ;  /* 0x000000ffff0b7224 */ /* 0x001fe200078e0002 */
[----:B------:R-:W-:Y:S01]  /*a410*/  IABS R2, R7 ;  /* 0x0000000700027213 */ /* 0x000fe20000000000 */
[C---:B------:R-:W-:Y:S02]  /*a420*/  IMAD R12, R4.reuse, R16, R12 ;  /* 0x00000010040c7224 */ /* 0x040fe400078e020c */
[----:B------:R-:W-:Y:S01]  /*a430*/  @!P2 IMAD.MOV R11, RZ, RZ, -R11 ;  /* 0x000000ffff0ba224 */ /* 0x000fe200078e0a0b */
[----:B------:R-:W-:Y:S01]  /*a440*/  ISETP.GT.U32.AND P2, PT, R4, R3, PT ;  /* 0x000000030400720c */ /* 0x000fe20003f44070 */
[--C-:B------:R-:W-:Y:S01]  /*a450*/  @!P3 IMAD.IADD R10, R10, 0x1, -R4.reuse ;  /* 0x000000010a0ab824 */ /* 0x100fe200078e0a04 */
[C---:B------:R-:W-:Y:S01]  /*a460*/  ISETP.GT.U32.AND P1, PT, R4.reuse, R12, PT ;  /* 0x0000000c0400720c */ /* 0x040fe20003f24070 */
[----:B------:R-:W-:Y:S01]  /*a470*/  IMAD.HI.U32 R15, R25, R14, RZ ;  /* 0x0000000e190f7227 */ /* 0x000fe200078e00ff */
[----:B------:R0:W-:Y:S02]  /*a480*/  STL [R1+0x514], R11 ;  /* 0x0005140b01007387 */ /* 0x0001e40000100800 */
[----:B------:R-:W-:Y:S01]  /*a490*/  ISETP.GT.U32.AND P3, PT, R4, R10, PT ;  /* 0x0000000a0400720c */ /* 0x000fe20003f64070 */
[----:B------:R-:W-:Y:S01]  /*a4a0*/  @!P0 IMAD.IADD R9, R9, 0x1, -R4 ;  /* 0x0000000109098824 */ /* 0x000fe200078e0a04 */
[----:B------:R-:W-:Y:S01]  /*a4b0*/  ISETP.GE.AND P0, PT, R8, RZ, PT ;  /* 0x000000ff0800720c */ /* 0x000fe20003f06270 */
[----:B------:R-:W-:-:S02]  /*a4c0*/  IMAD.MOV R15, RZ, RZ, -R15 ;  /* 0x000000ffff0f7224 */ /* 0x000fc400078e0a0f */
[----:B------:R-:W-:-:S04]  /*a4d0*/  IMAD.HI.U32 R8, R25, R13, RZ ;  /* 0x0000000d19087227 */ /* 0x000fc800078e00ff */
[----:B------:R-:W-:Y:S02]  /*a4e0*/  @!P2 IMAD.IADD R3, R3, 0x1, -R4 ;  /* 0x000000010303a824 */ /* 0x000fe400078e0a04 */
[C---:B------:R-:W-:Y:S02]  /*a4f0*/  IMAD R14, R4.reuse, R15, R14 ;  /* 0x0000000f040e7224 */ /* 0x040fe400078e020e */
[----:B------:R-:W-:Y:S01]  /*a500*/  IMAD.MOV R8, RZ, RZ, -R8 ;  /* 0x000000ffff087224 */ /* 0x000fe200078e0a08 */
[----:B------:R-:W-:Y:S01]  /*a510*/  ISETP.GT.U32.AND P2, PT, R4, R3, PT ;  /* 0x000000030400720c */ /* 0x000fe20003f44070 */
[--C-:B------:R-:W-:Y:S02]  /*a520*/  @!P1 IMAD.IADD R12, R12, 0x1, -R4.reuse ;  /* 0x000000010c0c9824 */ /* 0x100fe400078e0a04 */
[----:B------:R-:W-:Y:S01]  /*a530*/  @!P3 IMAD.IADD R10, R10, 0x1, -R4 ;  /* 0x000000010a0ab824 */ /* 0x000fe200078e0a04 */
[C---:B------:R-:W-:Y:S01]  /*a540*/  ISETP.GT.U32.AND P3, PT, R4.reuse, R14, PT ;  /* 0x0000000e0400720c */ /* 0x040fe20003f64070 */
[C---:B------:R-:W-:Y:S01]  /*a550*/  IMAD R13, R4.reuse, R8, R13 ;  /* 0x00000008040d7224 */ /* 0x040fe200078e020d */
[----:B------:R-:W-:Y:S01]  /*a560*/  ISETP.GT.U32.AND P1, PT, R4, R12, PT ;  /* 0x0000000c0400720c */ /* 0x000fe20003f24070 */
[----:B------:R-:W-:Y:S01]  /*a570*/  IMAD.MOV.U32 R16, RZ, RZ, R9 ;  /* 0x000000ffff107224 */ /* 0x000fe200078e0009 */
[----:B------:R-:W-:Y:S01]  /*a580*/  IADD3 R8, R0, 0x139, RZ ;  /* 0x0000013900087810 */ /* 0x000fe20007ffe0ff */
[----:B------:R-:W-:-:S04]  /*a590*/  IMAD.HI.U32 R9, R25, R2, RZ ;  /* 0x0000000219097227 */ /* 0x000fc800078e00ff */
[----:B------:R-:W-:Y:S01]  /*a5a0*/  @!P2 IMAD.IADD R3, R3, 0x1, -R4 ;  /* 0x000000010303a824 */ /* 0x000fe200078e0a04 */
[----:B------:R-:W-:Y:S01]  /*a5b0*/  ISETP.GT.U32.AND P2, PT, R4, R13, PT ;  /* 0x0000000d0400720c */ /* 0x000fe20003f44070 */
[----:B------:R-:W-:Y:S02]  /*a5c0*/  IMAD.MOV R9, RZ, RZ, -R9 ;  /* 0x000000ffff097224 */ /* 0x000fe400078e0a09 */
[----:B0-----:R-:W-:Y:S02]  /*a5d0*/  IMAD.MOV.U32 R11, RZ, RZ, R10 ;  /* 0x000000ffff0b7224 */ /* 0x001fe400078e000a */
[----:B------:R-:W-:Y:S01]  /*a5e0*/  @!P6 IMAD.MOV R16, RZ, RZ, -R16 ;  /* 0x000000ffff10e224 */ /* 0x000fe200078e0a10 */
[----:B------:R-:W-:Y:S01]  /*a5f0*/  ISETP.GE.AND P6, PT, R5, RZ, PT ;  /* 0x000000ff0500720c */ /* 0x000fe20003fc6270 */
[----:B------:R-:W-:Y:S02]  /*a600*/  @!P3 IMAD.IADD R14, R14, 0x1, -R4 ;  /* 0x000000010e0eb824 */ /* 0x000fe400078e0a04 */
[----:B------:R-:W-:Y:S01]  /*a610*/  IMAD R5, R4, R9, R2 ;  /* 0x0000000904057224 */ /* 0x000fe200078e0202 */
[----:B------:R-:W-:Y:S01]  /*a620*/  IADD3 R2, R0, 0x13c, RZ ;  /* 0x0000013c00027810 */ /* 0x000fe20007ffe0ff */
[----:B------:R-:W-:Y:S01]  /*a630*/  @!P5 IMAD.MOV R11, RZ, RZ, -R11 ;  /* 0x000000ffff0bd224 */ /* 0x000fe200078e0a0b */
[----:B------:R-:W-:Y:S01]  /*a640*/  ISETP.GE.AND P5, PT, R6, RZ, PT ;  /* 0x000000ff0600720c */ /* 0x000fe20003fa6270 */
[--C-:B------:R-:W-:Y:S01]  /*a650*/  @!P1 IMAD.IADD R12, R12, 0x1, -R4.reuse ;  /* 0x000000010c0c9824 */ /* 0x100fe200078e0a04 */
[----:B------:R-:W-:Y:S01]  /*a660*/  ISETP.GT.U32.AND P3, PT, R4, R14, PT ;  /* 0x0000000e0400720c */ /* 0x000fe20003f64070 */
[----:B------:R-:W-:Y:S01]  /*a670*/  IMAD.MOV.U32 R10, RZ, RZ, R3 ;  /* 0x000000ffff0a7224 */ /* 0x000fe200078e0003 */
[----:B------:R-:W-:Y:S01]  /*a680*/  IADD3 R6, R0, 0x13b, RZ ;  /* 0x0000013b00067810 */ /* 0x000fe20007ffe0ff */
[----:B------:R-:W-:Y:S01]  /*a690*/  @!P2 IMAD.IADD R13, R13, 0x1, -R4 ;  /* 0x000000010d0da824 */ /* 0x000fe200078e0a04 */
[----:B------:R-:W-:Y:S01]  /*a6a0*/  IABS R3, R2 ;  /* 0x0000000200037213 */ /* 0x000fe20000000000 */
[----:B------:R-:W-:Y:S01]  /*a6b0*/  STL [R1+0x510], R16 ;  /* 0x0005101001007387 */ /* 0x000fe20000100800 */
[----:B------:R-:W-:Y:S01]  /*a6c0*/  @!P0 IMAD.MOV R10, RZ, RZ, -R10 ;  /* 0x000000ffff0a8224 */ /* 0x000fe200078e0a0a */
[----:B------:R-:W-:-:S02]  /*a6d0*/  ISETP.GE.AND P0, PT, R6, RZ, PT ;  /* 0x000000ff0600720c */ /* 0x000fc40003f06270 */
[----:B------:R0:W-:Y:S01]  /*a6e0*/  STL [R1+0x4fc], R11 ;  /* 0x0004fc0b01007387 */ /* 0x0001e20000100800 */
[----:B------:R-:W-:Y:S01]  /*a6f0*/  ISETP.GT.U32.AND P2, PT, R4, R13, PT ;  /* 0x0000000d0400720c */ /* 0x000fe20003f44070 */
[----:B------:R-:W-:Y:S01]  /*a700*/  IMAD.HI.U32 R9, R25, R3, RZ ;  /* 0x0000000319097227 */ /* 0x000fe200078e00ff */
[----:B------:R-:W-:-:S03]  /*a710*/  ISETP.GE.AND P1, PT, R7, RZ, PT ;  /* 0x000000ff0700720c */ /* 0x000fc60003f26270 */
[----:B------:R-:W-:Y:S02]  /*a720*/  IMAD.MOV R9, RZ, RZ, -R9 ;  /* 0x000000ffff097224 */ /* 0x000fe400078e0a09 */
[----:B------:R-:W-:Y:S01]  /*a730*/  @!P3 IMAD.IADD R14, R14, 0x1, -R4 ;  /* 0x000000010e0eb824 */ /* 0x000fe200078e0a04 */
[C---:B------:R-:W-:Y:S01]  /*a740*/  ISETP.GT.U32.AND P3, PT, R4.reuse, R5, PT ;  /* 0x000000050400720c */ /* 0x040fe20003f64070 */
[----:B0-----:R-:W-:Y:S01]  /*a750*/  IMAD.MOV.U32 R11, RZ, RZ, R12 ;  /* 0x000000ffff0b7224 */ /* 0x001fe200078e000c */
[----:B------:R-:W-:Y:S01]  /*a760*/  IABS R12, R6 ;  /* 0x00000006000c7213 */ /* 0x000fe20000000000 */
[C---:B------:R-:W-:Y:S02]  /*a770*/  IMAD R3, R4.reuse, R9, R3 ;  /* 0x0000000904037224 */ /* 0x040fe400078e0203 */
[----:B------:R-:W-:Y:S02]  /*a780*/  @!P2 IMAD.IADD R13, R13, 0x1, -R4 ;  /* 0x000000010d0da824 */ /* 0x000fe400078e0a04 */
[----:B------:R-:W-:Y:S01]  /*a790*/  IMAD.HI.U32 R6, R25, R12, RZ ;  /* 0x0000000c19067227 */ /* 0x000fe200078e00ff */
[----:B------:R-:W-:-:S03]  /*a7a0*/  ISETP.GT.U32.AND P2, PT, R4, R3, PT ;  /* 0x000000030400720c */ /* 0x000fc60003f44070 */
[----:B------:R-:W-:Y:S02]  /*a7b0*/  IMAD.MOV R6, RZ, RZ, -R6 ;  /* 0x000000ffff067224 */ /* 0x000fe400078e0a06 */
[----:B------:R-:W-:Y:S01]  /*a7c0*/  IMAD.MOV.U32 R15, RZ, RZ, R14 ;  /* 0x000000ffff0f7224 */ /* 0x000fe200078e000e */
[----:B------:R-:W-:Y:S01]  /*a7d0*/  IADD3 R14, R0, 0x138, RZ ;  /* 0x00000138000e7810 */ /* 0x000fe20007ffe0ff */
[C---:B------:R-:W-:Y:S02]  /*a7e0*/  IMAD R12, R4.reuse, R6, R12 ;  /* 0x00000006040c7224 */ /* 0x040fe400078e020c */
[----:B------:R-:W-:Y:S02]  /*a7f0*/  @!P6 IMAD.MOV R15, RZ, RZ, -R15 ;  /* 0x000000ffff0fe224 */ /* 0x000fe400078e0a0f */
[----:B------:R-:W-:Y:S01]  /*a800*/  @!P4 IMAD.MOV R11, RZ, RZ, -R11 ;  /* 0x000000ffff0bc224 */ /* 0x000fe200078e0a0b */
[----:B------:R-:W-:Y:S01]  /*a810*/  ISETP.GT.U32.AND P6, PT, R4, R12, PT ;  /* 0x0000000c0400720c */ /* 0x000fe20003fc4070 */
[--C-:B------:R-:W-:Y:S01]  /*a820*/  @!P2 IMAD.IADD R3, R3, 0x1, -R4.reuse ;  /* 0x000000010303a824 */ /* 0x100fe200078e0a04 */
[----:B------:R-:W-:Y:S01]  /*a830*/  ISETP.GE.AND P4, PT, R2, RZ, PT ;  /* 0x000000ff0200720c */ /* 0x000fe20003f86270 */
[----:B------:R-:W-:Y:S01]  /*a840*/  @!P3 IMAD.IADD R5, R5, 0x1, -R4 ;  /* 0x000000010505b824 */ /* 0x000fe200078e0a04 */
[----:B------:R-:W-:Y:S01]  /*a850*/  IADD3 R2, R0, 0x13a, RZ ;  /* 0x0000013a00027810 */ /* 0x000fe20007ffe0ff */
[----:B------:R0:W-:Y:S01]  /*a860*/  STL [R1+0x508], R11 ;  /* 0x0005080b01007387 */ /* 0x0001e20000100800 */
[----:B------:R-:W-:-:S02]  /*a870*/  ISETP.GT.U32.AND P2, PT, R4, R3, PT ;  /* 0x000000030400720c */ /* 0x000fc40003f44070 */
[----:B------:R-:W-:Y:S01]  /*a880*/  IABS R7, R2 ;  /* 0x0000000200077213 */ /* 0x000fe20000000000 */
[----:B------:R1:W-:Y:S01]  /*a890*/  STL [R1+0x50c], R10 ;  /* 0x00050c0a01007387 */ /* 0x0003e20000100800 */
[----:B------:R-:W-:-:S03]  /*a8a0*/  ISETP.GT.U32.AND P3, PT, R4, R5, PT ;  /* 0x000000050400720c */ /* 0x000fc60003f64070 */
[----:B------:R-:W-:Y:S01]  /*a8b0*/  @!P6 IMAD.IADD R12, R12, 0x1, -R4 ;  /* 0x000000010c0ce824 */ /* 0x000fe200078e0a04 */
[----:B------:R2:W-:Y:S01]  /*a8c0*/  STL [R1+0x500], R15 ;  /* 0x0005000f01007387 */ /* 0x0005e20000100800 */
[----:B------:R-:W-:-:S03]  /*a8d0*/  IMAD.HI.U32 R9, R25, R7, RZ ;  /* 0x0000000719097227 */ /* 0x000fc600078e00ff */
[----:B------:R-:W-:Y:S01]  /*a8e0*/  ISETP.GT.U32.AND P6, PT, R4, R12, PT ;  /* 0x0000000c0400720c */ /* 0x000fe20003fc4070 */
[----:B0-----:R-:W-:Y:S01]  /*a8f0*/  IMAD.MOV.U32 R11, RZ, RZ, R13 ;  /* 0x000000ffff0b7224 */ /* 0x001fe200078e000d */
[----:B-1----:R-:W-:Y:S01]  /*a900*/  IABS R10, R8 ;  /* 0x00000008000a7213 */ /* 0x002fe20000000000 */
[----:B------:R-:W-:Y:S01]  /*a910*/  IMAD.MOV R9, RZ, RZ, -R9 ;  /* 0x000000ffff097224 */ /* 0x000fe200078e0a09 */
[----:B------:R-:W-:Y:S01]  /*a920*/  IADD3 R13, R0, 0x135, RZ ;  /* 0x00000135000d7810 */ /* 0x000fe20007ffe0ff */
[----:B------:R-:W-:Y:S01]  /*a930*/  @!P5 IMAD.MOV R11, RZ, RZ, -R11 ;  /* 0x000000ffff0bd224 */ /* 0x000fe200078e0a0b */
[----:B------:R-:W-:Y:S01]  /*a940*/  ISETP.GE.AND P5, PT, R2, RZ, PT ;  /* 0x000000ff0200720c */ /* 0x000fe20003fa6270 */
[----:B------:R-:W-:-:S03]  /*a950*/  IMAD.HI.U32 R6, R25, R10, RZ ;  /* 0x0000000a19067227 */ /* 0x000fc600078e00ff */
[----:B------:R0:W-:Y:S01]  /*a960*/  STL [R1+0x504], R11 ;  /* 0x0005040b01007387 */ /* 0x0001e20000100800 */
[----:B------:R-:W-:Y:S02]  /*a970*/  IMAD.MOV R6, RZ, RZ, -R6 ;  /* 0x000000ffff067224 */ /* 0x000fe400078e0a06 */
[----:B------:R-:W-:Y:S01]  /*a980*/  IMAD R2, R4, R9, R7 ;  /* 0x0000000904027224 */ /* 0x000fe200078e0207 */
[----:B------:R-:W-:Y:S01]  /*a990*/  IADD3 R7, R0, 0x137, RZ ;  /* 0x0000013700077810 */ /* 0x000fe20007ffe0ff */
[----:B------:R-:W-:Y:S01]  /*a9a0*/  IMAD R10, R4, R6, R10 ;  /* 0x00000006040a7224 */ /* 0x000fe200078e020a */
[----:B------:R-:W-:Y:S01]  /*a9b0*/  IABS R6, R14 ;  /* 0x0000000e00067213 */ /* 0x000fe20000000000 */
[--C-:B------:R-:W-:Y:S01]  /*a9c0*/  @!P2 IMAD.IADD R3, R3, 0x1, -R4.reuse ;  /* 0x000000010303a824 */ /* 0x100fe200078e0a04 */
[----:B------:R-:W-:Y:S01]  /*a9d0*/  IABS R21, R7 ;  /* 0x0000000700157213 */ /* 0x000fe20000000000 */
[----:B------:R-:W-:Y:S01]  /*a9e0*/  @!P6 IMAD.IADD R12, R12, 0x1, -R4 ;  /* 0x000000010c0ce824 */ /* 0x000fe200078e0a04 */
[C---:B------:R-:W-:Y:S01]  /*a9f0*/  ISETP.GT.U32.AND P2, PT, R4.reuse, R2, PT ;  /* 0x000000020400720c */ /* 0x040fe20003f44070 */
[----:B------:R-:W-:Y:S01]  /*aa00*/  IMAD.HI.U32 R16, R25, R6, RZ ;  /* 0x0000000619107227 */ /* 0x000fe200078e00ff */
[----:B------:R-:W-:-:S02]  /*aa10*/  ISETP.GT.U32.AND P6, PT, R4, R10, PT ;  /* 0x0000000a0400720c */ /* 0x000fc40003fc4070 */
[----:B------:R-:W-:Y:S01]  /*aa20*/  IADD3 R9, R0, 0x134, RZ ;  /* 0x0000013400097810 */ /* 0x000fe20007ffe0ff */
[----:B------:R-:W-:Y:S01]  /*aa30*/  @!P3 IMAD.IADD R5, R5, 0x1, -R4 ;  /* 0x000000010505b824 */ /* 0x000fe200078e0a04 */
[----:B------:R-:W-:Y:S01]  /*aa40*/  ISETP.GE.AND P3, PT, R8, RZ, PT ;  /* 0x000000ff0800720c */ /* 0x000fe20003f66270 */
[----:B------:R-:W-:Y:S01]  /*aa50*/  IMAD.MOV R16, RZ, RZ, -R16 ;  /* 0x000000ffff107224 */ /* 0x000fe200078e0a10 */
[----:B------:R-:W-:Y:S01]  /*aa60*/  IABS R8, R13 ;  /* 0x0000000d00087213 */ /* 0x000fe20000000000 */
[----:B------:R-:W-:Y:S01]  /*aa70*/  IMAD.HI.U32 R20, R25, R21, RZ ;  /* 0x0000001519147227 */ /* 0x000fe200078e00ff */
[----:B--2---:R-:W-:-:S03]  /*aa80*/  IABS R15, R9 ;  /* 0x00000009000f7213 */ /* 0x004fc60000000000 */
[----:B------:R-:W-:Y:S02]  /*aa90*/  IMAD R6, R4, R16, R6 ;  /* 0x0000001004067224 */ /* 0x000fe400078e0206 */
[----:B------:R-:W-:Y:S02]  /*aaa0*/  IMAD.MOV R20, RZ, RZ, -R20 ;  /* 0x000000ffff147224 */ /* 0x000fe400078e0a14 */
[----:B0-----:R-:W-:Y:S02]  /*aab0*/  IMAD.MOV.U32 R11, RZ, RZ, R5 ;  /* 0x000000ffff0b7224 */ /* 0x001fe400078e0005 */
[----:B------:R-:W-:Y:S01]  /*aac0*/  @!P2 IMAD.IADD R2, R2, 0x1, -R4 ;  /* 0x000000010202a824 */ /* 0x000fe200078e0a04 */
[C---:B------:R-:W-:Y:S01]  /*aad0*/  ISETP.GT.U32.AND P2, PT, R4.reuse, R6, PT ;  /* 0x000000060400720c */ /* 0x040fe20003f44070 */
[----:B------:R-:W-:Y:S02]  /*aae0*/  IMAD R20, R4, R20, R21 ;  /* 0x0000001404147224 */ /* 0x000fe400078e0215 */
[----:B------:R-:W-:-:S02]  /*aaf0*/  @!P1 IMAD.MOV R11, RZ, RZ, -R11 ;  /* 0x000000ffff0b9224 */ /* 0x000fc400078e0a0b */
[----:B------:R-:W-:Y:S01]  /*ab00*/  @!P6 IMAD.IADD R10, R10, 0x1, -R4 ;  /* 0x000000010a0ae824 */ /* 0x000fe200078e0a04 */
[C---:B------:R-:W-:Y:S01]  /*ab10*/  ISETP.GT.U32.AND P6, PT, R4.reuse, R20, PT ;  /* 0x000000140400720c */ /* 0x040fe20003fc4070 */
[C---:B------:R-:W-:Y:S01]  /*ab20*/  IMAD.HI.U32 R17, R25.reuse, R8, RZ ;  /* 0x0000000819117227 */ /* 0x040fe200078e00ff */
[----:B------:R0:W-:Y:S02]  /*ab30*/  STL [R1+0x4f4], R11 ;  /* 0x0004f40b01007387 */ /* 0x0001e40000100800 */
[----:B------:R-:W-:Y:S01]  /*ab40*/  ISETP.GT.U32.AND P1, PT, R4, R10, PT ;  /* 0x0000000a0400720c */ /* 0x000fe20003f24070 */
[----:B------:R-:W-:-:S04]  /*ab50*/  IMAD.HI.U32 R16, R25, R15, RZ ;  /* 0x0000000f19107227 */ /* 0x000fc800078e00ff */
[--C-:B------:R-:W-:Y:S01]  /*ab60*/  @!P2 IMAD.IADD R6, R6, 0x1, -R4.reuse ;  /* 0x000000010606a824 */ /* 0x100fe200078e0a04 */
[----:B------:R-:W-:Y:S01]  /*ab70*/  ISETP.GT.U32.AND P2, PT, R4, R2, PT ;  /* 0x000000020400720c */ /* 0x000fe20003f44070 */
[----:B------:R-:W-:Y:S02]  /*ab80*/  IMAD.MOV R17, RZ, RZ, -R17 ;  /* 0x000000ffff117224 */ /* 0x000fe400078e0a11 */
[----:B0-----:R-:W-:Y:S02]  /*ab90*/  IMAD.MOV.U32 R11, RZ, RZ, R3 ;  /* 0x000000ffff0b7224 */ /* 0x001fe400078e0003 */
[----:B------:R-:W-:Y:S01]  /*aba0*/  @!P6 IMAD.IADD R20, R20, 0x1, -R4 ;  /* 0x000000011414e824 */ /* 0x000fe200078e0a04 */
[C---:B------:R-:W-:Y:S01]  /*abb0*/  ISETP.GT.U32.AND P6, PT, R4.reuse, R6, PT ;  /* 0x000000060400720c */ /* 0x040fe20003fc4070 */
[----:B------:R-:W-:Y:S02]  /*abc0*/  @!P4 IMAD.MOV R11, RZ, RZ, -R11 ;  /* 0x000000ffff0bc224 */ /* 0x000fe400078e0a0b */
[----:B------:R-:W-:Y:S01]  /*abd0*/  IMAD.MOV R16, RZ, RZ, -R16 ;  /* 0x000000ffff107224 */ /* 0x000fe200078e0a10 */
[C---:B------:R-:W-:Y:S01]  /*abe0*/  ISETP.GT.U32.AND P4, PT, R4.reuse, R20, PT ;  /* 0x000000140400720c */ /* 0x040fe20003f84070 */
[----:B------:R-:W-:Y:S01]  /*abf0*/  IMAD R8, R4, R17, R8 ;  /* 0x0000001104087224 */ /* 0x000fe200078e0208 */
[----:B------:R0:W-:Y:S01]  /*ac00*/  STL [R1+0x4f0], R11 ;  /* 0x0004f00b01007387 */ /* 0x0001e20000100800 */
[----:B------:R-:W-:Y:S01]  /*ac10*/  IADD3 R17, R0, 0x133, RZ ;  /* 0x0000013300117810 */ /* 0x000fe20007ffe0ff */
[----:B------:R-:W-:Y:S01]  /*ac20*/  IMAD R15, R4, R16, R15 ;  /* 0x00000010040f7224 */ /* 0x000fe200078e020f */
[----:B------:R-:W-:Y:S01]  /*ac30*/  IADD3 R16, R0, 0x132, RZ ;  /* 0x0000013200107810 */ /* 0x000fe20007ffe0ff */
[--C-:B------:R-:W-:Y:S01]  /*ac40*/  @!P2 IMAD.IADD R2, R2, 0x1, -R4.reuse ;  /* 0x000000010202a824 */ /* 0x100fe200078e0a04 */
[----:B------:R-:W-:Y:S01]  /*ac50*/  IABS R5, R17 ;  /* 0x0000001100057213 */ /* 0x000fe20000000000 */
[--C-:B------:R-:W-:Y:S01]  /*ac60*/  @!P1 IMAD.IADD R10, R10, 0x1, -R4.reuse ;  /* 0x000000010a0a9824 */ /* 0x100fe200078e0a04 */
[----:B------:R-:W-:Y:S01]  /*ac70*/  ISETP.GT.U32.AND P2, PT, R4, R8, PT ;  /* 0x000000080400720c */ /* 0x000fe20003f44070 */
[----:B------:R-:W-:Y:S01]  /*ac80*/  @!P6 IMAD.IADD R6, R6, 0x1, -R4 ;  /* 0x000000010606e824 */ /* 0x000fe200078e0a04 */
[----:B------:R-:W-:Y:S01]  /*ac90*/  ISETP.GE.AND P1, PT, R14, RZ, PT ;  /* 0x000000ff0e00720c */ /* 0x000fe20003f26270 */
[----:B0-----:R-:W-:Y:S01]  /*aca0*/  IMAD.MOV.U32 R11, RZ, RZ, R12 ;  /* 0x000000ffff0b7224 */ /* 0x001fe200078e000c */
[----:B------:R-:W-:Y:S01]  /*acb0*/  ISETP.GT.U32.AND P6, PT, R4, R15, PT ;  /* 0x0000000f0400720c */ /* 0x000fe20003fc4070 */
[----:B------:R-:W-:Y:S01]  /*acc0*/  IMAD.HI.U32 R12, R25, R5, RZ ;  /* 0x00000005190c7227 */ /* 0x000fe200078e00ff */
[----:B------:R-:W-:-:S03]  /*acd0*/  IABS R3, R16 ;  /* 0x0000001000037213 */ /* 0x000fc60000000000 */
[----:B------:R-:W-:Y:S01]  /*ace0*/  @!P0 IMAD.MOV R11, RZ, RZ, -R11 ;  /* 0x000000ffff0b8224 */ /* 0x000fe200078e0a0b */
[----:B------:R-:W-:Y:S01]  /*acf0*/  ISETP.GT.U32.AND P0, PT, R4, R19, PT ;  /* 0x000000130400720c */ /* 0x000fe20003f04070 */
[----:B------:R-:W-:Y:S01]  /*ad00*/  IMAD.MOV.U32 R21, RZ, RZ, R2 ;  /* 0x000000ffff157224 */ /* 0x000fe200078e0002 */
[----:B------:R-:W-:Y:S01]  /*ad10*/  IADD3 R2, R0, 0x131, RZ ;  /* 0x0000013100027810 */ /* 0x000fe20007ffe0ff */
[----:B------:R-:W-:Y:S01]  /*ad20*/  IMAD.MOV R12, RZ, RZ, -R12 ;  /* 0x000000ffff0c7224 */ /* 0x000fe200078e0a0c */
[----:B------:R0:W-:Y:S01]  /*ad30*/  STL [R1+0x4ec], R11 ;  /* 0x0004ec0b01007387 */ /* 0x0001e20000100800 */
[----:B------:R-:W-:Y:S02]  /*ad40*/  @!P5 IMAD.MOV R21, RZ, RZ, -R21 ;  /* 0x000000ffff15d224 */ /* 0x000fe400078e0a15 */
[----:B------:R-:W-:-:S03]  /*ad50*/  IMAD.HI.U32 R14, R25, R3, RZ ;  /* 0x00000003190e7227 */ /* 0x000fc600078e00ff */
[----:B------:R-:W-:Y:S01]  /*ad60*/  STL [R1+0x4e0], R21 ;  /* 0x0004e01501007387 */ /* 0x000fe20000100800 */
[----:B------:R-:W-:Y:S02]  /*ad70*/  IMAD R5, R4, R12, R5 ;  /* 0x0000000c04057224 */ /* 0x000fe400078e0205 */
[----:B------:R-:W-:Y:S01]  /*ad80*/  @!P0 IMAD.IADD R19, R19, 0x1, -R4 ;  /* 0x0000000113138824 */ /* 0x000fe200078e0a04 */
[----:B------:R-:W-:Y:S01]  /*ad90*/  ISETP.GE.AND P0, PT, R18, RZ, PT ;  /* 0x000000ff1200720c */ /* 0x000fe20003f06270 */
[----:B0-----:R-:W-:Y:S02]  /*ada0*/  IMAD.MOV.U32 R11, RZ, RZ, R10 ;  /* 0x000000ffff0b7224 */ /* 0x001fe400078e000a */
[----:B------:R-:W-:Y:S01]  /*adb0*/  IMAD.MOV.U32 R10, RZ, RZ, R6 ;  /* 0x000000ffff0a7224 */ /* 0x000fe200078e0006 */
[----:B------:R-:W-:Y:S01]  /*adc0*/  ISETP.GT.U32.AND P5, PT, R4, R19, PT ;  /* 0x000000130400720c */ /* 0x000fe20003fa4070 */
[----:B------:R-:W-:Y:S01]  /*add0*/  @!P4 IMAD.IADD R20, R20, 0x1, -R4 ;  /* 0x000000011414c824 */ /* 0x000fe200078e0a04 */
[----:B------:R-:W-:Y:S01]  /*ade0*/  ISETP.GE.AND P4, PT, R7, RZ, PT ;  /* 0x000000ff0700720c */ /* 0x000fe20003f86270 */
[----:B------:R-:W-:Y:S01]  /*adf0*/  IMAD.MOV R14, RZ, RZ, -R14 ;  /* 0x000000ffff0e7224 */ /* 0x000fe200078e0a0e */
[----:B------:R-:W-:Y:S01]  /*ae00*/  IADD3 R6, R0, 0x130, RZ ;  /* 0x0000013000067810 */ /* 0x000fe20007ffe0ff */
[--C-:B------:R-:W-:Y:S01]  /*ae10*/  @!P2 IMAD.IADD R8, R8, 0x1, -R4.reuse ;  /* 0x000000010808a824 */ /* 0x100fe200078e0a04 */
[----:B------:R-:W-:Y:S01]  /*ae20*/  ISETP.GE.AND P2, PT, R13, RZ, PT ;  /* 0x000000ff0d00720c */ /* 0x000fe20003f46270 */
[----:B------:R-:W-:Y:S01]  /*ae30*/  @!P6 IMAD.IADD R15, R15, 0x1, -R4 ;  /* 0x000000010f0fe824 */ /* 0x000fe200078e0a04 */
[----:B------:R-:W-:Y:S01]  /*ae40*/  IABS R13, R2 ;  /* 0x00000002000d7213 */ /* 0x000fe20000000000 */
[----:B------:R-:W-:Y:S01]  /*ae50*/  @!P1 IMAD.MOV R10, RZ, RZ, -R10 ;  /* 0x000000ffff0a9224 */ /* 0x000fe200078e0a0a */
[C---:B------:R-:W-:Y:S01]  /*ae60*/  ISETP.GT.U32.AND P1, PT, R4.reuse, R5, PT ;  /* 0x000000050400720c */ /* 0x040fe20003f24070 */
[C---:B------:R-:W-:Y:S01]  /*ae70*/  IMAD R3, R4.reuse, R14, R3 ;  /* 0x0000000e04037224 */ /* 0x040fe200078e0203 */
[C---:B------:R-:W-:Y:S01]  /*ae80*/  ISETP.GT.U32.AND P6, PT, R4.reuse, R15, PT ;  /* 0x0000000f0400720c */ /* 0x040fe20003fc4070 */
[----:B------:R-:W-:Y:S01]  /*ae90*/  @!P3 IMAD.MOV R11, RZ, RZ, -R11 ;  /* 0x000000ffff0bb224 */ /* 0x000fe200078e0a0b */
[C---:B------:R-:W-:Y:S01]  /*aea0*/  ISETP.GT.U32.AND P3, PT, R4.reuse, R8, PT ;  /* 0x000000080400720c */ /* 0x040fe20003f64070 */
[----:B------:R-:W-:Y:S01]  /*aeb0*/  @!P5 IMAD.IADD R19, R19, 0x1, -R4 ;  /* 0x000000011313d824 */ /* 0x000fe200078e0a04 */
[----:B------:R-:W-:Y:S01]  /*aec0*/  ISETP.GT.U32.AND P5, PT, R4, R3, PT ;  /* 0x000000030400720c */ /* 0x000fe20003fa4070 */
[----:B------:R-:W-:Y:S01]  /*aed0*/  IMAD.MOV.U32 R7, RZ, RZ, R20 ;  /* 0x000000ffff077224 */ /* 0x000fe200078e0014 */
[----:B------:R0:W-:Y:S01]  /*aee0*/  STL [R1+0x4dc], R11 ;  /* 0x0004dc0b01007387 */ /* 0x0001e20000100800 */
[----:B------:R-:W-:-:S02]  /*aef0*/  IADD3 R14, R0, 0x12f, RZ ;  /* 0x0000012f000e7810 */ /* 0x000fc40007ffe0ff */
[----:B------:R-:W-:Y:S01]  /*af00*/  @!P4 IMAD.MOV R7, RZ, RZ, -R7 ;  /* 0x000000ffff07c224 */ /* 0x000fe200078e0a07 */
[----:B------:R-:W-:Y:S01]  /*af10*/  ISETP.GE.AND P4, PT, R9, RZ, PT ;  /* 0x000000ff0900720c */ /* 0x000fe20003f86270 */
[----:B------:R-:W-:Y:S01]  /*af20*/  IMAD.HI.U32 R9, R25, R13, RZ ;  /* 0x0000000d19097227 */ /* 0x000fe200078e00ff */
[----:B------:R-:W-:Y:S03]  /*af30*/  STL [R1+0x4d8], R10 ;  /* 0x0004d80a01007387 */ /* 0x000fe60000100800 */
[--C-:B------:R-:W-:Y:S01]  /*af40*/  @!P1 IMAD.IADD R5, R5, 0x1, -R4.reuse ;  /* 0x0000000105059824 */ /* 0x100fe200078e0a04 */
[----:B------:R1:W-:Y:S01]  /*af50*/  STL [R1+0x4d4], R7 ;  /* 0x0004d40701007387 */ /* 0x0003e20000100800 */
[----:B0-----:R-:W-:Y:S01]  /*af60*/  IMAD.MOV.U32 R11, RZ, RZ, R19 ;  /* 0x000000ffff0b7224 */ /* 0x001fe200078e0013 */
[----:B------:R-:W-:Y:S01]  /*af70*/  ISETP.GE.AND P1, PT, R2, RZ, PT ;  /* 0x000000ff0200720c */ /* 0x000fe20003f26270 */
[--C-:B------:R-:W-:Y:S01]  /*af80*/  @!P3 IMAD.IADD R8, R8, 0x1, -R4.reuse ;  /* 0x000000010808b824 */ /* 0x100fe200078e0a04 */
[----:B------:R-:W-:Y:S01]  /*af90*/  ISETP.GE.AND P3, PT, R17, RZ, PT ;  /* 0x000000ff1100720c */ /* 0x000fe20003f66270 */
[----:B------:R-:W-:Y:S01]  /*afa0*/  @!P6 IMAD.IADD R15, R15, 0x1, -R4 ;  /* 0x000000010f0fe824 */ /* 0x000fe200078e0a04 */
[----:B------:R-:W-:Y:S01]  /*afb0*/  ISETP.GE.AND P6, PT, R16, RZ, PT ;  /* 0x000000ff1000720c */ /* 0x000fe20003fc6270 */
[----:B------:R-:W-:-:S02]  /*afc0*/  IMAD.MOV R9, RZ, RZ, -R9 ;  /* 0x000000ffff097224 */ /* 0x000fc400078e0a09 */
[----:B------:R-:W-:Y:S01]  /*afd0*/  @!P0 IMAD.MOV R11, RZ, RZ, -R11 ;  /* 0x000000ffff0b8224 */ /* 0x000fe200078e0a0b */
[C---:B------:R-:W-:Y:S01]  /*afe0*/  ISETP.GT.U32.AND P0, PT, R4.reuse, R5, PT ;  /* 0x000000050400720c */ /* 0x040fe20003f04070 */
[----:B------:R-:W-:Y:S01]  /*aff0*/  @!P5 IMAD.IADD R3, R3, 0x1, -R4 ;  /* 0x000000010303d824 */ /* 0x000fe200078e0a04 */
[----:B-1----:R-:W-:Y:S01]  /*b000*/  IABS R7, R6 ;  /* 0x0000000600077213 */ /* 0x002fe20000000000 */
[----:B------:R-:W-:Y:S01]  /*b010*/  IMAD.MOV.U32 R10, RZ, RZ, R8 ;  /* 0x000000ffff0a7224 */ /* 0x000fe200078e0008 */
[----:B------:R-:W-:Y:S01]  /*b020*/  STL [R1+0x4d0], R11 ;  /* 0x0004d00b01007387 */ /* 0x000fe20000100800 */
[C---:B------:R-:W-:Y:S01]  /*b030*/  IMAD R13, R4.reuse, R9, R13 ;  /* 0x00000009040d7224 */ /* 0x040fe200078e020d */
[----:B------:R-:W-:Y:S01]  /*b040*/  ISETP.GT.U32.AND P5, PT, R4, R3, PT ;  /* 0x000000030400720c */ /* 0x000fe20003fa4070 */
[----:B------:R-:W-:Y:S02]  /*b050*/  IMAD.MOV.U32 R8, RZ, RZ, R15 ;  /* 0x000000ffff087224 */ /* 0x000fe400078e000f */
[----:B------:R-:W-:-:S04]  /*b060*/  IMAD.HI.U32 R2, R25, R7, RZ ;  /* 0x0000000719027227 */ /* 0x000fc800078e00ff */
[----:B------:R-:W-:Y:S01]  /*b070*/  @!P4 IMAD.MOV R8, RZ, RZ, -R8 ;  /* 0x000000ffff08c224 */ /* 0x000fe200078e0a08 */
[----:B------:R-:W-:Y:S01]  /*b080*/  ISETP.GT.U32.AND P4, PT, R4, R13, PT ;  /* 0x0000000d0400720c */ /* 0x000fe20003f84070 */
[----:B------:R-:W-:Y:S02]  /*b090*/  IMAD.MOV R2, RZ, RZ, -R2 ;  /* 0x000000ffff027224 */ /* 0x000fe400078e0a02 */
[----:B------:R-:W-:Y:S01]  /*b0a0*/  @!P0 IMAD.IADD R5, R5, 0x1, -R4 ;  /* 0x0000000105058824 */ /* 0x000fe200078e0a04 */
[----:B------:R-:W-:Y:S01]  /*b0b0*/  ISETP.GE.AND P0, PT, R14, RZ, PT ;  /* 0x000000ff0e00720c */ /* 0x000fe20003f06270 */
[----:B------:R-:W-:Y:S01]  /*b0c0*/  IMAD R16, R4, R2, R7 ;  /* 0x0000000204107224 */ /* 0x000fe200078e0207 */
[----:B------:R-:W-:Y:S01]  /*b0d0*/  IABS R14, R14 ;  /* 0x0000000e000e7213 */ /* 0x000fe20000000000 */
[----:B------:R-:W-:Y:S01]  /*b0e0*/  IMAD.MOV.U32 R7, RZ, RZ, R5 ;  /* 0x000000ffff077224 */ /* 0x000fe200078e0005 */
[----:B------:R-:W-:Y:S01]  /*b0f0*/  IADD3 R2, R0, 0x12d, RZ ;  /* 0x0000012d00027810 */ /* 0x000fe20007ffe0ff */
[----:B------:R-:W-:Y:S01]  /*b100*/  @!P2 IMAD.MOV R10, RZ, RZ, -R10 ;  /* 0x000000ffff0aa224 */ /* 0x000fe200078e0a0a */
[----:B------:R-:W-:Y:S01]  /*b110*/  ISETP.GE.AND P2, PT, R6, RZ, PT ;  /* 0x000000ff0600720c */ /* 0x000fe20003f46270 */
[--C-:B------:R-:W-:Y:S01]  /*b120*/  @!P5 IMAD.IADD R3, R3, 0x1, -R4.reuse ;  /* 0x000000010303d824 */ /* 0x100fe200078e0a04 */
[----:B------:R-:W-:Y:S01]  /*b130*/  ISETP.GT.U32.AND P5, PT, R4, R16, PT ;  /* 0x000000100400720c */ /* 0x000fe20003fa4070 */
[----:B------:R-:W-:Y:S01]  /*b140*/  @!P4 IMAD.IADD R13, R13, 0x1, -R4 ;  /* 0x000000010d0dc824 */ /* 0x000fe200078e0a04 */
[----:B------:R0:W-:Y:S01]  /*b150*/  STL [R1+0x4cc], R10 ;  /* 0x0004cc0a01007387 */ /* 0x0001e20000100800 */
[----:B------:R-:W-:Y:S01]  /*b160*/  @!P3 IMAD.MOV R7, RZ, RZ, -R7 ;  /* 0x000000ffff07b224 */ /* 0x000fe200078e0a07 */
[----:B------:R-:W-:Y:S01]  /*b170*/  IADD3 R6, R0, 0x12e, RZ ;  /* 0x0000012e00067810 */ /* 0x000fe20007ffe0ff */
[----:B------:R-:W-:Y:S01]  /*b180*/  @!P6 IMAD.MOV R3, RZ, RZ, -R3 ;  /* 0x000000ffff03e224 */ /* 0x000fe200078e0a03 */
[----:B------:R-:W-:Y:S01]  /*b190*/  STL [R1+0x4c8], R8 ;  /* 0x0004c80801007387 */ /* 0x000fe20000100800 */
[----:B------:R-:W-:-:S02]  /*b1a0*/  ISETP.GT.U32.AND P3, PT, R4, R13, PT ;  /* 0x0000000d0400720c */ /* 0x000fc40003f64070 */
[----:B------:R-:W-:Y:S01]  /*b1b0*/  IABS R9, R6 ;  /* 0x0000000600097213 */ /* 0x000fe20000000000 */
[----:B------:R1:W-:Y:S01]  /*b1c0*/  STL [R1+0x478], R7 ;  /* 0x0004780701007387 */ /* 0x0003e20000100800 */
[----:B------:R-:W-:Y:S02]  /*b1d0*/  ISETP.GE.AND P4, PT, R6, RZ, PT ;  /* 0x000000ff0600720c */ /* 0x000fe40003f86270 */
[----:B0-----:R-:W-:Y:S01]  /*b1e0*/  IABS R10, R2 ;  /* 0x00000002000a7213 */ /* 0x001fe20000000000 */
[----:B------:R-:W-:Y:S01]  /*b1f0*/  @!P5 IMAD.IADD R16, R16, 0x1, -R4 ;  /* 0x000000011010d824 */ /* 0x000fe200078e0a04 */
[----:B------:R-:W-:Y:S01]  /*b200*/  ISETP.GE.AND P6, PT, R2, RZ, PT ;  /* 0x000000ff0200720c */ /* 0x000fe20003fc6270 */
[C---:B------:R-:W-:Y:S01]  /*b210*/  IMAD.HI.U32 R6, R25.reuse, R9, RZ ;  /* 0x0000000919067227 */ /* 0x040fe200078e00ff */
[----:B------:R-:W-:Y:S01]  /*b220*/  IADD3 R2, R0, 0x12c, RZ ;  /* 0x0000012c00027810 */ /* 0x000fe20007ffe0ff */
[----:B------:R0:W-:Y:S01]  /*b230*/  STL [R1+0x4c4], R3 ;  /* 0x0004c40301007387 */ /* 0x0001e20000100800 */
[----:B------:R-:W-:Y:S01]  /*b240*/  ISETP.GT.U32.AND P5, PT, R4, R16, PT ;  /* 0x000000100400720c */ /* 0x000fe20003fa4070 */
[----:B-1----:R-:W-:Y:S01]  /*b250*/  IMAD.HI.U32 R7, R25, R14, RZ ;  /* 0x0000000e19077227 */ /* 0x002fe200078e00ff */
[----:B------:R-:W-:-:S03]  /*b260*/  IADD3 R8, R0, 0x12a, RZ ;  /* 0x0000012a00087810 */ /* 0x000fc60007ffe0ff */
[----:B------:R-:W-:Y:S01]  /*b270*/  IMAD.MOV R7, RZ, RZ, -R7 ;  /* 0x000000ffff077224 */ /* 0x000fe200078e0a07 */
[----:B------:R-:W-:Y:S01]  /*b280*/  IABS R12, R8 ;  /* 0x00000008000c7213 */ /* 0x000fe20000000000 */
[----:B------:R-:W-:Y:S01]  /*b290*/  IMAD.HI.U32 R5, R25, R10, RZ ;  /* 0x0000000a19057227 */ /* 0x000fe200078e00ff */
[----:B0-----:R-:W-:-:S03]  /*b2a0*/  IADD3 R3, R0, 0x129, RZ ;  /* 0x0000012900037810 */ /* 0x001fc60007ffe0ff */
        /* <DEDUP_REMOVED lines=8> */
[----:B------:R-:W-:Y:S01]  /*b330*/  IABS R5, R2 ;  /* 0x0000000200057213 */ /* 0x000fe20000000000 */
        /* <DEDUP_REMOVED lines=51> */
[----:B------:R-:W-:Y:S01]  /*b670*/  IMAD.HI.U32 R10, R25, R9, RZ ;  /* 0x00000009190a7227 */ /* 0x000fe200078e00ff */
[----:B------:R-:W-:Y:S02]  /*b680*/  IADD3 R8, R0, 0x127, RZ ;  /* 0x0000012700087810 */ /* 0x000fe40007ffe0ff */
[----:B------:R-:W-:Y:S01]  /*b690*/  STL [R1+0x4b4], R14 ;  /* 0x0004b40e01007387 */ /* 0x000fe20000100800 */
[----:B------:R-:W-:Y:S01]  /*b6a0*/  @!P1 IMAD.IADD R12, R12, 0x1, -R4 ;  /* 0x000000010c0c9824 */ /* 0x000fe200078e0a04 */
[----:B------:R-:W-:Y:S01]  /*b6b0*/  IABS R13, R8 ;  /* 0x00000008000d7213 */ /* 0x000fe20000000000 */
[----:B------:R-:W-:Y:S01]  /*b6c0*/  IMAD.MOV R10, RZ, RZ, -R10 ;  /* 0x000000ffff0a7224 */ /* 0x000fe200078e0a0a */
[----:B------:R0:W-:Y:S01]  /*b6d0*/  STL [R1+0x4b8], R11 ;  /* 0x0004b80b01007387 */ /* 0x0001e20000100800 */
[--C-:B------:R-:W-:Y:S01]  /*b6e0*/  @!P0 IMAD.IADD R7, R7, 0x1, -R4.reuse ;  /* 0x0000000107078824 */ /* 0x100fe200078e0a04 */
[----:B------:R-:W-:Y:S01]  /*b6f0*/  ISETP.GE.AND P0, PT, R5, RZ, PT ;  /* 0x000000ff0500720c */ /* 0x000fe20003f06270 */
[--C-:B------:R-:W-:Y:S01]  /*b700*/  @!P6 IMAD.IADD R6, R6, 0x1, -R4.reuse ;  /* 0x000000010606e824 */ /* 0x100fe200078e0a04 */
[----:B------:R-:W-:Y:S01]  /*b710*/  ISETP.GT.U32.AND P6, PT, R4, R12, PT ;  /* 0x0000000c0400720c */ /* 0x000fe20003fc4070 */
[----:B------:R-:W-:Y:S01]  /*b720*/  @!P3 IMAD.IADD R2, R2, 0x1, -R4 ;  /* 0x000000010202b824 */ /* 0x000fe200078e0a04 */
[C---:B------:R-:W-:Y:S01]  /*b730*/  ISETP.GT.U32.AND P1, PT, R4.reuse, R7, PT ;  /* 0x000000070400720c */ /* 0x040fe20003f24070 */
[----:B------:R-:W-:Y:S01]  /*b740*/  IMAD R9, R4, R10, R9 ;  /* 0x0000000a04097224 */ /* 0x000fe200078e0209 */
[----:B------:R-:W-:Y:S01]  /*b750*/  ISETP.GE.AND P3, PT, R3, RZ, PT ;  /* 0x000000ff0300720c */ /* 0x000fe20003f66270 */
[----:B------:R-:W-:Y:S01]  /*b760*/  IMAD.HI.U32 R10, R25, R13, RZ ;  /* 0x0000000d190a7227 */ /* 0x000fe200078e00ff */
[----:B------:R-:W-:-:S02]  /*b770*/  IADD3 R3, R0, 0x124, RZ ;  /* 0x0000012400037810 */ /* 0x000fc40007ffe0ff */
[C---:B------:R-:W-:Y:S01]  /*b780*/  IADD3 R5, R0.reuse, 0x126, RZ ;  /* 0x0000012600057810 */ /* 0x040fe20007ffe0ff */
[----:B0-----:R-:W-:Y:S01]  /*b790*/  IMAD.MOV.U32 R11, RZ, RZ, R2 ;  /* 0x000000ffff0b7224 */ /* 0x001fe200078e0002 */
[----:B------:R-:W-:Y:S01]  /*b7a0*/  IABS R15, R3 ;  /* 0x00000003000f7213 */ /* 0x000fe20000000000 */
[----:B------:R-:W-:Y:S01]  /*b7b0*/  IMAD.MOV R10, RZ, RZ, -R10 ;  /* 0x000000ffff0a7224 */ /* 0x000fe200078e0a0a */
[----:B------:R-:W-:Y:S01]  /*b7c0*/  IADD3 R2, R0, 0x125, RZ ;  /* 0x0000012500027810 */ /* 0x000fe20007ffe0ff */
[----:B------:R-:W-:Y:S01]  /*b7d0*/  @!P2 IMAD.MOV R11, RZ, RZ, -R11 ;  /* 0x000000ffff0ba224 */ /* 0x000fe200078e0a0b */
[C---:B------:R-:W-:Y:S01]  /*b7e0*/  ISETP.GT.U32.AND P2, PT, R4.reuse, R6, PT ;  /* 0x000000060400720c */ /* 0x040fe20003f44070 */
[----:B------:R-:W-:Y:S01]  /*b7f0*/  IMAD R13, R4, R10, R13 ;  /* 0x0000000a040d7224 */ /* 0x000fe200078e020d */
[----:B------:R-:W-:Y:S01]  /*b800*/  IABS R14, R5 ;  /* 0x00000005000e7213 */ /* 0x000fe20000000000 */
[--C-:B------:R-:W-:Y:S01]  /*b810*/  @!P6 IMAD.IADD R12, R12, 0x1, -R4.reuse ;  /* 0x000000010c0ce824 */ /* 0x100fe200078e0a04 */
[----:B------:R0:W-:Y:S01]  /*b820*/  STL [R1+0x4bc], R11 ;  /* 0x0004bc0b01007387 */ /* 0x0001e20000100800 */
[----:B------:R-:W-:Y:S01]  /*b830*/  @!P1 IMAD.IADD R7, R7, 0x1, -R4 ;  /* 0x0000000107079824 */ /* 0x000fe200078e0a04 */
[----:B------:R-:W-:-:S02]  /*b840*/  ISETP.GT.U32.AND P6, PT, R4, R13, PT ;  /* 0x0000000d0400720c */ /* 0x000fc40003fc4070 */
[----:B------:R-:W-:Y:S02]  /*b850*/  ISETP.GT.U32.AND P1, PT, R4, R9, PT ;  /* 0x000000090400720c */ /* 0x000fe40003f24070 */
[----:B------:R-:W-:-:S03]  /*b860*/  IABS R10, R2 ;  /* 0x00000002000a7213 */ /* 0x000fc60000000000 */
[----:B------:R-:W-:Y:S01]  /*b870*/  @!P2 IMAD.IADD R6, R6, 0x1, -R4 ;  /* 0x000000010606a824 */ /* 0x000fe200078e0a04 */
[----:B------:R-:W-:Y:S01]  /*b880*/  ISETP.GE.AND P2, PT, R8, RZ, PT ;  /* 0x000000ff0800720c */ /* 0x000fe20003f46270 */
[----:B0-----:R-:W-:Y:S02]  /*b890*/  IMAD.MOV.U32 R11, RZ, RZ, R7 ;  /* 0x000000ffff0b7224 */ /* 0x001fe400078e0007 */
[----:B------:R-:W-:Y:S02]  /*b8a0*/  IMAD.MOV.U32 R8, RZ, RZ, R15 ;  /* 0x000000ffff087224 */ /* 0x000fe400078e000f */
[----:B------:R-:W-:-:S04]  /*b8b0*/  IMAD.HI.U32 R15, R25, R14, RZ ;  /* 0x0000000e190f7227 */ /* 0x000fc800078e00ff */
[--C-:B------:R-:W-:Y:S02]  /*b8c0*/  @!P6 IMAD.IADD R13, R13, 0x1, -R4.reuse ;  /* 0x000000010d0de824 */ /* 0x100fe400078e0a04 */
[----:B------:R-:W-:Y:S02]  /*b8d0*/  @!P5 IMAD.MOV R11, RZ, RZ, -R11 ;  /* 0x000000ffff0bd224 */ /* 0x000fe400078e0a0b */
[----:B------:R-:W-:Y:S01]  /*b8e0*/  IMAD.HI.U32 R16, R25, R10, RZ ;  /* 0x0000000a19107227 */ /* 0x000fe200078e00ff */
[----:B------:R-:W-:Y:S02]  /*b8f0*/  ISETP.GT.U32.AND P6, PT, R4, R13, PT ;  /* 0x0000000d0400720c */ /* 0x000fe40003fc4070 */
[----:B------:R0:W-:Y:S01]  /*b900*/  STL [R1+0x4b0], R11 ;  /* 0x0004b00b01007387 */ /* 0x0001e20000100800 */
[----:B------:R-:W-:Y:S02]  /*b910*/  IMAD.MOV R15, RZ, RZ, -R15 ;  /* 0x000000ffff0f7224 */ /* 0x000fe400078e0a0f */
[----:B------:R-:W-:Y:S01]  /*b920*/  @!P1 IMAD.IADD R9, R9, 0x1, -R4 ;  /* 0x0000000109099824 */ /* 0x000fe200078e0a04 */
[----:B------:R-:W-:Y:S01]  /*b930*/  ISETP.GE.AND P1, PT, R5, RZ, PT ;  /* 0x000000ff0500720c */ /* 0x000fe20003f26270 */
[----:B------:R-:W-:-:S03]  /*b940*/  IMAD.HI.U32 R5, R25, R8, RZ ;  /* 0x0000000819057227 */ /* 0x000fc600078e00ff */
[C---:B------:R-:W-:Y:S01]  /*b950*/  ISETP.GT.U32.AND P5, PT, R4.reuse, R9, PT ;  /* 0x000000090400720c */ /* 0x040fe20003fa4070 */
[----:B------:R-:W-:Y:S02]  /*b960*/  IMAD.MOV R7, RZ, RZ, -R16 ;  /* 0x000000ffff077224 */ /* 0x000fe400078e0a10 */
[----:B------:R-:W-:Y:S01]  /*b970*/  IMAD R14, R4, R15, R14 ;  /* 0x0000000f040e7224 */ /* 0x000fe200078e020e */
[C---:B------:R-:W-:Y:S01]  /*b980*/  IADD3 R15, R0.reuse, 0x123, RZ ;  /* 0x00000123000f7810 */ /* 0x040fe20007ffe0ff */
[----:B0-----:R-:W-:Y:S01]  /*b990*/  IMAD.MOV.U32 R11, RZ, RZ, R12 ;  /* 0x000000ffff0b7224 */ /* 0x001fe200078e000c */
[----:B------:R-:W-:Y:S01]  /*b9a0*/  IADD3 R12, R0, 0x11f, RZ ;  /* 0x0000011f000c7810 */ /* 0x000fe20007ffe0ff */
[----:B------:R-:W-:Y:S02]  /*b9b0*/  IMAD.MOV R5, RZ, RZ, -R5 ;  /* 0x000000ffff057224 */ /* 0x000fe400078e0a05 */
[----:B------:R-:W-:Y:S01]  /*b9c0*/  IMAD R10, R4, R7, R10 ;  /* 0x00000007040a7224 */ /* 0x000fe200078e020a */
[----:B------:R-:W-:Y:S01]  /*b9d0*/  IADD3 R7, R0, 0x121, RZ ;  /* 0x0000012100077810 */ /* 0x000fe20007ffe0ff */
        /* <DEDUP_REMOVED lines=8> */
[--C-:B------:R-:W-:Y:S01]  /*ba60*/  @!P5 IMAD.IADD R9, R9, 0x1, -R4.reuse ;  /* 0x000000010909d824 */ /* 0x100fe200078e0a04 */
[----:B------:R-:W-:Y:S01]  /*ba70*/  ISETP.GE.AND P5, PT, R2, RZ, PT ;  /* 0x000000ff0200720c */ /* 0x000fe20003fa6270 */
[----:B------:R-:W-:Y:S01]  /*ba80*/  STL [R1+0x4a0], R11 ;  /* 0x0004a00b01007387 */ /* 0x000fe20000100800 */
[----:B------:R-:W-:Y:S01]  /*ba90*/  IADD3 R2, R0, 0x122, RZ ;  /* 0x0000012200027810 */ /* 0x000fe20007ffe0ff */
[----:B------:R-:W-:Y:S01]  /*baa0*/  @!P2 IMAD.MOV R13, RZ, RZ, -R13 ;  /* 0x000000ffff0da224 */ /* 0x000fe200078e0a0d */
[----:B------:R-:W-:Y:S01]  /*bab0*/  IABS R17, R7 ;  /* 0x0000000700117213 */ /* 0x000fe20000000000 */
[----:B------:R-:W-:Y:S01]  /*bac0*/  @!P4 IMAD.IADD R14, R14, 0x1, -R4 ;  /* 0x000000010e0ec824 */ /* 0x000fe200078e0a04 */
[----:B------:R0:W-:Y:S01]  /*bad0*/  STL [R1+0x4a4], R6 ;  /* 0x0004a40601007387 */ /* 0x0001e20000100800 */
[----:B------:R-:W-:Y:S01]  /*bae0*/  ISETP.GE.AND P4, PT, R3, RZ, PT ;  /* 0x000000ff0300720c */ /* 0x000fe20003f86270 */
[----:B------:R-:W-:-:S04]  /*baf0*/  IMAD.HI.U32 R3, R25, R5, RZ ;  /* 0x0000000519037227 */ /* 0x000fc800078e00ff */
[--C-:B------:R-:W-:Y:S01]  /*bb00*/  @!P3 IMAD.IADD R10, R10, 0x1, -R4.reuse ;  /* 0x000000010a0ab824 */ /* 0x100fe200078e0a04 */
[----:B------:R-:W-:Y:S01]  /*bb10*/  ISETP.GT.U32.AND P3, PT, R4, R14, PT ;  /* 0x0000000e0400720c */ /* 0x000fe20003f64070 */
[----:B------:R-:W-:Y:S01]  /*bb20*/  @!P6 IMAD.IADD R8, R8, 0x1, -R4 ;  /* 0x000000010808e824 */ /* 0x000fe200078e0a04 */
[----:B0-----:R-:W-:Y:S01]  /*bb30*/  IABS R6, R2 ;  /* 0x0000000200067213 */ /* 0x001fe20000000000 */
[----:B------:R-:W-:Y:S01]  /*bb40*/  IMAD.MOV.U32 R11, RZ, RZ, R9 ;  /* 0x000000ffff0b7224 */ /* 0x000fe200078e0009 */
[----:B------:R-:W-:Y:S01]  /*bb50*/  ISETP.GT.U32.AND P6, PT, R4, R10, PT ;  /* 0x0000000a0400720c */ /* 0x000fe20003fc4070 */
[----:B------:R-:W-:Y:S02]  /*bb60*/  IMAD.MOV R3, RZ, RZ, -R3 ;  /* 0x000000ffff037224 */ /* 0x000fe400078e0a03 */
[----:B------:R-:W-:-:S04]  /*bb70*/  IMAD.HI.U32 R9, R25, R6, RZ ;  /* 0x0000000619097227 */ /* 0x000fc800078e00ff */
[----:B------:R-:W-:Y:S01]  /*bb80*/  IMAD R5, R4, R3, R5 ;  /* 0x0000000304057224 */ /* 0x000fe200078e0205 */
[----:B------:R-:W-:Y:S01]  /*bb90*/  IADD3 R3, R0, 0x120, RZ ;  /* 0x0000012000037810 */ /* 0x000fe20007ffe0ff */
[----:B------:R-:W-:Y:S02]  /*bba0*/  IMAD.MOV R9, RZ, RZ, -R9 ;  /* 0x000000ffff097224 */ /* 0x000fe400078e0a09 */
[----:B------:R-:W-:Y:S01]  /*bbb0*/  @!P3 IMAD.IADD R14, R14, 0x1, -R4 ;  /* 0x000000010e0eb824 */ /* 0x000fe200078e0a04 */
[C---:B------:R-:W-:Y:S01]  /*bbc0*/  ISETP.GT.U32.AND P3, PT, R4.reuse, R5, PT ;  /* 0x000000050400720c */ /* 0x040fe20003f64070 */
[----:B------:R-:W-:Y:S01]  /*bbd0*/  IMAD R6, R4, R9, R6 ;  /* 0x0000000904067224 */ /* 0x000fe200078e0206 */
[----:B------:R-:W-:Y:S01]  /*bbe0*/  IABS R9, R3 ;  /* 0x0000000300097213 */ /* 0x000fe20000000000 */
[----:B------:R-:W-:Y:S02]  /*bbf0*/  @!P6 IMAD.IADD R10, R10, 0x1, -R4 ;  /* 0x000000010a0ae824 */ /* 0x000fe400078e0a04 */
[----:B------:R-:W-:Y:S01]  /*bc00*/  IMAD.HI.U32 R18, R25, R17, RZ ;  /* 0x0000001119127227 */ /* 0x000fe200078e00ff */
[----:B------:R-:W-:-:S03]  /*bc10*/  ISETP.GT.U32.AND P6, PT, R4, R6, PT ;  /* 0x000000060400720c */ /* 0x000fc60003fc4070 */
[----:B------:R-:W-:Y:S01]  /*bc20*/  @!P0 IMAD.MOV R11, RZ, RZ, -R11 ;  /* 0x000000ffff0b8224 */ /* 0x000fe200078e0a0b */
[----:B------:R-:W-:Y:S01]  /*bc30*/  ISETP.GT.U32.AND P0, PT, R4, R8, PT ;  /* 0x000000080400720c */ /* 0x000fe20003f04070 */
[----:B------:R-:W-:Y:S02]  /*bc40*/  IMAD.MOV R18, RZ, RZ, -R18 ;  /* 0x000000ffff127224 */ /* 0x000fe400078e0a12 */
[--C-:B------:R-:W-:Y:S01]  /*bc50*/  @!P3 IMAD.IADD R5, R5, 0x1, -R4.reuse ;  /* 0x000000010505b824 */ /* 0x100fe200078e0a04 */
[----:B------:R-:W-:Y:S01]  /*bc60*/  ISETP.GE.AND P3, PT, R2, RZ, PT ;  /* 0x000000ff0200720c */ /* 0x000fe20003f66270 */
[----:B------:R-:W-:Y:S01]  /*bc70*/  IMAD.HI.U32 R16, R25, R9, RZ ;  /* 0x0000000919107227 */ /* 0x000fe200078e00ff */
[----:B------:R0:W-:Y:S03]  /*bc80*/  STL [R1+0x4a8], R11 ;  /* 0x0004a80b01007387 */ /* 0x0001e60000100800 */
[----:B------:R-:W-:Y:S01]  /*bc90*/  @!P6 IMAD.IADD R6, R6, 0x1, -R4 ;  /* 0x000000010606e824 */ /* 0x000fe200078e0a04 */
[C---:B------:R-:W-:Y:S01]  /*bca0*/  ISETP.GT.U32.AND P6, PT, R4.reuse, R5, PT ;  /* 0x000000050400720c */ /* 0x040fe20003fc4070 */
[----:B------:R-:W-:Y:S01]  /*bcb0*/  IMAD R2, R4, R18, R17 ;  /* 0x0000001204027224 */ /* 0x000fe200078e0211 */
[----:B------:R-:W-:Y:S01]  /*bcc0*/  STL [R1+0x49c], R13 ;  /* 0x00049c0d01007387 */ /* 0x000fe20000100800 */
[----:B------:R-:W-:-:S02]  /*bcd0*/  IMAD.MOV R16, RZ, RZ, -R16 ;  /* 0x000000ffff107224 */ /* 0x000fc400078e0a10 */
[----:B------:R-:W-:Y:S01]  /*bce0*/  @!P0 IMAD.IADD R8, R8, 0x1, -R4 ;  /* 0x0000000108088824 */ /* 0x000fe200078e0a04 */
[C---:B------:R-:W-:Y:S01]  /*bcf0*/  ISETP.GT.U32.AND P2, PT, R4.reuse, R2, PT ;  /* 0x000000020400720c */ /* 0x040fe20003f44070 */
[----:B0-----:R-:W-:Y:S01]  /*bd00*/  IMAD.MOV.U32 R11, RZ, RZ, R14 ;  /* 0x000000ffff0b7224 */ /* 0x001fe200078e000e */
[----:B------:R-:W-:Y:S01]  /*bd10*/  ISETP.GE.AND P0, PT, R15, RZ, PT ;  /* 0x000000ff0f00720c */ /* 0x000fe20003f06270 */
[C---:B------:R-:W-:Y:S01]  /*bd20*/  IMAD R9, R4.reuse, R16, R9 ;  /* 0x0000001004097224 */ /* 0x040fe200078e0209 */
[----:B------:R-:W-:Y:S01]  /*bd30*/  IABS R15, R12 ;  /* 0x0000000c000f7213 */ /* 0x000fe20000000000 */
[----:B------:R-:W-:Y:S01]  /*bd40*/  @!P1 IMAD.MOV R11, RZ, RZ, -R11 ;  /* 0x000000ffff0b9224 */ /* 0x000fe200078e0a0b */
[C---:B------:R-:W-:Y:S01]  /*bd50*/  ISETP.GT.U32.AND P1, PT, R4.reuse, R6, PT ;  /* 0x000000060400720c */ /* 0x040fe20003f24070 */
[----:B------:R-:W-:Y:S01]  /*bd60*/  @!P6 IMAD.IADD R5, R5, 0x1, -R4 ;  /* 0x000000010505e824 */ /* 0x000fe200078e0a04 */
[----:B------:R-:W-:Y:S01]  /*bd70*/  ISETP.GT.U32.AND P6, PT, R4, R9, PT ;  /* 0x000000090400720c */ /* 0x000fe20003fc4070 */
[----:B------:R-:W-:Y:S01]  /*bd80*/  @!P5 IMAD.MOV R10, RZ, RZ, -R10 ;  /* 0x000000ffff0ad224 */ /* 0x000fe200078e0a0a */
[----:B------:R-:W-:Y:S01]  /*bd90*/  ISETP.GE.AND P5, PT, R7, RZ, PT ;  /* 0x000000ff0700720c */ /* 0x000fe20003fa6270 */
[----:B------:R-:W-:Y:S01]  /*bda0*/  IMAD.HI.U32 R7, R25, R15, RZ ;  /* 0x0000000f19077227 */ /* 0x000fe200078e00ff */
[----:B------:R-:W-:Y:S03]  /*bdb0*/  STL [R1+0x498], R11 ;  /* 0x0004980b01007387 */ /* 0x000fe60000100800 */
[----:B------:R-:W-:Y:S01]  /*bdc0*/  @!P4 IMAD.MOV R8, RZ, RZ, -R8 ;  /* 0x000000ffff08c224 */ /* 0x000fe200078e0a08 */
[----:B------:R-:W-:Y:S01]  /*bdd0*/  ISETP.GE.AND P4, PT, R3, RZ, PT ;  /* 0x000000ff0300720c */ /* 0x000fe20003f86270 */
[----:B------:R-:W-:Y:S01]  /*bde0*/  IMAD.MOV R7, RZ, RZ, -R7 ;  /* 0x000000ffff077224 */ /* 0x000fe200078e0a07 */
[----:B------:R-:W-:Y:S01]  /*bdf0*/  IADD3 R3, R0, 0x11e, RZ ;  /* 0x0000011e00037810 */ /* 0x000fe20007ffe0ff */
[--C-:B------:R-:W-:Y:S01]  /*be00*/  @!P2 IMAD.IADD R2, R2, 0x1, -R4.reuse ;  /* 0x000000010202a824 */ /* 0x100fe200078e0a04 */
[----:B------:R0:W-:Y:S01]  /*be10*/  STL [R1+0x494], R10 ;  /* 0x0004940a01007387 */ /* 0x0001e20000100800 */
[--C-:B------:R-:W-:Y:S01]  /*be20*/  @!P1 IMAD.IADD R6, R6, 0x1, -R4.reuse ;  /* 0x0000000106069824 */ /* 0x100fe200078e0a04 */
[----:B------:R-:W-:Y:S01]  /*be30*/  IABS R17, R3 ;  /* 0x0000000300117213 */ /* 0x000fe20000000000 */
[C---:B------:R-:W-:Y:S01]  /*be40*/  IMAD R18, R4.reuse, R7, R15 ;  /* 0x0000000704127224 */ /* 0x040fe200078e020f */
[----:B------:R1:W-:Y:S01]  /*be50*/  STL [R1+0x490], R8 ;  /* 0x0004900801007387 */ /* 0x0003e20000100800 */
[----:B------:R-:W-:Y:S01]  /*be60*/  @!P6 IMAD.IADD R9, R9, 0x1, -R4 ;  /* 0x000000010909e824 */ /* 0x000fe200078e0a04 */
[C---:B------:R-:W-:Y:S01]  /*be70*/  ISETP.GT.U32.AND P6, PT, R4.reuse, R2, PT ;  /* 0x000000020400720c */ /* 0x040fe20003fc4070 */
[----:B------:R-:W-:Y:S01]  /*be80*/  @!P3 IMAD.MOV R6, RZ, RZ, -R6 ;  /* 0x000000ffff06b224 */ /* 0x000fe200078e0a06 */
[----:B------:R-:W-:Y:S01]  /*be90*/  ISETP.GT.U32.AND P3, PT, R4, R18, PT ;  /* 0x000000120400720c */ /* 0x000fe20003f64070 */
[----:B0-----:R-:W-:Y:S01]  /*bea0*/  IMAD.MOV.U32 R10, RZ, RZ, R5 ;  /* 0x000000ffff0a7224 */ /* 0x001fe200078e0005 */
[----:B------:R-:W-:Y:S01]  /*beb0*/  IADD3 R7, R0, 0x11c, RZ ;  /* 0x0000011c00077810 */ /* 0x000fe20007ffe0ff */
[----:B------:R-:W-:Y:S01]  /*bec0*/  IMAD.HI.U32 R5, R25, R17, RZ ;  /* 0x0000001119057227 */ /* 0x000fe200078e00ff */
[----:B------:R-:W-:-:S02]  /*bed0*/  ISETP.GE.AND P2, PT, R3, RZ, PT ;  /* 0x000000ff0300720c */ /* 0x000fc40003f46270 */
[----:B-1----:R-:W-:Y:S01]  /*bee0*/  IADD3 R8, R0, 0x11d, RZ ;  /* 0x0000011d00087810 */ /* 0x002fe20007ffe0ff */
[----:B------:R-:W-:Y:S01]  /*bef0*/  @!P0 IMAD.MOV R10, RZ, RZ, -R10 ;  /* 0x000000ffff0a8224 */ /* 0x000fe200078e0a0a */
[----:B------:R-:W-:Y:S01]  /*bf00*/  ISETP.GT.U32.AND P0, PT, R4, R9, PT ;  /* 0x000000090400720c */ /* 0x000fe20003f04070 */
[----:B------:R-:W-:Y:S01]  /*bf10*/  IMAD.MOV R5, RZ, RZ, -R5 ;  /* 0x000000ffff057224 */ /* 0x000fe200078e0a05 */
[----:B------:R-:W-:Y:S01]  /*bf20*/  IABS R16, R7 ;  /* 0x0000000700107213 */ /* 0x000fe20000000000 */
[--C-:B------:R-:W-:Y:S01]  /*bf30*/  @!P6 IMAD.IADD R2, R2, 0x1, -R4.reuse ;  /* 0x000000010202e824 */ /* 0x100fe200078e0a04 */
[----:B------:R-:W-:Y:S01]  /*bf40*/  IABS R13, R8 ;  /* 0x00000008000d7213 */ /* 0x000fe20000000000 */
[----:B------:R-:W-:Y:S01]  /*bf50*/  IMAD R17, R4, R5, R17 ;  /* 0x0000000504117224 */ /* 0x000fe200078e0211 */
[----:B------:R0:W-:Y:S01]  /*bf60*/  STL [R1+0x488], R10 ;  /* 0x0004880a01007387 */ /* 0x0001e20000100800 */
[----:B------:R-:W-:Y:S01]  /*bf70*/  @!P3 IMAD.IADD R18, R18, 0x1, -R4 ;  /* 0x000000011212b824 */ /* 0x000fe200078e0a04 */
[----:B------:R-:W-:Y:S01]  /*bf80*/  IADD3 R3, R0, 0x11b, RZ ;  /* 0x0000011b00037810 */ /* 0x000fe20007ffe0ff */
[----:B------:R-:W-:Y:S01]  /*bf90*/  IMAD.HI.U32 R5, R25, R13, RZ ;  /* 0x0000000d19057227 */ /* 0x000fe200078e00ff */
[----:B------:R1:W-:Y:S01]  /*bfa0*/  STL [R1+0x484], R6 ;  /* 0x0004840601007387 */ /* 0x0003e20000100800 */
[----:B------:R-:W-:-:S02]  /*bfb0*/  ISETP.GT.U32.AND P6, PT, R4, R17, PT ;  /* 0x000000110400720c */ /* 0x000fc40003fc4070 */
[----:B------:R-:W-:Y:S01]  /*bfc0*/  @!P0 IMAD.IADD R9, R9, 0x1, -R4 ;  /* 0x0000000109098824 */ /* 0x000fe200078e0a04 */
[----:B------:R-:W-:Y:S01]  /*bfd0*/  ISETP.GE.AND P0, PT, R8, RZ, PT ;  /* 0x000000ff0800720c */ /* 0x000fe20003f06270 */
[----:B------:R-:W-:Y:S01]  /*bfe0*/  IMAD.MOV R8, RZ, RZ, -R5 ;  /* 0x000000ffff087224 */ /* 0x000fe200078e0a05 */
[----:B------:R-:W-:Y:S01]  /*bff0*/  IABS R15, R3 ;  /* 0x00000003000f7213 */ /* 0x000fe20000000000 */
[----:B0-----:R-:W-:Y:S01]  /*c000*/  IMAD.MOV.U32 R10, RZ, RZ, R2 ;  /* 0x000000ffff0a7224 */ /* 0x001fe200078e0002 */
[----:B------:R-:W-:Y:S01]  /*c010*/  IADD3 R2, R0, 0x119, RZ ;  /* 0x0000011900027810 */ /* 0x000fe20007ffe0ff */
[----:B------:R-:W-:Y:S01]  /*c020*/  IMAD R13, R4, R8, R13 ;  /* 0x00000008040d7224 */ /* 0x000fe200078e020d */
[----:B------:R-:W-:Y:S01]  /*c030*/  IADD3 R8, R0, 0x11a, RZ ;  /* 0x0000011a00087810 */ /* 0x000fe20007ffe0ff */
[----:B-1----:R-:W-:Y:S01]  /*c040*/  IMAD.HI.U32 R6, R25, R16, RZ ;  /* 0x0000001019067227 */ /* 0x002fe200078e00ff */
[----:B------:R-:W-:Y:S02]  /*c050*/  ISETP.GE.AND P1, PT, R12, RZ, PT ;  /* 0x000000ff0c00720c */ /* 0x000fe40003f26270 */
[----:B------:R-:W-:Y:S01]  /*c060*/  ISETP.GE.AND P3, PT, R7, RZ, PT ;  /* 0x000000ff0700720c */ /* 0x000fe20003f66270 */
[----:B------:R-:W-:Y:S01]  /*c070*/  @!P5 IMAD.MOV R10, RZ, RZ, -R10 ;  /* 0x000000ffff0ad224 */ /* 0x000fe200078e0a0a */
[C---:B------:R-:W-:Y:S01]  /*c080*/  ISETP.GT.U32.AND P5, PT, R4.reuse, R18, PT ;  /* 0x000000120400720c */ /* 0x040fe20003fa4070 */
[----:B------:R-:W-:Y:S01]  /*c090*/  IMAD.MOV R6, RZ, RZ, -R6 ;  /* 0x000000ffff067224 */ /* 0x000fe200078e0a06 */
[----:B------:R-:W-:Y:S01]  /*c0a0*/  IABS R7, R2 ;  /* 0x0000000200077213 */ /* 0x000fe20000000000 */
[----:B------:R-:W-:Y:S01]  /*c0b0*/  @!P6 IMAD.IADD R17, R17, 0x1, -R4 ;  /* 0x000000011111e824 */ /* 0x000fe200078e0a04 */
[----:B------:R0:W-:Y:S01]  /*c0c0*/  STL [R1+0x47c], R10 ;  /* 0x00047c0a01007387 */ /* 0x0001e20000100800 */
[----:B------:R-:W-:Y:S01]  /*c0d0*/  IMAD R16, R4, R6, R16 ;  /* 0x0000000604107224 */ /* 0x000fe200078e0210 */
[----:B------:R-:W-:Y:S01]  /*c0e0*/  IADD3 R12, R0, 0x117, RZ ;  /* 0x00000117000c7810 */ /* 0x000fe20007ffe0ff */
[----:B------:R-:W-:Y:S01]  /*c0f0*/  IMAD.MOV.U32 R6, RZ, RZ, R9 ;  /* 0x000000ffff067224 */ /* 0x000fe200078e0009 */
[----:B------:R-:W-:Y:S01]  /*c100*/  ISETP.GT.U32.AND P6, PT, R4, R17, PT ;  /* 0x000000110400720c */ /* 0x000fe20003fc4070 */
[----:B------:R-:W-:Y:S01]  /*c110*/  IMAD.HI.U32 R5, R25, R15, RZ ;  /* 0x0000000f19057227 */ /* 0x000fe200078e00ff */
[----:B------:R-:W-:-:S03]  /*c120*/  IADD3 R9, R0, 0x118, RZ ;  /* 0x0000011800097810 */ /* 0x000fc60007ffe0ff */
[----:B------:R-:W-:Y:S01]  /*c130*/  @!P4 IMAD.MOV R6, RZ, RZ, -R6 ;  /* 0x000000ffff06c224 */ /* 0x000fe200078e0a06 */
[----:B------:R-:W-:Y:S01]  /*c140*/  ISETP.GT.U32.AND P4, PT, R4, R13, PT ;  /* 0x0000000d0400720c */ /* 0x000fe20003f84070 */
[----:B------:R-:W-:Y:S01]  /*c150*/  @!P5 IMAD.IADD R18, R18, 0x1, -R4 ;  /* 0x000000011212d824 */ /* 0x000fe200078e0a04 */
[C---:B------:R-:W-:Y:S01]  /*c160*/  ISETP.GT.U32.AND P5, PT, R4.reuse, R16, PT ;  /* 0x000000100400720c */ /* 0x040fe20003fa4070 */
[----:B------:R-:W-:Y:S01]  /*c170*/  IMAD.MOV R5, RZ, RZ, -R5 ;  /* 0x000000ffff057224 */ /* 0x000fe200078e0a05 */
[----:B0-----:R-:W-:Y:S01]  /*c180*/  IABS R10, R8 ;  /* 0x00000008000a7213 */ /* 0x001fe20000000000 */
[----:B------:R-:W-:Y:S01]  /*c190*/  IMAD.MOV.U32 R19, RZ, RZ, R18 ;  /* 0x000000ffff137224 */ /* 0x000fe200078e0012 */
[----:B------:R0:W-:Y:S01]  /*c1a0*/  STL [R1+0x480], R6 ;  /* 0x0004800601007387 */ /* 0x0001e20000100800 */
[----:B------:R-:W-:Y:S01]  /*c1b0*/  IMAD R15, R4, R5, R15 ;  /* 0x00000005040f7224 */ /* 0x000fe200078e020f */
[----:B------:R-:W-:Y:S01]  /*c1c0*/  IABS R5, R12 ;  /* 0x0000000c00057213 */ /* 0x000fe20000000000 */
[----:B------:R-:W-:Y:S01]  /*c1d0*/  @!P6 IMAD.IADD R17, R17, 0x1, -R4 ;  /* 0x000000011111e824 */ /* 0x000fe200078e0a04 */
[----:B------:R-:W-:Y:S01]  /*c1e0*/  IADD3 R18, R0, 0x110, RZ ;  /* 0x0000011000127810 */ /* 0x000fe20007ffe0ff */
[----:B------:R-:W-:Y:S01]  /*c1f0*/  IMAD.HI.U32 R14, R25, R10, RZ ;  /* 0x0000000a190e7227 */ /* 0x000fe200078e00ff */
[----:B------:R-:W-:-:S03]  /*c200*/  ISETP.GT.U32.AND P6, PT, R4, R15, PT ;  /* 0x0000000f0400720c */ /* 0x000fc60003fc4070 */
[--C-:B------:R-:W-:Y:S01]  /*c210*/  @!P4 IMAD.IADD R13, R13, 0x1, -R4.reuse ;  /* 0x000000010d0dc824 */ /* 0x100fe200078e0a04 */
[----:B------:R-:W-:Y:S01]  /*c220*/  ISETP.GE.AND P4, PT, R3, RZ, PT ;  /* 0x000000ff0300720c */ /* 0x000fe20003f86270 */
[----:B------:R-:W-:Y:S01]  /*c230*/  @!P5 IMAD.IADD R16, R16, 0x1, -R4 ;  /* 0x000000011010d824 */ /* 0x000fe200078e0a04 */
[----:B0-----:R-:W-:Y:S01]  /*c240*/  IABS R6, R9 ;  /* 0x0000000900067213 */ /* 0x001fe20000000000 */
[----:B------:R-:W-:Y:S01]  /*c250*/  IMAD.MOV R14, RZ, RZ, -R14 ;  /* 0x000000ffff0e7224 */ /* 0x000fe200078e0a0e */
[----:B------:R-:W-:Y:S01]  /*c260*/  ISETP.GT.U32.AND P5, PT, R4, R13, PT ;  /* 0x0000000d0400720c */ /* 0x000fe20003fa4070 */
[----:B------:R-:W-:-:S04]  /*c270*/  IMAD.HI.U32 R3, R25, R7, RZ ;  /* 0x0000000719037227 */ /* 0x000fc800078e00ff */
[C---:B------:R-:W-:Y:S02]  /*c280*/  IMAD R10, R4.reuse, R14, R10 ;  /* 0x0000000e040a7224 */ /* 0x040fe400078e020a */
[--C-:B------:R-:W-:Y:S01]  /*c290*/  @!P6 IMAD.IADD R15, R15, 0x1, -R4.reuse ;  /* 0x000000010f0fe824 */ /* 0x100fe200078e0a04 */
[C---:B------:R-:W-:Y:S01]  /*c2a0*/  ISETP.GT.U32.AND P6, PT, R4.reuse, R16, PT ;  /* 0x000000100400720c */ /* 0x040fe20003fc4070 */
[----:B------:R-:W-:Y:S02]  /*c2b0*/  IMAD.MOV.U32 R11, RZ, RZ, R17 ;  /* 0x000000ffff0b7224 */ /* 0x000fe400078e0011 */
[----:B------:R-:W-:Y:S02]  /*c2c0*/  IMAD.MOV R3, RZ, RZ, -R3 ;  /* 0x000000ffff037224 */ /* 0x000fe400078e0a03 */
[----:B------:R-:W-:Y:S01]  /*c2d0*/  @!P5 IMAD.IADD R13, R13, 0x1, -R4 ;  /* 0x000000010d0dd824 */ /* 0x000fe200078e0a04 */
[C---:B------:R-:W-:Y:S01]  /*c2e0*/  ISETP.GT.U32.AND P5, PT, R4.reuse, R10, PT ;  /* 0x0000000a0400720c */ /* 0x040fe20003fa4070 */
        /* <DEDUP_REMOVED lines=13> */
[----:B------:R-:W-:Y:S01]  /*c3c0*/  IMAD R5, R4, R8, R5 ;  /* 0x0000000804057224 */ /* 0x000fe200078e0205 */
[----:B------:R-:W-:Y:S01]  /*c3d0*/  IADD3 R8, R0, 0x115, RZ ;  /* 0x0000011500087810 */ /* 0x000fe20007ffe0ff */
[----:B------:R-:W-:-:S04]  /*c3e0*/  IMAD.HI.U32 R14, R25, R6, RZ ;  /* 0x00000006190e7227 */ /* 0x000fc800078e00ff */
[----:B0-----:R-:W-:Y:S02]  /*c3f0*/  IMAD.MOV.U32 R11, RZ, RZ, R13 ;  /* 0x000000ffff0b7224 */ /* 0x001fe400078e000d */
[----:B------:R-:W-:Y:S01]  /*c400*/  @!P1 IMAD.IADD R15, R15, 0x1, -R4 ;  /* 0x000000010f0f9824 */ /* 0x000fe200078e0a04 */
[----:B------:R-:W-:Y:S01]  /*c410*/  ISETP.GE.AND P1, PT, R2, RZ, PT ;  /* 0x000000ff0200720c */ /* 0x000fe20003f26270 */
[----:B------:R-:W-:Y:S01]  /*c420*/  @!P0 IMAD.MOV R11, RZ, RZ, -R11 ;  /* 0x000000ffff0b8224 */ /* 0x000fe200078e0a0b */
[C---:B------:R-:W-:Y:S01]  /*c430*/  ISETP.GT.U32.AND P0, PT, R4.reuse, R10, PT ;  /* 0x0000000a0400720c */ /* 0x040fe20003f04070 */
[----:B------:R-:W-:Y:S01]  /*c440*/  @!P3 IMAD.MOV R16, RZ, RZ, -R16 ;  /* 0x000000ffff10b224 */ /* 0x000fe200078e0a10 */
[C---:B------:R-:W-:Y:S01]  /*c450*/  ISETP.GT.U32.AND P3, PT, R4.reuse, R5, PT ;  /* 0x000000050400720c */ /* 0x040fe20003f64070 */
[----:B------:R-:W-:Y:S01]  /*c460*/  IMAD.MOV R14, RZ, RZ, -R14 ;  /* 0x000000ffff0e7224 */ /* 0x000fe200078e0a0e */
[----:B------:R0:W-:Y:S01]  /*c470*/  STL [R1+0x474], R11 ;  /* 0x0004740b01007387 */ /* 0x0001e20000100800 */
[----:B------:R-:W-:Y:S01]  /*c480*/  @!P6 IMAD.IADD R7, R7, 0x1, -R4 ;  /* 0x000000010707e824 */ /* 0x000fe200078e0a04 */
[----:B------:R-:W-:Y:S01]  /*c490*/  IABS R2, R3 ;  /* 0x0000000300027213 */ /* 0x000fe20000000000 */
[C---:B------:R-:W-:Y:S01]  /*c4a0*/  IMAD R6, R4.reuse, R14, R6 ;  /* 0x0000000e04067224 */ /* 0x040fe200078e0206 */
[----:B------:R-:W-:Y:S01]  /*c4b0*/  IABS R14, R8 ;  /* 0x00000008000e7213 */ /* 0x000fe20000000000 */
[----:B------:R1:W-:Y:S01]  /*c4c0*/  STL [R1+0x454], R16 ;  /* 0x0004541001007387 */ /* 0x0003e20000100800 */
[C---:B------:R-:W-:Y:S01]  /*c4d0*/  ISETP.GT.U32.AND P6, PT, R4.reuse, R7, PT ;  /* 0x000000070400720c */ /* 0x040fe20003fc4070 */
[----:B------:R-:W-:Y:S01]  /*c4e0*/  IMAD.HI.U32 R13, R25, R2, RZ ;  /* 0x00000002190d7227 */ /* 0x000fe200078e00ff */
[----:B------:R-:W-:-:S03]  /*c4f0*/  ISETP.GT.U32.AND P5, PT, R4, R6, PT ;  /* 0x000000060400720c */ /* 0x000fc60003fa4070 */
[----:B0-----:R-:W-:Y:S02]  /*c500*/  IMAD.MOV.U32 R11, RZ, RZ, R15 ;  /* 0x000000ffff0b7224 */ /* 0x001fe400078e000f */
[--C-:B------:R-:W-:Y:S01]  /*c510*/  @!P0 IMAD.IADD R10, R10, 0x1, -R4.reuse ;  /* 0x000000010a0a8824 */ /* 0x100fe200078e0a04 */
[----:B------:R-:W-:Y:S01]  /*c520*/  ISETP.GE.AND P0, PT, R12, RZ, PT ;  /* 0x000000ff0c00720c */ /* 0x000fe20003f06270 */
        /* <DEDUP_REMOVED lines=20> */
[C---:B------:R-:W-:Y:S01]  /*c670*/  ISETP.GT.U32.AND P5, PT, R4.reuse, R6, PT ;  /* 0x000000060400720c */ /* 0x040fe20003fa4070 */
[----:B------:R-:W-:Y:S01]  /*c680*/  @!P1 IMAD.MOV R7, RZ, RZ, -R7 ;  /* 0x000000ffff079224 */ /* 0x000fe200078e0a07 */
[----:B------:R-:W-:Y:S01]  /*c690*/  STL [R1+0x45c], R11 ;  /* 0x00045c0b01007387 */ /* 0x000fe20000100800 */
[----:B------:R-:W-:Y:S01]  /*c6a0*/  IMAD R3, R4, R12, R9 ;  /* 0x0000000c04037224 */ /* 0x000fe200078e0209 */
[----:B------:R-:W-:-:S02]  /*c6b0*/  ISETP.GE.AND P1, PT, R14, RZ, PT ;  /* 0x000000ff0e00720c */ /* 0x000fc40003f26270 */
[----:B------:R0:W-:Y:S01]  /*c6c0*/  STL [R1+0x460], R7 ;  /* 0x0004600701007387 */ /* 0x0001e20000100800 */
[----:B------:R-:W-:Y:S02]  /*c6d0*/  IABS R14, R14 ;  /* 0x0000000e000e7213 */ /* 0x000fe40000000000 */
[--C-:B------:R-:W-:Y:S01]  /*c6e0*/  @!P6 IMAD.IADD R2, R2, 0x1, -R4.reuse ;  /* 0x000000010202e824 */ /* 0x100fe200078e0a04 */
[----:B------:R-:W-:Y:S01]  /*c6f0*/  IADD3 R9, R0, 0x111, RZ ;  /* 0x0000011100097810 */ /* 0x000fe20007ffe0ff */
[--C-:B------:R-:W-:Y:S01]  /*c700*/  @!P2 IMAD.IADD R5, R5, 0x1, -R4.reuse ;  /* 0x000000010505a824 */ /* 0x100fe200078e0a04 */
[----:B------:R-:W-:Y:S01]  /*c710*/  ISETP.GT.U32.AND P2, PT, R4, R3, PT ;  /* 0x000000030400720c */ /* 0x000fe20003f44070 */
[----:B------:R-:W-:Y:S01]  /*c720*/  @!P5 IMAD.IADD R6, R6, 0x1, -R4 ;  /* 0x000000010606d824 */ /* 0x000fe200078e0a04 */
[----:B------:R-:W-:Y:S01]  /*c730*/  ISETP.GT.U32.AND P6, PT, R4, R2, PT ;  /* 0x000000020400720c */ /* 0x000fe20003fc4070 */
[----:B0-----:R-:W-:Y:S01]  /*c740*/  IMAD.MOV.U32 R7, RZ, RZ, R5 ;  /* 0x000000ffff077224 */ /* 0x001fe200078e0005 */
[----:B------:R-:W-:Y:S01]  /*c750*/  ISETP.GE.AND P5, PT, R8, RZ, PT ;  /* 0x000000ff0800720c */ /* 0x000fe20003fa6270 */
[----:B------:R-:W-:Y:S01]  /*c760*/  @!P4 IMAD.MOV R6, RZ, RZ, -R6 ;  /* 0x000000ffff06c224 */ /* 0x000fe200078e0a06 */
[----:B------:R-:W-:Y:S01]  /*c770*/  IADD3 R8, R0, 0x112, RZ ;  /* 0x0000011200087810 */ /* 0x000fe20007ffe0ff */
[----:B------:R-:W-:Y:S01]  /*c780*/  @!P0 IMAD.MOV R7, RZ, RZ, -R7 ;  /* 0x000000ffff078224 */ /* 0x000fe200078e0a07 */
[----:B------:R-:W-:-:S02]  /*c790*/  ISETP.GE.AND P4, PT, R10, RZ, PT ;  /* 0x000000ff0a00720c */ /* 0x000fc40003f86270 */
[----:B------:R-:W-:Y:S01]  /*c7a0*/  STL [R1+0x46c], R6 ;  /* 0x00046c0601007387 */ /* 0x000fe20000100800 */
[----:B------:R-:W-:Y:S02]  /*c7b0*/  ISETP.GE.AND P0, PT, R8, RZ, PT ;  /* 0x000000ff0800720c */ /* 0x000fe40003f06270 */
[--C-:B------:R-:W-:Y:S01]  /*c7c0*/  @!P2 IMAD.IADD R3, R3, 0x1, -R4.reuse ;  /* 0x000000010303a824 */ /* 0x100fe200078e0a04 */
[----:B------:R-:W-:Y:S01]  /*c7d0*/  IABS R8, R8 ;  /* 0x0000000800087213 */ /* 0x000fe20000000000 */
[----:B------:R0:W-:Y:S01]  /*c7e0*/  STL [R1+0x470], R7 ;  /* 0x0004700701007387 */ /* 0x0001e20000100800 */
[----:B------:R-:W-:Y:S01]  /*c7f0*/  @!P6 IMAD.IADD R2, R2, 0x1, -R4 ;  /* 0x000000010202e824 */ /* 0x000fe200078e0a04 */
[----:B------:R-:W-:Y:S02]  /*c800*/  IABS R10, R10 ;  /* 0x0000000a000a7213 */ /* 0x000fe40000000000 */
[----:B------:R-:W-:Y:S01]  /*c810*/  ISETP.GT.U32.AND P2, PT, R4, R3, PT ;  /* 0x000000030400720c */ /* 0x000fe20003f44070 */
[----:B------:R-:W-:Y:S01]  /*c820*/  IMAD.HI.U32 R5, R25, R8, RZ ;  /* 0x0000000819057227 */ /* 0x000fe200078e00ff */
[----:B------:R-:W-:-:S02]  /*c830*/  ISETP.GE.AND P6, PT, R9, RZ, PT ;  /* 0x000000ff0900720c */ /* 0x000fc40003fc6270 */
[----:B------:R-:W-:Y:S01]  /*c840*/  IABS R9, R9 ;  /* 0x0000000900097213 */ /* 0x000fe20000000000 */
[----:B------:R-:W-:Y:S02]  /*c850*/  IMAD.MOV.U32 R11, RZ, RZ, R2 ;  /* 0x000000ffff0b7224 */ /* 0x000fe400078e0002 */
[----:B0-----:R-:W-:-:S04]  /*c860*/  IMAD.HI.U32 R7, R25, R14, RZ ;  /* 0x0000000e19077227 */ /* 0x001fc800078e00ff */
[----:B------:R-:W-:Y:S02]  /*c870*/  IMAD.MOV R7, RZ, RZ, -R7 ;  /* 0x000000ffff077224 */ /* 0x000fe400078e0a07 */
[----:B------:R-:W-:Y:S02]  /*c880*/  IMAD.MOV R5, RZ, RZ, -R5 ;  /* 0x000000ffff057224 */ /* 0x000fe400078e0a05 */
[C---:B------:R-:W-:Y:S02]  /*c890*/  IMAD R14, R4.reuse, R7, R14 ;  /* 0x00000007040e7224 */ /* 0x040fe400078e020e */
[----:B------:R-:W-:Y:S02]  /*c8a0*/  @!P3 IMAD.MOV R11, RZ, RZ, -R11 ;  /* 0x000000ffff0bb224 */ /* 0x000fe400078e0a0b */
[----:B------:R-:W-:Y:S01]  /*c8b0*/  @!P2 IMAD.IADD R3, R3, 0x1, -R4 ;  /* 0x000000010303a824 */ /* 0x000fe200078e0a04 */
[C---:B------:R-:W-:Y:S01]  /*c8c0*/  ISETP.GT.U32.AND P3, PT, R4.reuse, R14, PT ;  /* 0x0000000e0400720c */ /* 0x040fe20003f64070 */
[----:B------:R-:W-:Y:S01]  /*c8d0*/  IMAD R8, R4, R5, R8 ;  /* 0x0000000504087224 */ /* 0x000fe200078e0208 */
[----:B------:R-:W-:Y:S01]  /*c8e0*/  IABS R5, R18 ;  /* 0x0000001200057213 */ /* 0x000fe20000000000 */
[----:B------:R-:W-:Y:S01]  /*c8f0*/  IMAD.MOV.U32 R7, RZ, RZ, R3 ;  /* 0x000000ffff077224 */ /* 0x000fe200078e0003 */
[----:B------:R-:W-:Y:S01]  /*c900*/  STL [R1+0x464], R11 ;  /* 0x0004640b01007387 */ /* 0x000fe20000100800 */
[----:B------:R-:W-:-:S04]  /*c910*/  IMAD.HI.U32 R6, R25, R10, RZ ;  /* 0x0000000a19067227 */ /* 0x000fc800078e00ff */
[----:B------:R-:W-:Y:S01]  /*c920*/  @!P5 IMAD.MOV R7, RZ, RZ, -R7 ;  /* 0x000000ffff07d224 */ /* 0x000fe200078e0a07 */
[----:B------:R-:W-:Y:S01]  /*c930*/  ISETP.GT.U32.AND P5, PT, R4, R8, PT ;  /* 0x000000080400720c */ /* 0x000fe20003fa4070 */
[----:B------:R-:W-:Y:S02]  /*c940*/  IMAD.MOV R6, RZ, RZ, -R6 ;  /* 0x000000ffff067224 */ /* 0x000fe400078e0a06 */
[----:B------:R-:W-:Y:S01]  /*c950*/  @!P3 IMAD.IADD R14, R14, 0x1, -R4 ;  /* 0x000000010e0eb824 */ /* 0x000fe200078e0a04 */
[----:B------:R0:W-:Y:S01]  /*c960*/  STL [R1+0x468], R7 ;  /* 0x0004680701007387 */ /* 0x0001e20000100800 */
[C---:B------:R-:W-:Y:S02]  /*c970*/  IMAD R10, R4.reuse, R6, R10 ;  /* 0x00000006040a7224 */ /* 0x040fe400078e020a */
[----:B------:R-:W-:Y:S01]  /*c980*/  IMAD.HI.U32 R2, R25, R9, RZ ;  /* 0x0000000919027227 */ /* 0x000fe200078e00ff */
[C---:B------:R-:W-:Y:S02]  /*c990*/  ISETP.GT.U32.AND P3, PT, R4.reuse, R14, PT ;  /* 0x0000000e0400720c */ /* 0x040fe40003f64070 */
[----:B------:R-:W-:Y:S01]  /*c9a0*/  ISETP.GT.U32.AND P2, PT, R4, R10, PT ;  /* 0x0000000a0400720c */ /* 0x000fe20003f44070 */
[----:B------:R-:W-:-:S02]  /*c9b0*/  IMAD.MOV R2, RZ, RZ, -R2 ;  /* 0x000000ffff027224 */ /* 0x000fc400078e0a02 */
[----:B------:R-:W-:Y:S01]  /*c9c0*/  @!P5 IMAD.IADD R8, R8, 0x1, -R4 ;  /* 0x000000010808d824 */ /* 0x000fe200078e0a04 */
[----:B0-----:R-:W-:Y:S01]  /*c9d0*/  IADD3 R7, R0, 0x10d, RZ ;  /* 0x0000010d00077810 */ /* 0x001fe20007ffe0ff */
[----:B------:R-:W-:Y:S01]  /*c9e0*/  IMAD R9, R4, R2, R9 ;  /* 0x0000000204097224 */ /* 0x000fe200078e0209 */
[----:B------:R-:W-:Y:S01]  /*c9f0*/  IADD3 R2, R0, 0x10e, RZ ;  /* 0x0000010e00027810 */ /* 0x000fe20007ffe0ff */
[----:B------:R-:W-:Y:S01]  /*ca00*/  IMAD.HI.U32 R6, R25, R16, RZ ;  /* 0x0000001019067227 */ /* 0x000fe200078e00ff */
[----:B------:R-:W-:Y:S02]  /*ca10*/  ISETP.GT.U32.AND P5, PT, R4, R8, PT ;  /* 0x000000080400720c */ /* 0x000fe40003fa4070 */
[----:B------:R-:W-:Y:S01]  /*ca20*/  IABS R3, R2 ;  /* 0x0000000200037213 */ /* 0x000fe20000000000 */
[----:B------:R-:W-:Y:S01]  /*ca30*/  IMAD.MOV R6, RZ, RZ, -R6 ;  /* 0x000000ffff067224 */ /* 0x000fe200078e0a06 */
[----:B------:R-:W-:Y:S01]  /*ca40*/  IABS R15, R7 ;  /* 0x00000007000f7213 */ /* 0x000fe20000000000 */
[----:B------:R-:W-:-:S02]  /*ca50*/  @!P2 IMAD.IADD R10, R10, 0x1, -R4 ;  /* 0x000000010a0aa824 */ /* 0x000fc400078e0a04 */
[----:B------:R-:W-:Y:S01]  /*ca60*/  @!P3 IMAD.IADD R14, R14, 0x1, -R4 ;  /* 0x000000010e0eb824 */ /* 0x000fe200078e0a04 */
[C---:B------:R-:W-:Y:S01]  /*ca70*/  ISETP.GT.U32.AND P3, PT, R4.reuse, R9, PT ;  /* 0x000000090400720c */ /* 0x040fe20003f64070 */
[C---:B------:R-:W-:Y:S01]  /*ca80*/  IMAD R16, R4.reuse, R6, R16 ;  /* 0x0000000604107224 */ /* 0x040fe200078e0210 */
[----:B------:R-:W-:Y:S01]  /*ca90*/  ISETP.GT.U32.AND P2, PT, R4, R10, PT ;  /* 0x0000000a0400720c */ /* 0x000fe20003f44070 */
[----:B------:R-:W-:Y:S01]  /*caa0*/  IMAD.HI.U32 R12, R25, R5, RZ ;  /* 0x00000005190c7227 */ /* 0x000fe200078e00ff */
[----:B------:R-:W-:-:S03]  /*cab0*/  IADD3 R6, R0, 0x10c, RZ ;  /* 0x0000010c00067810 */ /* 0x000fc60007ffe0ff */
[----:B------:R-:W-:Y:S01]  /*cac0*/  @!P5 IMAD.IADD R8, R8, 0x1, -R4 ;  /* 0x000000010808d824 */ /* 0x000fe200078e0a04 */
[----:B------:R-:W-:Y:S01]  /*cad0*/  ISETP.GT.U32.AND P5, PT, R4, R16, PT ;  /* 0x000000100400720c */ /* 0x000fe20003fa4070 */
[----:B------:R-:W-:Y:S01]  /*cae0*/  IMAD.MOV.U32 R11, RZ, RZ, R14 ;  /* 0x000000ffff0b7224 */ /* 0x000fe200078e000e */
[----:B------:R-:W-:Y:S01]  /*caf0*/  IABS R14, R6 ;  /* 0x00000006000e7213 */ /* 0x000fe20000000000 */
[----:B------:R-:W-:Y:S02]  /*cb00*/  IMAD.MOV R12, RZ, RZ, -R12 ;  /* 0x000000ffff0c7224 */ /* 0x000fe400078e0a0c */
[--C-:B------:R-:W-:Y:S02]  /*cb10*/  @!P3 IMAD.IADD R9, R9, 0x1, -R4.reuse ;  /* 0x000000010909b824 */ /* 0x100fe400078e0a04 */
[----:B------:R-:W-:Y:S01]  /*cb20*/  @!P1 IMAD.MOV R11, RZ, RZ, -R11 ;  /* 0x000000ffff0b9224 */ /* 0x000fe200078e0a0b */
[----:B------:R-:W-:Y:S01]  /*cb30*/  ISETP.GE.AND P1, PT, R18, RZ, PT ;  /* 0x000000ff1200720c */ /* 0x000fe20003f26270 */
[C---:B------:R-:W-:Y:S01]  /*cb40*/  IMAD R5, R4.reuse, R12, R5 ;  /* 0x0000000c04057224 */ /* 0x040fe200078e0205 */
[----:B------:R-:W-:Y:S01]  /*cb50*/  ISETP.GT.U32.AND P3, PT, R4, R9, PT ;  /* 0x000000090400720c */ /* 0x000fe20003f64070 */
[--C-:B------:R-:W-:Y:S01]  /*cb60*/  @!P2 IMAD.IADD R10, R10, 0x1, -R4.reuse ;  /* 0x000000010a0aa824 */ /* 0x100fe200078e0a04 */
[----:B------:R0:W-:Y:S01]  /*cb70*/  STL [R1+0x450], R11 ;  /* 0x0004500b01007387 */ /* 0x0001e20000100800 */
[----:B------:R-:W-:Y:S01]  /*cb80*/  @!P5 IMAD.IADD R16, R16, 0x1, -R4 ;  /* 0x000000011010d824 */ /* 0x000fe200078e0a04 */
[----:B------:R-:W-:Y:S01]  /*cb90*/  ISETP.GT.U32.AND P2, PT, R4, R5, PT ;  /* 0x000000050400720c */ /* 0x000fe20003f44070 */
[----:B------:R-:W-:-:S04]  /*cba0*/  IMAD.HI.U32 R17, R25, R3, RZ ;  /* 0x0000000319117227 */ /* 0x000fc800078e00ff */
[----:B------:R-:W-:-:S04]  /*cbb0*/  IMAD.HI.U32 R12, R25, R15, RZ ;  /* 0x0000000f190c7227 */ /* 0x000fc800078e00ff */
[----:B0-----:R-:W-:Y:S02]  /*cbc0*/  IMAD.MOV.U32 R11, RZ, RZ, R10 ;  /* 0x000000ffff0b7224 */ /* 0x001fe400078e000a */
[----:B------:R-:W-:Y:S02]  /*cbd0*/  IMAD.MOV R17, RZ, RZ, -R17 ;  /* 0x000000ffff117224 */ /* 0x000fe400078e0a11 */
[----:B------:R-:W-:Y:S01]  /*cbe0*/  @!P4 IMAD.MOV R11, RZ, RZ, -R11 ;  /* 0x000000ffff0bc224 */ /* 0x000fe200078e0a0b */
[----:B------:R-:W-:Y:S01]  /*cbf0*/  ISETP.GT.U32.AND P4, PT, R4, R16, PT ;  /* 0x000000100400720c */ /* 0x000fe20003f84070 */
[----:B------:R-:W-:-:S03]  /*cc00*/  IMAD.HI.U32 R10, R25, R14, RZ ;  /* 0x0000000e190a7227 */ /* 0x000fc600078e00ff */
[----:B------:R0:W-:Y:S01]  /*cc10*/  STL [R1+0x448], R11 ;  /* 0x0004480b01007387 */ /* 0x0001e20000100800 */
[----:B------:R-:W-:Y:S02]  /*cc20*/  IMAD.MOV R12, RZ, RZ, -R12 ;  /* 0x000000ffff0c7224 */ /* 0x000fe400078e0a0c */
[C---:B------:R-:W-:Y:S02]  /*cc30*/  IMAD R3, R4.reuse, R17, R3 ;  /* 0x0000001104037224 */ /* 0x040fe400078e0203 */
[----:B------:R-:W-:Y:S02]  /*cc40*/  @!P3 IMAD.IADD R9, R9, 0x1, -R4 ;  /* 0x000000010909b824 */ /* 0x000fe400078e0a04 */
[----:B------:R-:W-:Y:S01]  /*cc50*/  IMAD.MOV R10, RZ, RZ, -R10 ;  /* 0x000000ffff0a7224 */ /* 0x000fe200078e0a0a */
[C---:B------:R-:W-:Y:S01]  /*cc60*/  ISETP.GT.U32.AND P3, PT, R4.reuse, R3, PT ;  /* 0x000000030400720c */ /* 0x040fe20003f64070 */
[----:B------:R-:W-:Y:S01]  /*cc70*/  @!P2 IMAD.IADD R5, R5, 0x1, -R4 ;  /* 0x000000010505a824 */ /* 0x000fe200078e0a04 */
[----:B------:R-:W-:Y:S01]  /*cc80*/  ISETP.GE.AND P2, PT, R13, RZ, PT ;  /* 0x000000ff0d00720c */ /* 0x000fe20003f46270 */
[----:B------:R-:W-:Y:S01]  /*cc90*/  IMAD R15, R4, R12, R15 ;  /* 0x0000000c040f7224 */ /* 0x000fe200078e020f */
[----:B------:R-:W-:Y:S01]  /*cca0*/  IADD3 R12, R0, 0x109, RZ ;  /* 0x00000109000c7810 */ /* 0x000fe20007ffe0ff */
[----:B0-----:R-:W-:Y:S01]  /*ccb0*/  IMAD.MOV.U32 R11, RZ, RZ, R9 ;  /* 0x000000ffff0b7224 */ /* 0x001fe200078e0009 */
[C---:B------:R-:W-:Y:S01]  /*ccc0*/  ISETP.GT.U32.AND P5, PT, R4.reuse, R5, PT ;  /* 0x000000050400720c */ /* 0x040fe20003fa4070 */
[----:B------:R-:W-:Y:S01]  /*ccd0*/  IMAD R14, R4, R10, R14 ;  /* 0x0000000a040e7224 */ /* 0x000fe200078e020e */
[----:B------:R-:W-:Y:S01]  /*cce0*/  IADD3 R9, R0, 0x10a, RZ ;  /* 0x0000010a00097810 */ /* 0x000fe20007ffe0ff */
[----:B------:R-:W-:Y:S01]  /*ccf0*/  @!P6 IMAD.MOV R11, RZ, RZ, -R11 ;  /* 0x000000ffff0be224 */ /* 0x000fe200078e0a0b */
[----:B------:R-:W-:Y:S01]  /*cd00*/  ISETP.GT.U32.AND P6, PT, R4, R15, PT ;  /* 0x0000000f0400720c */ /* 0x000fe20003fc4070 */
[----:B------:R-:W-:Y:S01]  /*cd10*/  @!P4 IMAD.IADD R16, R16, 0x1, -R4 ;  /* 0x000000011010c824 */ /* 0x000fe200078e0a04 */
[----:B------:R-:W-:Y:S01]  /*cd20*/  ISETP.GT.U32.AND P4, PT, R4, R14, PT ;  /* 0x0000000e0400720c */ /* 0x000fe20003f84070 */
[----:B------:R-:W-:Y:S01]  /*cd30*/  @!P0 IMAD.MOV R8, RZ, RZ, -R8 ;  /* 0x000000ffff088224 */ /* 0x000fe200078e0a08 */
[----:B------:R-:W-:Y:S01]  /*cd40*/  ISETP.GE.AND P0, PT, R2, RZ, PT ;  /* 0x000000ff0200720c */ /* 0x000fe20003f06270 */
[----:B------:R-:W-:Y:S01]  /*cd50*/  @!P3 IMAD.IADD R3, R3, 0x1, -R4 ;  /* 0x000000010303b824 */ /* 0x000fe200078e0a04 */
[----:B------:R-:W-:Y:S01]  /*cd60*/  IADD3 R2, R0, 0x10b, RZ ;  /* 0x0000010b00027810 */ /* 0x000fe20007ffe0ff */
[----:B------:R-:W-:Y:S01]  /*cd70*/  @!P2 IMAD.MOV R16, RZ, RZ, -R16 ;  /* 0x000000ffff10a224 */ /* 0x000fe200078e0a10 */
[----:B------:R0:W-:Y:S01]  /*cd80*/  STL [R1+0x444], R8 ;  /* 0x0004440801007387 */ /* 0x0001e20000100800 */
[----:B------:R-:W-:Y:S01]  /*cd90*/  @!P5 IMAD.IADD R5, R5, 0x1, -R4 ;  /* 0x000000010505d824 */ /* 0x000fe200078e0a04 */
[----:B------:R-:W-:-:S02]  /*cda0*/  ISETP.GE.AND P5, PT, R7, RZ, PT ;  /* 0x000000ff0700720c */ /* 0x000fc40003fa6270 */
[----:B------:R-:W-:Y:S01]  /*cdb0*/  ISETP.GE.AND P3, PT, R6, RZ, PT ;  /* 0x000000ff0600720c */ /* 0x000fe20003f66270 */
[--C-:B------:R-:W-:Y:S01]  /*cdc0*/  @!P6 IMAD.IADD R15, R15, 0x1, -R4.reuse ;  /* 0x000000010f0fe824 */ /* 0x100fe200078e0a04 */
[----:B------:R-:W-:Y:S01]  /*cdd0*/  IABS R7, R9 ;  /* 0x0000000900077213 */ /* 0x000fe20000000000 */
[----:B------:R-:W-:Y:S01]  /*cde0*/  @!P4 IMAD.IADD R14, R14, 0x1, -R4 ;  /* 0x000000010e0ec824 */ /* 0x000fe200078e0a04 */
[C---:B------:R-:W-:Y:S01]  /*cdf0*/  ISETP.GT.U32.AND P6, PT, R4.reuse, R3, PT ;  /* 0x000000030400720c */ /* 0x040fe20003fc4070 */
[----:B------:R-:W-:Y:S01]  /*ce00*/  IMAD.MOV.U32 R10, RZ, RZ, R5 ;  /* 0x000000ffff0a7224 */ /* 0x000fe200078e0005 */
[----:B0-----:R-:W-:Y:S01]  /*ce10*/  IABS R8, R2 ;  /* 0x0000000200087213 */ /* 0x001fe20000000000 */
[C---:B------:R-:W-:Y:S01]  /*ce20*/  IMAD.HI.U32 R5, R25.reuse, R7, RZ ;  /* 0x0000000719057227 */ /* 0x040fe200078e00ff */
[----:B------:R-:W-:Y:S01]  /*ce30*/  ISETP.GT.U32.AND P4, PT, R4, R14, PT ;  /* 0x0000000e0400720c */ /* 0x000fe20003f84070 */
[----:B------:R0:W-:Y:S01]  /*ce40*/  STL [R1+0x440], R11 ;  /* 0x0004400b01007387 */ /* 0x0001e20000100800 */
[----:B------:R-:W-:Y:S01]  /*ce50*/  IABS R13, R12 ;  /* 0x0000000c000d7213 */ /* 0x000fe20000000000 */
[----:B------:R-:W-:-:S04]  /*ce60*/  IMAD.HI.U32 R6, R25, R8, RZ ;  /* 0x0000000819067227 */ /* 0x000fc800078e00ff */
[----:B------:R-:W-:Y:S02]  /*ce70*/  IMAD.MOV R6, RZ, RZ, -R6 ;  /* 0x000000ffff067224 */ /* 0x000fe400078e0a06 */
[----:B------:R-:W-:Y:S02]  /*ce80*/  IMAD.MOV R5, RZ, RZ, -R5 ;  /* 0x000000ffff057224 */ /* 0x000fe400078e0a05 */
[C---:B------:R-:W-:Y:S02]  /*ce90*/  IMAD R8, R4.reuse, R6, R8 ;  /* 0x0000000604087224 */ /* 0x040fe400078e0208 */
[----:B------:R-:W-:Y:S02]  /*cea0*/  @!P6 IMAD.IADD R3, R3, 0x1, -R4 ;  /* 0x000000010303e824 */ /* 0x000fe400078e0a04 */
[C---:B------:R-:W-:Y:S01]  /*ceb0*/  IMAD R7, R4.reuse, R5, R7 ;  /* 0x0000000504077224 */ /* 0x040fe200078e0207 */
[C---:B------:R-:W-:Y:S01]  /*cec0*/  ISETP.GT.U32.AND P6, PT, R4.reuse, R8, PT ;  /* 0x000000080400720c */ /* 0x040fe20003fc4070 */
[----:B------:R-:W-:Y:S01]  /*ced0*/  @!P1 IMAD.MOV R10, RZ, RZ, -R10 ;  /* 0x000000ffff0a9224 */ /* 0x000fe200078e0a0a */
[----:B------:R-:W-:Y:S01]  /*cee0*/  ISETP.GT.U32.AND P1, PT, R4, R15, PT ;  /* 0x0000000f0400720c */ /* 0x000fe20003f24070 */
[----:B------:R-:W-:Y:S01]  /*cef0*/  @!P4 IMAD.IADD R14, R14, 0x1, -R4 ;  /* 0x000000010e0ec824 */ /* 0x000fe200078e0a04 */
[----:B------:R-:W-:Y:S01]  /*cf00*/  ISETP.GT.U32.AND P4, PT, R4, R7, PT ;  /* 0x000000070400720c */ /* 0x000fe20003f84070 */
[----:B------:R-:W-:Y:S01]  /*cf10*/  IMAD.HI.U32 R5, R25, R13, RZ ;  /* 0x0000000d19057227 */ /* 0x000fe200078e00ff */
[----:B------:R1:W-:Y:S03]  /*cf20*/  STL [R1+0x414], R10 ;  /* 0x0004140a01007387 */ /* 0x0003e60000100800 */
[----:B------:R-:W-:Y:S01]  /*cf30*/  IMAD.MOV R5, RZ, RZ, -R5 ;  /* 0x000000ffff057224 */ /* 0x000fe200078e0a05 */
[----:B------:R-:W-:Y:S01]  /*cf40*/  STL [R1+0x418], R16 ;  /* 0x0004181001007387 */ /* 0x000fe20000100800 */
[----:B0-----:R-:W-:-:S02]  /*cf50*/  IMAD.MOV.U32 R11, RZ, RZ, R3 ;  /* 0x000000ffff0b7224 */ /* 0x001fc400078e0003 */
[--C-:B------:R-:W-:Y:S01]  /*cf60*/  @!P6 IMAD.IADD R8, R8, 0x1, -R4.reuse ;  /* 0x000000010808e824 */ /* 0x100fe200078e0a04 */
[----:B------:R-:W-:Y:S01]  /*cf70*/  ISETP.GE.AND P6, PT, R9, RZ, PT ;  /* 0x000000ff0900720c */ /* 0x000fe20003fc6270 */
[--C-:B------:R-:W-:Y:S01]  /*cf80*/  @!P1 IMAD.IADD R15, R15, 0x1, -R4.reuse ;  /* 0x000000010f0f9824 */ /* 0x100fe200078e0a04 */
[----:B-1----:R-:W-:Y:S01]  /*cf90*/  IADD3 R10, R0, 0x108, RZ ;  /* 0x00000108000a7810 */ /* 0x002fe20007ffe0ff */
[----:B------:R-:W-:Y:S01]  /*cfa0*/  @!P4 IMAD.IADD R7, R7, 0x1, -R4 ;  /* 0x000000010707c824 */ /* 0x000fe200078e0a04 */
[----:B------:R-:W-:Y:S01]  /*cfb0*/  ISETP.GE.AND P1, PT, R2, RZ, PT ;  /* 0x000000ff0200720c */ /* 0x000fe20003f26270 */
[----:B------:R-:W-:Y:S01]  /*cfc0*/  IMAD R13, R4, R5, R13 ;  /* 0x00000005040d7224 */ /* 0x000fe200078e020d */
[----:B------:R-:W-:Y:S01]  /*cfd0*/  IABS R18, R10 ;  /* 0x0000000a00127213 */ /* 0x000fe20000000000 */
[----:B------:R-:W-:Y:S01]  /*cfe0*/  @!P0 IMAD.MOV R11, RZ, RZ, -R11 ;  /* 0x000000ffff0b8224 */ /* 0x000fe200078e0a0b */
[----:B------:R-:W-:Y:S01]  /*cff0*/  IADD3 R2, R0, 0x107, RZ ;  /* 0x0000010700027810 */ /* 0x000fe20007ffe0ff */
[----:B------:R-:W-:Y:S01]  /*d000*/  @!P5 IMAD.MOV R15, RZ, RZ, -R15 ;  /* 0x000000ffff0fd224 */ /* 0x000fe200078e0a0f */
[----:B------:R-:W-:Y:S01]  /*d010*/  ISETP.GT.U32.AND P4, PT, R4, R8, PT ;  /* 0x000000080400720c */ /* 0x000fe20003f84070 */
[C---:B------:R-:W-:Y:S01]  /*d020*/  IMAD.HI.U32 R6, R25.reuse, R18, RZ ;  /* 0x0000001219067227 */ /* 0x040fe200078e00ff */
[----:B------:R-:W-:Y:S01]  /*d030*/  IADD3 R9, R0, 0x106, RZ ;  /* 0x0000010600097810 */ /* 0x000fe20007ffe0ff */
[----:B------:R0:W-:Y:S01]  /*d040*/  STL [R1+0x434], R11 ;  /* 0x0004340b01007387 */ /* 0x0001e20000100800 */
[----:B------:R-:W-:Y:S01]  /*d050*/  IABS R5, R2 ;  /* 0x0000000200057213 */ /* 0x000fe20000000000 */
[----:B------:R-:W-:Y:S01]  /*d060*/  IMAD.MOV R6, RZ, RZ, -R6 ;  /* 0x000000ffff067224 */ /* 0x000fe200078e0a06 */
[C---:B------:R-:W-:Y:S01]  /*d070*/  ISETP.GT.U32.AND P0, PT, R4.reuse, R7, PT ;  /* 0x000000070400720c */ /* 0x040fe20003f04070 */
[----:B------:R1:W-:Y:S01]  /*d080*/  STL [R1+0x420], R15 ;  /* 0x0004200f01007387 */ /* 0x0003e20000100800 */
[C---:B------:R-:W-:Y:S01]  /*d090*/  ISETP.GT.U32.AND P2, PT, R4.reuse, R13, PT ;  /* 0x0000000d0400720c */ /* 0x040fe20003f44070 */
[----:B------:R-:W-:Y:S01]  /*d0a0*/  IMAD R18, R4, R6, R18 ;  /* 0x0000000604127224 */ /* 0x000fe200078e0212 */
[----:B------:R-:W-:Y:S01]  /*d0b0*/  IABS R6, R9 ;  /* 0x0000000900067213 */ /* 0x000fe20000000000 */
[----:B------:R-:W-:-:S03]  /*d0c0*/  IMAD.HI.U32 R3, R25, R5, RZ ;  /* 0x0000000519037227 */ /* 0x000fc600078e00ff */
[----:B------:R-:W-:Y:S01]  /*d0d0*/  ISETP.GT.U32.AND P5, PT, R4, R18, PT ;  /* 0x000000120400720c */ /* 0x000fe20003fa4070 */
[----:B0-----:R-:W-:Y:S02]  /*d0e0*/  IMAD.MOV.U32 R11, RZ, RZ, R14 ;  /* 0x000000ffff0b7224 */ /* 0x001fe400078e000e */
[----:B------:R-:W-:-:S04]  /*d0f0*/  IMAD.HI.U32 R14, R25, R6, RZ ;  /* 0x00000006190e7227 */ /* 0x000fc800078e00ff */
[----:B------:R-:W-:Y:S01]  /*d100*/  @!P4 IMAD.IADD R8, R8, 0x1, -R4 ;  /* 0x000000010808c824 */ /* 0x000fe200078e0a04 */
[----:B------:R-:W-:Y:S01]  /*d110*/  ISETP.GE.AND P4, PT, R10, RZ, PT ;  /* 0x000000ff0a00720c */ /* 0x000fe20003f86270 */
[----:B------:R-:W-:Y:S02]  /*d120*/  IMAD.MOV R3, RZ, RZ, -R3 ;  /* 0x000000ffff037224 */ /* 0x000fe400078e0a03 */
[----:B------:R-:W-:Y:S01]  /*d130*/  @!P3 IMAD.MOV R11, RZ, RZ, -R11 ;  /* 0x000000ffff0bb224 */ /* 0x000fe200078e0a0b */
[----:B------:R-:W-:Y:S01]  /*d140*/  ISETP.GE.AND P3, PT, R12, RZ, PT ;  /* 0x000000ff0c00720c */ /* 0x000fe20003f66270 */
[----:B------:R-:W-:Y:S01]  /*d150*/  IMAD.MOV R14, RZ, RZ, -R14 ;  /* 0x000000ffff0e7224 */ /* 0x000fe200078e0a0e */
[----:B------:R-:W-:Y:S01]  /*d160*/  IADD3 R12, R0, 0x103, RZ ;  /* 0x00000103000c7810 */ /* 0x000fe20007ffe0ff */
[----:B------:R-:W-:Y:S01]  /*d170*/  @!P0 IMAD.IADD R7, R7, 0x1, -R4 ;  /* 0x0000000107078824 */ /* 0x000fe200078e0a04 */
[----:B------:R0:W-:Y:S01]  /*d180*/  STL [R1+0x430], R11 ;  /* 0x0004300b01007387 */ /* 0x0001e20000100800 */
[----:B------:R-:W-:Y:S01]  /*d190*/  IMAD R5, R4, R3, R5 ;  /* 0x0000000304057224 */ /* 0x000fe200078e0205 */
[----:B------:R-:W-:Y:S01]  /*d1a0*/  ISETP.GE.AND P0, PT, R2, RZ, PT ;  /* 0x000000ff0200720c */ /* 0x000fe20003f06270 */
[----:B-1----:R-:W-:Y:S01]  /*d1b0*/  IMAD.MOV.U32 R15, RZ, RZ, R8 ;  /* 0x000000ffff0f7224 */ /* 0x002fe200078e0008 */
[C---:B------:R-:W-:Y:S01]  /*d1c0*/  IADD3 R2, R0.reuse, 0x105, RZ ;  /* 0x0000010500027810 */ /* 0x040fe20007ffe0ff */
[----:B------:R-:W-:Y:S01]  /*d1d0*/  @!P2 IMAD.IADD R13, R13, 0x1, -R4 ;  /* 0x000000010d0da824 */ /* 0x000fe200078e0a04 */
[----:B------:R-:W-:Y:S01]  /*d1e0*/  IADD3 R3, R0, 0x104, RZ ;  /* 0x0000010400037810 */ /* 0x000fe20007ffe0ff */
[C---:B------:R-:W-:Y:S01]  /*d1f0*/  IMAD R6, R4.reuse, R14, R6 ;  /* 0x0000000e04067224 */ /* 0x040fe200078e0206 */
[----:B------:R-:W-:Y:S01]  /*d200*/  IABS R8, R2 ;  /* 0x0000000200087213 */ /* 0x000fe20000000000 */
[----:B------:R-:W-:Y:S01]  /*d210*/  @!P1 IMAD.MOV R15, RZ, RZ, -R15 ;  /* 0x000000ffff0f9224 */ /* 0x000fe200078e0a0f */
[C---:B------:R-:W-:Y:S01]  /*d220*/  ISETP.GT.U32.AND P1, PT, R4.reuse, R5, PT ;  /* 0x000000050400720c */ /* 0x040fe20003f24070 */
[----:B0-----:R-:W-:Y:S01]  /*d230*/  IMAD.MOV.U32 R11, RZ, RZ, R7 ;  /* 0x000000ffff0b7224 */ /* 0x001fe200078e0007 */
[----:B------:R-:W-:Y:S01]  /*d240*/  ISETP.GT.U32.AND P2, PT, R4, R13, PT ;  /* 0x0000000d0400720c */ /* 0x000fe20003f44070 */
[----:B------:R-:W-:Y:S01]  /*d250*/  @!P5 IMAD.IADD R18, R18, 0x1, -R4 ;  /* 0x000000011212d824 */ /* 0x000fe200078e0a04 */
[----:B------:R-:W-:Y:S01]  /*d260*/  IABS R7, R3 ;  /* 0x0000000300077213 */ /* 0x000fe20000000000 */
[----:B------:R-:W-:Y:S01]  /*d270*/  @!P6 IMAD.MOV R11, RZ, RZ, -R11 ;  /* 0x000000ffff0be224 */ /* 0x000fe200078e0a0b */
[C---:B------:R-:W-:Y:S01]  /*d280*/  ISETP.GT.U32.AND P6, PT, R4.reuse, R6, PT ;  /* 0x000000060400720c */ /* 0x040fe20003fc4070 */
[----:B------:R0:W-:Y:S01]  /*d290*/  STL [R1+0x424], R15 ;  /* 0x0004240f01007387 */ /* 0x0001e20000100800 */
[----:B------:R-:W-:-:S02]  /*d2a0*/  ISETP.GT.U32.AND P5, PT, R4, R18, PT ;  /* 0x000000120400720c */ /* 0x000fc40003fa4070 */
[----:B------:R-:W-:Y:S01]  /*d2b0*/  IABS R10, R12 ;  /* 0x0000000c000a7213 */ /* 0x000fe20000000000 */
[----:B------:R1:W-:Y:S01]  /*d2c0*/  STL [R1+0x42c], R11 ;  /* 0x00042c0b01007387 */ /* 0x0003e20000100800 */
[----:B------:R-:W-:Y:S01]  /*d2d0*/  IADD3 R14, R0, 0x101, RZ ;  /* 0x00000101000e7810 */ /* 0x000fe20007ffe0ff */
[--C-:B------:R-:W-:Y:S02]  /*d2e0*/  @!P1 IMAD.IADD R5, R5, 0x1, -R4.reuse ;  /* 0x0000000105059824 */ /* 0x100fe400078e0a04 */
[--C-:B------:R-:W-:Y:S01]  /*d2f0*/  @!P2 IMAD.IADD R13, R13, 0x1, -R4.reuse ;  /* 0x000000010d0da824 */ /* 0x100fe200078e0a04 */
[----:B------:R-:W-:Y:S01]  /*d300*/  ISETP.GE.AND P2, PT, R9, RZ, PT ;  /* 0x000000ff0900720c */ /* 0x000fe20003f46270 */
[----:B------:R-:W-:Y:S01]  /*d310*/  IMAD.HI.U32 R9, R25, R8, RZ ;  /* 0x0000000819097227 */ /* 0x000fe200078e00ff */
[----:B------:R-:W-:Y:S02]  /*d320*/  ISETP.GT.U32.AND P1, PT, R4, R5, PT ;  /* 0x000000050400720c */ /* 0x000fe40003f24070 */
[----:B0-----:R-:W-:Y:S01]  /*d330*/  IABS R15, R14 ;  /* 0x0000000e000f7213 */ /* 0x001fe20000000000 */
[----:B------:R-:W-:-:S02]  /*d340*/  @!P6 IMAD.IADD R6, R6, 0x1, -R4 ;  /* 0x000000010606e824 */ /* 0x000fc400078e0a04 */
[----:B------:R-:W-:Y:S01]  /*d350*/  @!P5 IMAD.IADD R18, R18, 0x1, -R4 ;  /* 0x000000011212d824 */ /* 0x000fe200078e0a04 */
[----:B------:R-:W-:Y:S01]  /*d360*/  ISETP.GE.AND P5, PT, R2, RZ, PT ;  /* 0x000000ff0200720c */ /* 0x000fe20003fa6270 */
[----:B------:R-:W-:Y:S01]  /*d370*/  IMAD.HI.U32 R2, R25, R7, RZ ;  /* 0x0000000719027227 */ /* 0x000fe200078e00ff */
[----:B------:R-:W-:-:S03]  /*d380*/  ISETP.GT.U32.AND P6, PT, R4, R6, PT ;  /* 0x000000060400720c */ /* 0x000fc60003fc4070 */
[----:B------:R-:W-:Y:S02]  /*d390*/  IMAD.MOV R9, RZ, RZ, -R9 ;  /* 0x000000ffff097224 */ /* 0x000fe400078e0a09 */
[----:B------:R-:W-:Y:S02]  /*d3a0*/  IMAD.MOV R2, RZ, RZ, -R2 ;  /* 0x000000ffff027224 */ /* 0x000fe400078e0a02 */
[----:B------:R-:W-:Y:S01]  /*d3b0*/  IMAD R8, R4, R9, R8 ;  /* 0x0000000904087224 */ /* 0x000fe200078e0208 */
[----:B------:R-:W-:Y:S01]  /*d3c0*/  IADD3 R9, R0, 0x102, RZ ;  /* 0x0000010200097810 */ /* 0x000fe20007ffe0ff */
[----:B------:R-:W-:Y:S01]  /*d3d0*/  IMAD R7, R4, R2, R7 ;  /* 0x0000000204077224 */ /* 0x000fe200078e0207 */
[----:B------:R-:W-:Y:S01]  /*d3e0*/  IADD3 R2, R0, 0x100, RZ ;  /* 0x0000010000027810 */ /* 0x000fe20007ffe0ff */
[--C-:B------:R-:W-:Y:S01]  /*d3f0*/  @!P1 IMAD.IADD R5, R5, 0x1, -R4.reuse ;  /* 0x0000000105059824 */ /* 0x100fe200078e0a04 */
[----:B------:R-:W-:Y:S01]  /*d400*/  ISETP.GT.U32.AND P1, PT, R4, R8, PT ;  /* 0x000000080400720c */ /* 0x000fe20003f24070 */
[----:B-1----:R-:W-:Y:S01]  /*d410*/  IMAD.MOV.U32 R11, RZ, RZ, R13 ;  /* 0x000000ffff0b7224 */ /* 0x002fe200078e000d */
[----:B------:R-:W-:Y:S01]  /*d420*/  IABS R16, R9 ;  /* 0x0000000900107213 */ /* 0x000fe20000000000 */
[----:B------:R-:W-:Y:S01]  /*d430*/  @!P6 IMAD.IADD R6, R6, 0x1, -R4 ;  /* 0x000000010606e824 */ /* 0x000fe200078e0a04 */
[----:B------:R-:W-:Y:S01]  /*d440*/  ISETP.GT.U32.AND P6, PT, R4, R7, PT ;  /* 0x000000070400720c */ /* 0x000fe20003fc4070 */
[----:B------:R-:W-:Y:S01]  /*d450*/  @!P3 IMAD.MOV R11, RZ, RZ, -R11 ;  /* 0x000000ffff0bb224 */ /* 0x000fe200078e0a0b */
[----:B------:R-:W-:Y:S01]  /*d460*/  ISETP.GE.AND P3, PT, R3, RZ, PT ;  /* 0x000000ff0300720c */ /* 0x000fe20003f66270 */
[----:B------:R-:W-:Y:S01]  /*d470*/  IMAD.HI.U32 R3, R25, R10, RZ ;  /* 0x0000000a19037227 */ /* 0x000fe200078e00ff */
[----:B------:R-:W-:-:S02]  /*d480*/  IABS R13, R2 ;  /* 0x00000002000d7213 */ /* 0x000fc40000000000 */
[----:B------:R0:W-:Y:S01]  /*d490*/  STL [R1+0x428], R11 ;  /* 0x0004280b01007387 */ /* 0x0001e20000100800 */
[----:B------:R-:W-:Y:S02]  /*d4a0*/  IMAD.MOV R3, RZ, RZ, -R3 ;  /* 0x000000ffff037224 */ /* 0x000fe400078e0a03 */
[----:B------:R-:W-:Y:S02]  /*d4b0*/  @!P1 IMAD.IADD R8, R8, 0x1, -R4 ;  /* 0x0000000108089824 */ /* 0x000fe400078e0a04 */
[----:B------:R-:W-:Y:S01]  /*d4c0*/  IMAD R10, R4, R3, R10 ;  /* 0x00000003040a7224 */ /* 0x000fe200078e020a */
[----:B------:R-:W-:Y:S01]  /*d4d0*/  IADD3 R3, R0, 0xff, RZ ;  /* 0x000000ff00037810 */ /* 0x000fe20007ffe0ff */
[----:B------:R-:W-:Y:S01]  /*d4e0*/  @!P6 IMAD.IADD R7, R7, 0x1, -R4 ;  /* 0x000000010707e824 */ /* 0x000fe200078e0a04 */
[C---:B------:R-:W-:Y:S01]  /*d4f0*/  ISETP.GT.U32.AND P6, PT, R4.reuse, R8, PT ;  /* 0x000000080400720c */ /* 0x040fe20003fc4070 */
[----:B------:R-:W-:Y:S01]  /*d500*/  IMAD.HI.U32 R19, R25, R16, RZ ;  /* 0x0000001019137227 */ /* 0x000fe200078e00ff */
[----:B------:R-:W-:-:S03]  /*d510*/  ISETP.GT.U32.AND P1, PT, R4, R10, PT ;  /* 0x0000000a0400720c */ /* 0x000fc60003f24070 */
[----:B0-----:R-:W-:Y:S02]  /*d520*/  IMAD.MOV.U32 R11, RZ, RZ, R18 ;  /* 0x000000ffff0b7224 */ /* 0x001fe400078e0012 */
[----:B------:R-:W-:Y:S02]  /*d530*/  IMAD.MOV R19, RZ, RZ, -R19 ;  /* 0x000000ffff137224 */ /* 0x000fe400078e0a13 */
[----:B------:R-:W-:Y:S01]  /*d540*/  @!P4 IMAD.MOV R11, RZ, RZ, -R11 ;  /* 0x000000ffff0bc224 */ /* 0x000fe200078e0a0b */
[----:B------:R-:W-:Y:S01]  /*d550*/  ISETP.GE.AND P4, PT, R12, RZ, PT ;  /* 0x000000ff0c00720c */ /* 0x000fe20003f86270 */
[----:B------:R-:W-:-:S03]  /*d560*/  IMAD.HI.U32 R17, R25, R15, RZ ;  /* 0x0000000f19117227 */ /* 0x000fc600078e00ff */
[----:B------:R0:W-:Y:S01]  /*d570*/  STL [R1+0x41c], R11 ;  /* 0x00041c0b01007387 */ /* 0x0001e20000100800 */
[----:B------:R-:W-:Y:S01]  /*d580*/  IMAD R12, R4, R19, R16 ;  /* 0x00000013040c7224 */ /* 0x000fe200078e0210 */
[----:B------:R-:W-:Y:S01]  /*d590*/  IABS R16, R3 ;  /* 0x0000000300107213 */ /* 0x000fe20000000000 */
[----:B------:R-:W-:Y:S02]  /*d5a0*/  IMAD.MOV.U32 R18, RZ, RZ, R13 ;  /* 0x000000ffff127224 */ /* 0x000fe400078e000d */
[----:B------:R-:W-:Y:S02]  /*d5b0*/  IMAD.MOV R17, RZ, RZ, -R17 ;  /* 0x000000ffff117224 */ /* 0x000fe400078e0a11 */
[----:B------:R-:W-:Y:S01]  /*d5c0*/  @!P6 IMAD.IADD R8, R8, 0x1, -R4 ;  /* 0x000000010808e824 */ /* 0x000fe200078e0a04 */
[C---:B------:R-:W-:Y:S01]  /*d5d0*/  ISETP.GT.U32.AND P6, PT, R4.reuse, R12, PT ;  /* 0x0000000c0400720c */ /* 0x040fe20003fc4070 */
[----:B------:R-:W-:Y:S02]  /*d5e0*/  IMAD R13, R4, R17, R15 ;  /* 0x00000011040d7224 */ /* 0x000fe400078e020f */
[----:B0-----:R-:W-:-:S02]  /*d5f0*/  IMAD.MOV.U32 R11, RZ, RZ, R5 ;  /* 0x000000ffff0b7224 */ /* 0x001fc400078e0005 */
[----:B------:R-:W-:-:S04]  /*d600*/  IMAD.HI.U32 R5, R25, R18, RZ ;  /* 0x0000001219057227 */ /* 0x000fc800078e00ff */
[----:B------:R-:W-:Y:S01]  /*d610*/  @!P0 IMAD.MOV R11, RZ, RZ, -R11 ;  /* 0x000000ffff0b8224 */ /* 0x000fe200078e0a0b */
[----:B------:R-:W-:Y:S01]  /*d620*/  ISETP.GT.U32.AND P0, PT, R4, R7, PT ;  /* 0x000000070400720c */ /* 0x000fe20003f04070 */
[----:B------:R-:W-:Y:S02]  /*d630*/  @!P1 IMAD.IADD R10, R10, 0x1, -R4 ;  /* 0x000000010a0a9824 */ /* 0x000fe400078e0a04 */
[----:B------:R-:W-:Y:S01]  /*d640*/  IMAD.MOV.U32 R15, RZ, RZ, R6 ;  /* 0x000000ffff0f7224 */ /* 0x000fe200078e0006 */
[----:B------:R0:W-:Y:S01]  /*d650*/  STL [R1+0x410], R11 ;  /* 0x0004100b01007387 */ /* 0x0001e20000100800 */
[----:B------:R-:W-:Y:S01]  /*d660*/  IMAD.MOV R5, RZ, RZ, -R5 ;  /* 0x000000ffff057224 */ /* 0x000fe200078e0a05 */
[C---:B------:R-:W-:Y:S01]  /*d670*/  ISETP.GT.U32.AND P1, PT, R4.reuse, R10, PT ;  /* 0x0000000a0400720c */ /* 0x040fe20003f24070 */
[----:B------:R-:W-:Y:S01]  /*d680*/  @!P2 IMAD.MOV R15, RZ, RZ, -R15 ;  /* 0x000000ffff0fa224 */ /* 0x000fe200078e0a0f */
[----:B------:R-:W-:Y:S01]  /*d690*/  ISETP.GE.AND P2, PT, R9, RZ, PT ;  /* 0x000000ff0900720c */ /* 0x000fe20003f46270 */
[----:B------:R-:W-:Y:S01]  /*d6a0*/  IMAD R9, R4, R5, R18 ;  /* 0x0000000504097224 */ /* 0x000fe200078e0212 */
[----:B------:R-:W-:Y:S01]  /*d6b0*/  IADD3 R5, R0, 0xfd, RZ ;  /* 0x000000fd00057810 */ /* 0x000fe20007ffe0ff */
[----:B------:R-:W-:Y:S01]  /*d6c0*/  @!P6 IMAD.IADD R12, R12, 0x1, -R4 ;  /* 0x000000010c0ce824 */ /* 0x000fe200078e0a04 */
[----:B------:R1:W-:Y:S01]  /*d6d0*/  STL [R1+0x40c], R15 ;  /* 0x00040c0f01007387 */ /* 0x0003e20000100800 */
[----:B------:R-:W-:Y:S01]  /*d6e0*/  IMAD.HI.U32 R6, R25, R16, RZ ;  /* 0x0000001019067227 */ /* 0x000fe200078e00ff */
[----:B------:R-:W-:-:S02]  /*d6f0*/  ISETP.GT.U32.AND P6, PT, R4, R9, PT ;  /* 0x000000090400720c */ /* 0x000fc40003fc4070 */
[----:B------:R-:W-:Y:S01]  /*d700*/  IABS R17, R5 ;  /* 0x0000000500117213 */ /* 0x000fe20000000000 */
[----:B0-----:R-:W-:Y:S02]  /*d710*/  IMAD.MOV.U32 R11, RZ, RZ, R8 ;  /* 0x000000ffff0b7224 */ /* 0x001fe400078e0008 */
[----:B------:R-:W-:Y:S01]  /*d720*/  @!P0 IMAD.IADD R7, R7, 0x1, -R4 ;  /* 0x0000000107078824 */ /* 0x000fe200078e0a04 */
[----:B------:R-:W-:Y:S01]  /*d730*/  ISETP.GE.AND P0, PT, R14, RZ, PT ;  /* 0x000000ff0e00720c */ /* 0x000fe20003f06270 */
[----:B------:R-:W-:Y:S01]  /*d740*/  @!P5 IMAD.MOV R11, RZ, RZ, -R11 ;  /* 0x000000ffff0bd224 */ /* 0x000fe200078e0a0b */
[----:B------:R-:W-:Y:S01]  /*d750*/  ISETP.GT.U32.AND P5, PT, R4, R13, PT ;  /* 0x0000000d0400720c */ /* 0x000fe20003fa4070 */
[----:B------:R-:W-:Y:S01]  /*d760*/  IMAD.MOV R6, RZ, RZ, -R6 ;  /* 0x000000ffff067224 */ /* 0x000fe200078e0a06 */
[----:B-1----:R-:W-:Y:S01]  /*d770*/  IADD3 R15, R0, 0xfb, RZ ;  /* 0x000000fb000f7810 */ /* 0x002fe20007ffe0ff */
[----:B------:R-:W-:Y:S01]  /*d780*/  @!P1 IMAD.IADD R10, R10, 0x1, -R4 ;  /* 0x000000010a0a9824 */ /* 0x000fe200078e0a04 */
[----:B------:R-:W-:Y:S01]  /*d790*/  ISETP.GE.AND P1, PT, R2, RZ, PT ;  /* 0x000000ff0200720c */ /* 0x000fe20003f26270 */
[----:B------:R-:W-:Y:S01]  /*d7a0*/  IMAD.MOV.U32 R8, RZ, RZ, R7 ;  /* 0x000000ffff087224 */ /* 0x000fe200078e0007 */
[----:B------:R-:W-:Y:S01]  /*d7b0*/  IADD3 R7, R0, 0xfc, RZ ;  /* 0x000000fc00077810 */ /* 0x000fe20007ffe0ff */
[----:B------:R-:W-:Y:S01]  /*d7c0*/  IMAD R2, R4, R6, R16 ;  /* 0x0000000604027224 */ /* 0x000fe200078e0210 */
[----:B------:R-:W-:Y:S01]  /*d7d0*/  IADD3 R6, R0, 0xfe, RZ ;  /* 0x000000fe00067810 */ /* 0x000fe20007ffe0ff */
[----:B------:R-:W-:Y:S01]  /*d7e0*/  @!P3 IMAD.MOV R8, RZ, RZ, -R8 ;  /* 0x000000ffff08b224 */ /* 0x000fe200078e0a08 */
[----:B------:R-:W-:Y:S01]  /*d7f0*/  STL [R1+0x408], R11 ;  /* 0x0004080b01007387 */ /* 0x000fe20000100800 */
[--C-:B------:R-:W-:Y:S01]  /*d800*/  @!P6 IMAD.IADD R9, R9, 0x1, -R4.reuse ;  /* 0x000000010909e824 */ /* 0x100fe200078e0a04 */
[----:B------:R-:W-:Y:S01]  /*d810*/  IABS R16, R6 ;  /* 0x0000000600107213 */ /* 0x000fe20000000000 */
[----:B------:R-:W-:Y:S01]  /*d820*/  @!P5 IMAD.IADD R13, R13, 0x1, -R4 ;  /* 0x000000010d0dd824 */ /* 0x000fe200078e0a04 */
[C---:B------:R-:W-:Y:S01]  /*d830*/  ISETP.GT.U32.AND P5, PT, R4.reuse, R12, PT ;  /* 0x0000000c0400720c */ /* 0x040fe20003fa4070 */
[----:B------:R0:W-:Y:S01]  /*d840*/  STL [R1+0x404], R8 ;  /* 0x0004040801007387 */ /* 0x0001e20000100800 */
[C---:B------:R-:W-:Y:S01]  /*d850*/  ISETP.GT.U32.AND P6, PT, R4.reuse, R9, PT ;  /* 0x000000090400720c */ /* 0x040fe20003fc4070 */
[----:B------:R-:W-:Y:S01]  /*d860*/  IMAD.HI.U32 R18, R25, R16, RZ ;  /* 0x0000001019127227 */ /* 0x000fe200078e00ff */
[----:B------:R-:W-:-:S02]  /*d870*/  ISETP.GT.U32.AND P3, PT, R4, R13, PT ;  /* 0x0000000d0400720c */ /* 0x000fc40003f64070 */
[----:B------:R-:W-:Y:S01]  /*d880*/  IABS R14, R15 ;  /* 0x0000000f000e7213 */ /* 0x000fe20000000000 */
[----:B------:R-:W-:Y:S02]  /*d890*/  IMAD.MOV R18, RZ, RZ, -R18 ;  /* 0x000000ffff127224 */ /* 0x000fe400078e0a12 */
[----:B------:R-:W-:Y:S01]  /*d8a0*/  IMAD.MOV.U32 R20, RZ, RZ, R10 ;  /* 0x000000ffff147224 */ /* 0x000fe200078e000a */
[----:B0-----:R-:W-:-:S03]  /*d8b0*/  IABS R8, R7 ;  /* 0x0000000700087213 */ /* 0x001fc60000000000 */
[--C-:B------:R-:W-:Y:S01]  /*d8c0*/  @!P5 IMAD.IADD R12, R12, 0x1, -R4.reuse ;  /* 0x000000010c0cd824 */ /* 0x100fe200078e0a04 */
[C---:B------:R-:W-:Y:S01]  /*d8d0*/  ISETP.GT.U32.AND P5, PT, R4.reuse, R2, PT ;  /* 0x000000020400720c */ /* 0x040fe20003fa4070 */
[--C-:B------:R-:W-:Y:S02]  /*d8e0*/  @!P6 IMAD.IADD R9, R9, 0x1, -R4.reuse ;  /* 0x000000010909e824 */ /* 0x100fe400078e0a04 */
[----:B------:R-:W-:Y:S01]  /*d8f0*/  @!P3 IMAD.IADD R13, R13, 0x1, -R4 ;  /* 0x000000010d0db824 */ /* 0x000fe200078e0a04 */
[----:B------:R-:W-:Y:S01]  /*d900*/  ISETP.GE.AND P3, PT, R3, RZ, PT ;  /* 0x000000ff0300720c */ /* 0x000fe20003f66270 */
[----:B------:R-:W-:Y:S02]  /*d910*/  IMAD R3, R4, R18, R16 ;  /* 0x0000001204037224 */ /* 0x000fe400078e0210 */
[----:B------:R-:W-:-:S03]  /*d920*/  IMAD.HI.U32 R16, R25, R17, RZ ;  /* 0x0000001119107227 */ /* 0x000fc600078e00ff */
[----:B------:R-:W-:Y:S01]  /*d930*/  ISETP.GT.U32.AND P6, PT, R4, R3, PT ;  /* 0x000000030400720c */ /* 0x000fe20003fc4070 */
[----:B------:R-:W-:-:S04]  /*d940*/  IMAD.HI.U32 R19, R25, R8, RZ ;  /* 0x0000000819137227 */ /* 0x000fc800078e00ff */
[----:B------:R-:W-:Y:S01]  /*d950*/  @!P5 IMAD.IADD R2, R2, 0x1, -R4 ;  /* 0x000000010202d824 */ /* 0x000fe200078e0a04 */
[----:B------:R-:W-:Y:S01]  /*d960*/  ISETP.GE.AND P5, PT, R6, RZ, PT ;  /* 0x000000ff0600720c */ /* 0x000fe20003fa6270 */
[----:B------:R-:W-:Y:S01]  /*d970*/  IMAD.MOV R16, RZ, RZ, -R16 ;  /* 0x000000ffff107224 */ /* 0x000fe200078e0a10 */
[----:B------:R-:W-:Y:S01]  /*d980*/  IADD3 R6, R0, 0xfa, RZ ;  /* 0x000000fa00067810 */ /* 0x000fe20007ffe0ff */
[----:B------:R-:W-:Y:S01]  /*d990*/  @!P4 IMAD.MOV R20, RZ, RZ, -R20 ;  /* 0x000000ffff14c224 */ /* 0x000fe200078e0a14 */
[----:B------:R-:W-:Y:S01]  /*d9a0*/  ISETP.GT.U32.AND P4, PT, R4, R2, PT ;  /* 0x000000020400720c */ /* 0x000fe20003f84070 */
[----:B------:R-:W-:Y:S01]  /*d9b0*/  IMAD.HI.U32 R18, R25, R14, RZ ;  /* 0x0000000e19127227 */ /* 0x000fe200078e00ff */
[----:B------:R-:W-:Y:S02]  /*d9c0*/  IABS R10, R6 ;  /* 0x00000006000a7213 */ /* 0x000fe40000000000 */
[----:B------:R-:W-:Y:S01]  /*d9d0*/  STL [R1+0x400], R20 ;  /* 0x0004001401007387 */ /* 0x000fe20000100800 */
[----:B------:R-:W-:-:S02]  /*d9e0*/  IMAD.MOV R19, RZ, RZ, -R19 ;  /* 0x000000ffff137224 */ /* 0x000fc400078e0a13 */
[----:B------:R-:W-:Y:S01]  /*d9f0*/  IMAD R16, R4, R16, R17 ;  /* 0x0000001004107224 */ /* 0x000fe200078e0211 */
[----:B------:R-:W-:Y:S01]  /*da00*/  IADD3 R17, R0, 0xf9, RZ ;  /* 0x000000f900117810 */ /* 0x000fe20007ffe0ff */
[----:B------:R-:W-:Y:S02]  /*da10*/  @!P6 IMAD.IADD R3, R3, 0x1, -R4 ;  /* 0x000000010303e824 */ /* 0x000fe400078e0a04 */
[----:B------:R-:W-:Y:S01]  /*da20*/  IMAD.MOV.U32 R11, RZ, RZ, R12 ;  /* 0x000000ffff0b7224 */ /* 0x000fe200078e000c */
[----:B------:R-:W-:Y:S01]  /*da30*/  IABS R12, R17 ;  /* 0x00000011000c7213 */ /* 0x000fe20000000000 */
[----:B------:R-:W-:Y:S01]  /*da40*/  IMAD.MOV R18, RZ, RZ, -R18 ;  /* 0x000000ffff127224 */ /* 0x000fe200078e0a12 */
[C---:B------:R-:W-:Y:S01]  /*da50*/  ISETP.GT.U32.AND P6, PT, R4.reuse, R3, PT ;  /* 0x000000030400720c */ /* 0x040fe20003fc4070 */
[C---:B------:R-:W-:Y:S02]  /*da60*/  IMAD R8, R4.reuse, R19, R8 ;  /* 0x0000001304087224 */ /* 0x040fe400078e0208 */
[----:B------:R-:W-:Y:S01]  /*da70*/  @!P2 IMAD.MOV R11, RZ, RZ, -R11 ;  /* 0x000000ffff0ba224 */ /* 0x000fe200078e0a0b */
[C---:B------:R-:W-:Y:S01]  /*da80*/  ISETP.GT.U32.AND P2, PT, R4.reuse, R16, PT ;  /* 0x000000100400720c */ /* 0x040fe20003f44070 */
[----:B------:R-:W-:-:S02]  /*da90*/  IMAD R14, R4, R18, R14 ;  /* 0x00000012040e7224 */ /* 0x000fc400078e020e */
[----:B------:R-:W-:Y:S01]  /*daa0*/  @!P0 IMAD.MOV R13, RZ, RZ, -R13 ;  /* 0x000000ffff0d8224 */ /* 0x000fe200078e0a0d */
[----:B------:R-:W-:Y:S01]  /*dab0*/  ISETP.GT.U32.AND P0, PT, R4, R8, PT ;  /* 0x000000080400720c */ /* 0x000fe20003f04070 */
[--C-:B------:R-:W-:Y:S01]  /*dac0*/  @!P4 IMAD.IADD R2, R2, 0x1, -R4.reuse ;  /* 0x000000010202c824 */ /* 0x100fe200078e0a04 */
[----:B------:R0:W-:Y:S01]  /*dad0*/  STL [R1+0x3fc], R11 ;  /* 0x0003fc0b01007387 */ /* 0x0001e20000100800 */
[----:B------:R-:W-:Y:S02]  /*dae0*/  ISETP.GT.U32.AND P4, PT, R4, R14, PT ;  /* 0x0000000e0400720c */ /* 0x000fe40003f84070 */
[--C-:B------:R-:W-:Y:S01]  /*daf0*/  @!P6 IMAD.IADD R3, R3, 0x1, -R4.reuse ;  /* 0x000000010303e824 */ /* 0x100fe200078e0a04 */
[----:B------:R-:W-:Y:S01]  /*db00*/  ISETP.GE.AND P6, PT, R7, RZ, PT ;  /* 0x000000ff0700720c */ /* 0x000fe20003fc6270 */
[----:B------:R-:W-:Y:S02]  /*db10*/  STL [R1+0x3f8], R13 ;  /* 0x0003f80d01007387 */ /* 0x000fe40000100800 */
[----:B------:R-:W-:Y:S01]  /*db20*/  @!P2 IMAD.IADD R16, R16, 0x1, -R4 ;  /* 0x000000011010a824 */ /* 0x000fe200078e0a04 */
[----:B------:R-:W-:Y:S01]  /*db30*/  ISETP.GE.AND P2, PT, R15, RZ, PT ;  /* 0x000000ff0f00720c */ /* 0x000fe20003f46270 */
[----:B0-----:R-:W-:-:S02]  /*db40*/  IMAD.MOV.U32 R11, RZ, RZ, R9 ;  /* 0x000000ffff0b7224 */ /* 0x001fc400078e0009 */
[----:B------:R-:W-:-:S04]  /*db50*/  IMAD.HI.U32 R9, R25, R10, RZ ;  /* 0x0000000a19097227 */ /* 0x000fc800078e00ff */
[----:B------:R-:W-:Y:S01]  /*db60*/  @!P1 IMAD.MOV R11, RZ, RZ, -R11 ;  /* 0x000000ffff0b9224 */ /* 0x000fe200078e0a0b */
[----:B------:R-:W-:Y:S01]  /*db70*/  ISETP.GE.AND P1, PT, R5, RZ, PT ;  /* 0x000000ff0500720c */ /* 0x000fe20003f26270 */
[----:B------:R-:W-:Y:S02]  /*db80*/  IMAD.MOV R9, RZ, RZ, -R9 ;  /* 0x000000ffff097224 */ /* 0x000fe400078e0a09 */
[----:B------:R-:W-:Y:S01]  /*db90*/  IMAD.MOV.U32 R5, RZ, RZ, R12 ;  /* 0x000000ffff057224 */ /* 0x000fe200078e000c */
[----:B------:R0:W-:Y:S01]  /*dba0*/  STL [R1+0x3f4], R11 ;  /* 0x0003f40b01007387 */ /* 0x0001e20000100800 */
[----:B------:R-:W-:Y:S01]  /*dbb0*/  @!P0 IMAD.IADD R8, R8, 0x1, -R4 ;  /* 0x0000000108088824 */ /* 0x000fe200078e0a04 */
[C---:B------:R-:W-:Y:S01]  /*dbc0*/  ISETP.GT.U32.AND P0, PT, R4.reuse, R16, PT ;  /* 0x000000100400720c */ /* 0x040fe20003f04070 */
[----:B------:R-:W-:Y:S01]  /*dbd0*/  IMAD R9, R4, R9, R10 ;  /* 0x0000000904097224 */ /* 0x000fe200078e020a */
[----:B------:R-:W-:Y:S01]  /*dbe0*/  IADD3 R12, R0, 0xf8, RZ ;  /* 0x000000f8000c7810 */ /* 0x000fe20007ffe0ff */
[----:B------:R-:W-:-:S02]  /*dbf0*/  IMAD.MOV.U32 R10, RZ, RZ, R3 ;  /* 0x000000ffff0a7224 */ /* 0x000fc400078e0003 */
[----:B------:R-:W-:Y:S01]  /*dc00*/  IMAD.HI.U32 R7, R25, R5, RZ ;  /* 0x0000000519077227 */ /* 0x000fe200078e00ff */
[----:B------:R-:W-:-:S03]  /*dc10*/  IABS R3, R12 ;  /* 0x0000000c00037213 */ /* 0x000fc60000000000 */
[----:B------:R-:W-:Y:S01]  /*dc20*/  @!P4 IMAD.IADD R14, R14, 0x1, -R4 ;  /* 0x000000010e0ec824 */ /* 0x000fe200078e0a04 */
[C---:B------:R-:W-:Y:S01]  /*dc30*/  ISETP.GT.U32.AND P4, PT, R4.reuse, R8, PT ;  /* 0x000000080400720c */ /* 0x040fe20003f84070 */
[----:B------:R-:W-:Y:S01]  /*dc40*/  @!P5 IMAD.MOV R10, RZ, RZ, -R10 ;  /* 0x000000ffff0ad224 */ /* 0x000fe200078e0a0a */
[C---:B------:R-:W-:Y:S01]  /*dc50*/  ISETP.GT.U32.AND P5, PT, R4.reuse, R9, PT ;  /* 0x000000090400720c */ /* 0x040fe20003fa4070 */
[----:B------:R-:W-:Y:S02]  /*dc60*/  IMAD.MOV R7, RZ, RZ, -R7 ;  /* 0x000000ffff077224 */ /* 0x000fe400078e0a07 */
[----:B0-----:R-:W-:Y:S02]  /*dc70*/  IMAD.MOV.U32 R11, RZ, RZ, R2 ;  /* 0x000000ffff0b7224 */ /* 0x001fe400078e0002 */
[----:B------:R-:W-:Y:S01]  /*dc80*/  IMAD R2, R4, R7, R5 ;  /* 0x0000000704027224 */ /* 0x000fe200078e0205 */
[----:B------:R-:W-:Y:S01]  /*dc90*/  IADD3 R7, R0, 0xf7, RZ ;  /* 0x000000f700077810 */ /* 0x000fe20007ffe0ff */
[----:B------:R-:W-:Y:S01]  /*dca0*/  @!P3 IMAD.MOV R11, RZ, RZ, -R11 ;  /* 0x000000ffff0bb224 */ /* 0x000fe200078e0a0b */
[----:B------:R-:W-:Y:S01]  /*dcb0*/  ISETP.GT.U32.AND P3, PT, R4, R14, PT ;  /* 0x0000000e0400720c */ /* 0x000fe20003f64070 */
[--C-:B------:R-:W-:Y:S01]  /*dcc0*/  @!P0 IMAD.IADD R16, R16, 0x1, -R4.reuse ;  /* 0x0000000110108824 */ /* 0x100fe200078e0a04 */
[----:B------:R-:W-:Y:S01]  /*dcd0*/  IABS R5, R7 ;  /* 0x0000000700057213 */ /* 0x000fe20000000000 */
[----:B------:R-:W-:Y:S01]  /*dce0*/  @!P4 IMAD.IADD R8, R8, 0x1, -R4 ;  /* 0x000000010808c824 */ /* 0x000fe200078e0a04 */
[----:B------:R0:W-:Y:S01]  /*dcf0*/  STL [R1+0x3f0], R11 ;  /* 0x0003f00b01007387 */ /* 0x0001e20000100800 */
[----:B------:R-:W-:Y:S01]  /*dd00*/  IMAD.HI.U32 R15, R25, R3, RZ ;  /* 0x00000003190f7227 */ /* 0x000fe200078e00ff */
[----:B------:R-:W-:-:S02]  /*dd10*/  ISETP.GT.U32.AND P4, PT, R4, R2, PT ;  /* 0x000000020400720c */ /* 0x000fc40003f84070 */
[----:B------:R1:W-:Y:S01]  /*dd20*/  STL [R1+0x3ec], R10 ;  /* 0x0003ec0a01007387 */ /* 0x0003e20000100800 */
[----:B------:R-:W-:Y:S01]  /*dd30*/  @!P5 IMAD.IADD R9, R9, 0x1, -R4 ;  /* 0x000000010909d824 */ /* 0x000fe200078e0a04 */
[----:B------:R-:W-:Y:S01]  /*dd40*/  ISETP.GE.AND P5, PT, R12, RZ, PT ;  /* 0x000000ff0c00720c */ /* 0x000fe20003fa6270 */
[----:B------:R-:W-:Y:S01]  /*dd50*/  IMAD.HI.U32 R13, R25, R5, RZ ;  /* 0x00000005190d7227 */ /* 0x000fe200078e00ff */
[----:B------:R-:W-:-:S03]  /*dd60*/  ISETP.GE.AND P0, PT, R6, RZ, PT ;  /* 0x000000ff0600720c */ /* 0x000fc60003f06270 */
[----:B0-----:R-:W-:Y:S01]  /*dd70*/  IMAD.MOV.U32 R11, RZ, RZ, R16 ;  /* 0x000000ffff0b7224 */ /* 0x001fe200078e0010 */
[C---:B------:R-:W-:Y:S01]  /*dd80*/  IADD3 R16, R0.reuse, 0xf0, RZ ;  /* 0x000000f000107810 */ /* 0x040fe20007ffe0ff */
[----:B------:R-:W-:Y:S01]  /*dd90*/  IMAD.MOV R15, RZ, RZ, -R15 ;  /* 0x000000ffff0f7224 */ /* 0x000fe200078e0a0f */
[----:B-1----:R-:W-:Y:S01]  /*dda0*/  IADD3 R10, R0, 0xf6, RZ ;  /* 0x000000f6000a7810 */ /* 0x002fe20007ffe0ff */
[----:B------:R-:W-:Y:S01]  /*ddb0*/  @!P1 IMAD.MOV R11, RZ, RZ, -R11 ;  /* 0x000000ffff0b9224 */ /* 0x000fe200078e0a0b */
[C---:B------:R-:W-:Y:S01]  /*ddc0*/  ISETP.GT.U32.AND P1, PT, R4.reuse, R9, PT ;  /* 0x000000090400720c */ /* 0x040fe20003f24070 */
[----:B------:R-:W-:Y:S01]  /*ddd0*/  IMAD.MOV R12, RZ, RZ, -R13 ;  /* 0x000000ffff0c7224 */ /* 0x000fe200078e0a0d */
[----:B------:R-:W-:Y:S01]  /*dde0*/  IABS R6, R10 ;  /* 0x0000000a00067213 */ /* 0x000fe20000000000 */
[----:B------:R-:W-:Y:S01]  /*ddf0*/  IMAD R3, R4, R15, R3 ;  /* 0x0000000f04037224 */ /* 0x000fe200078e0203 */
[----:B------:R0:W-:Y:S01]  /*de00*/  STL [R1+0x3e8], R11 ;  /* 0x0003e80b01007387 */ /* 0x0001e20000100800 */
[----:B------:R-:W-:-:S02]  /*de10*/  IMAD.MOV.U32 R13, RZ, RZ, R8 ;  /* 0x000000ffff0d7224 */ /* 0x000fc400078e0008 */
[--C-:B------:R-:W-:Y:S01]  /*de20*/  @!P3 IMAD.IADD R14, R14, 0x1, -R4.reuse ;  /* 0x000000010e0eb824 */ /* 0x100fe200078e0a04 */
[----:B------:R-:W-:Y:S01]  /*de30*/  ISETP.GE.AND P3, PT, R17, RZ, PT ;  /* 0x000000ff1100720c */ /* 0x000fe20003f66270 */
[----:B------:R-:W-:Y:S01]  /*de40*/  @!P6 IMAD.MOV R13, RZ, RZ, -R13 ;  /* 0x000000ffff0de224 */ /* 0x000fe200078e0a0d */
[----:B------:R-:W-:Y:S01]  /*de50*/  ISETP.GT.U32.AND P6, PT, R4, R3, PT ;  /* 0x000000030400720c */ /* 0x000fe20003fc4070 */
[----:B------:R-:W-:Y:S02]  /*de60*/  @!P4 IMAD.IADD R2, R2, 0x1, -R4 ;  /* 0x000000010202c824 */ /* 0x000fe400078e0a04 */
[----:B------:R-:W-:Y:S01]  /*de70*/  IMAD.HI.U32 R8, R25, R6, RZ ;  /* 0x0000000619087227 */ /* 0x000fe200078e00ff */
[----:B------:R1:W-:Y:S02]  /*de80*/  STL [R1+0x3cc], R13 ;  /* 0x0003cc0d01007387 */ /* 0x0003e40000100800 */
[----:B------:R-:W-:Y:S01]  /*de90*/  ISETP.GT.U32.AND P4, PT, R4, R2, PT ;  /* 0x000000020400720c */ /* 0x000fe20003f84070 */
[----:B0-----:R-:W-:-:S02]  /*dea0*/  IMAD.MOV.U32 R11, RZ, RZ, R14 ;  /* 0x000000ffff0b7224 */ /* 0x001fc400078e000e */
[----:B------:R-:W-:Y:S02]  /*deb0*/  @!P1 IMAD.IADD R9, R9, 0x1, -R4 ;  /* 0x0000000109099824 */ /* 0x000fe400078e0a04 */
[----:B------:R-:W-:Y:S01]  /*dec0*/  @!P2 IMAD.MOV R11, RZ, RZ, -R11 ;  /* 0x000000ffff0ba224 */ /* 0x000fe200078e0a0b */
[----:B------:R-:W-:Y:S01]  /*ded0*/  ISETP.GE.AND P2, PT, R7, RZ, PT ;  /* 0x000000ff0700720c */ /* 0x000fe20003f46270 */
[----:B------:R-:W-:Y:S01]  /*dee0*/  IMAD.MOV R7, RZ, RZ, -R8 ;  /* 0x000000ffff077224 */ /* 0x000fe200078e0a08 */
[----:B------:R-:W-:Y:S01]  /*def0*/  IADD3 R8, R0, 0xf3, RZ ;  /* 0x000000f300087810 */ /* 0x000fe20007ffe0ff */
[----:B-1----:R-:W-:Y:S01]  /*df00*/  IMAD.MOV.U32 R13, RZ, RZ, R9 ;  /* 0x000000ffff0d7224 */ /* 0x002fe200078e0009 */
[----:B------:R0:W-:Y:S01]  /*df10*/  STL [R1+0x3d0], R11 ;  /* 0x0003d00b01007387 */ /* 0x0001e20000100800 */
[C---:B------:R-:W-:Y:S01]  /*df20*/  IMAD R7, R4.reuse, R7, R6 ;  /* 0x0000000704077224 */ /* 0x040fe200078e0206 */
[----:B------:R-:W-:Y:S01]  /*df30*/  IABS R6, R8 ;  /* 0x0000000800067213 */ /* 0x000fe20000000000 */
[----:B------:R-:W-:Y:S01]  /*df40*/  IMAD R5, R4, R12, R5 ;  /* 0x0000000c04057224 */ /* 0x000fe200078e0205 */
[----:B------:R-:W-:Y:S01]  /*df50*/  IADD3 R12, R0, 0xf5, RZ ;  /* 0x000000f5000c7810 */ /* 0x000fe20007ffe0ff */
[----:B------:R-:W-:-:S02]  /*df60*/  @!P6 IMAD.IADD R3, R3, 0x1, -R4 ;  /* 0x000000010303e824 */ /* 0x000fc400078e0a04 */
[----:B------:R-:W-:Y:S01]  /*df70*/  @!P0 IMAD.MOV R13, RZ, RZ, -R13 ;  /* 0x000000ffff0d8224 */ /* 0x000fe200078e0a0d */
[----:B------:R-:W-:Y:S01]  /*df80*/  ISETP.GT.U32.AND P0, PT, R4, R7, PT ;  /* 0x000000070400720c */ /* 0x000fe20003f04070 */
[----:B------:R-:W-:Y:S01]  /*df90*/  @!P4 IMAD.IADD R2, R2, 0x1, -R4 ;  /* 0x000000010202c824 */ /* 0x000fe200078e0a04 */
[C---:B------:R-:W-:Y:S02]  /*dfa0*/  ISETP.GT.U32.AND P1, PT, R4.reuse, R5, PT ;  /* 0x000000050400720c */ /* 0x040fe40003f24070 */
[----:B------:R-:W-:Y:S01]  /*dfb0*/  ISETP.GT.U32.AND P6, PT, R4, R3, PT ;  /* 0x000000030400720c */ /* 0x000fe20003fc4070 */
[----:B0-----:R-:W-:Y:S01]  /*dfc0*/  IMAD.MOV.U32 R11, RZ, RZ, R2 ;  /* 0x000000ffff0b7224 */ /* 0x001fe200078e0002 */
[----:B------:R-:W-:Y:S01]  /*dfd0*/  IABS R19, R12 ;  /* 0x0000000c00137213 */ /* 0x000fe20000000000 */
[----:B------:R0:W-:Y:S01]  /*dfe0*/  STL [R1+0x3d4], R13 ;  /* 0x0003d40d01007387 */ /* 0x0001e20000100800 */
[----:B------:R-:W-:Y:S01]  /*dff0*/  ISETP.GE.AND P4, PT, R10, RZ, PT ;  /* 0x000000ff0a00720c */ /* 0x000fe20003f86270 */
[----:B------:R-:W-:Y:S01]  /*e000*/  @!P3 IMAD.MOV R11, RZ, RZ, -R11 ;  /* 0x000000ffff0bb224 */ /* 0x000fe200078e0a0b */
[----:B------:R-:W-:Y:S01]  /*e010*/  IADD3 R10, R0, 0xf4, RZ ;  /* 0x000000f4000a7810 */ /* 0x000fe20007ffe0ff */
[----:B------:R-:W-:Y:S01]  /*e020*/  IMAD.HI.U32 R2, R25, R6, RZ ;  /* 0x0000000619027227 */ /* 0x000fe200078e00ff */
[----:B------:R-:W-:-:S02]  /*e030*/  ISETP.GE.AND P3, PT, R12, RZ, PT ;  /* 0x000000ff0c00720c */ /* 0x000fc40003f66270 */
[----:B------:R-:W-:Y:S01]  /*e040*/  IABS R20, R10 ;  /* 0x0000000a00147213 */ /* 0x000fe20000000000 */
[----:B------:R-:W-:Y:S01]  /*e050*/  IMAD.HI.U32 R12, R25, R19, RZ ;  /* 0x00000013190c7227 */ /* 0x000fe200078e00ff */
[----:B------:R1:W-:Y:S03]  /*e060*/  STL [R1+0x3dc], R11 ;  /* 0x0003dc0b01007387 */ /* 0x0003e60000100800 */
[--C-:B------:R-:W-:Y:S02]  /*e070*/  @!P0 IMAD.IADD R7, R7, 0x1, -R4.reuse ;  /* 0x0000000107078824 */ /* 0x100fe400078e0a04 */
[--C-:B------:R-:W-:Y:S02]  /*e080*/  @!P1 IMAD.IADD R5, R5, 0x1, -R4.reuse ;  /* 0x0000000105059824 */ /* 0x100fe400078e0a04 */
[----:B------:R-:W-:Y:S01]  /*e090*/  @!P6 IMAD.IADD R3, R3, 0x1, -R4 ;  /* 0x000000010303e824 */ /* 0x000fe200078e0a04 */
[----:B------:R-:W-:Y:S01]  /*e0a0*/  ISETP.GE.AND P6, PT, R10, RZ, PT ;  /* 0x000000ff0a00720c */ /* 0x000fe20003fc6270 */
[----:B------:R-:W-:Y:S01]  /*e0b0*/  IMAD.MOV R10, RZ, RZ, -R12 ;  /* 0x000000ffff0a7224 */ /* 0x000fe200078e0a0c */
[C---:B------:R-:W-:Y:S01]  /*e0c0*/  ISETP.GT.U32.AND P0, PT, R4.reuse, R7, PT ;  /* 0x000000070400720c */ /* 0x040fe20003f04070 */
[----:B------:R-:W-:Y:S01]  /*e0d0*/  IMAD.HI.U32 R9, R25, R20, RZ ;  /* 0x0000001419097227 */ /* 0x000fe200078e00ff */
[----:B------:R-:W-:-:S03]  /*e0e0*/  ISETP.GT.U32.AND P1, PT, R4, R5, PT ;  /* 0x000000050400720c */ /* 0x000fc60003f24070 */
[----:B------:R-:W-:Y:S01]  /*e0f0*/  IMAD R19, R4, R10, R19 ;  /* 0x0000000a04137224 */ /* 0x000fe200078e0213 */
[----:B------:R-:W-:Y:S01]  /*e100*/  IABS R10, R16 ;  /* 0x00000010000a7213 */ /* 0x000fe20000000000 */
[----:B0-----:R-:W-:Y:S01]  /*e110*/  IMAD.MOV.U32 R13, RZ, RZ, R3 ;  /* 0x000000ffff0d7224 */ /* 0x001fe200078e0003 */
[----:B------:R-:W-:Y:S01]  /*e120*/  IADD3 R3, R0, 0xf1, RZ ;  /* 0x000000f100037810 */ /* 0x000fe20007ffe0ff */
[----:B------:R-:W-:Y:S02]  /*e130*/  IMAD.MOV R9, RZ, RZ, -R9 ;  /* 0x000000ffff097224 */ /* 0x000fe400078e0a09 */
[----:B------:R-:W-:Y:S01]  /*e140*/  @!P5 IMAD.MOV R13, RZ, RZ, -R13 ;  /* 0x000000ffff0dd224 */ /* 0x000fe200078e0a0d */
[C---:B------:R-:W-:Y:S01]  /*e150*/  ISETP.GT.U32.AND P5, PT, R4.reuse, R19, PT ;  /* 0x000000130400720c */ /* 0x040fe20003fa4070 */
[----:B------:R-:W-:Y:S01]  /*e160*/  IMAD R20, R4, R9, R20 ;  /* 0x0000000904147224 */ /* 0x000fe200078e0214 */
[----:B------:R-:W-:Y:S01]  /*e170*/  IADD3 R9, R0, 0xf2, RZ ;  /* 0x000000f200097810 */ /* 0x000fe20007ffe0ff */
[--C-:B------:R-:W-:Y:S01]  /*e180*/  @!P0 IMAD.IADD R7, R7, 0x1, -R4.reuse ;  /* 0x0000000107078824 */ /* 0x100fe200078e0a04 */
[----:B------:R0:W-:Y:S01]  /*e190*/  STL [R1+0x3e0], R13 ;  /* 0x0003e00d01007387 */ /* 0x0001e20000100800 */
[----:B------:R-:W-:Y:S01]  /*e1a0*/  @!P1 IMAD.IADD R5, R5, 0x1, -R4 ;  /* 0x0000000105059824 */ /* 0x000fe200078e0a04 */
[----:B------:R-:W-:Y:S01]  /*e1b0*/  ISETP.GT.U32.AND P0, PT, R4, R20, PT ;  /* 0x000000140400720c */ /* 0x000fe20003f04070 */
[----:B------:R-:W-:Y:S01]  /*e1c0*/  IMAD.MOV R2, RZ, RZ, -R2 ;  /* 0x000000ffff027224 */ /* 0x000fe200078e0a02 */
[----:B------:R-:W-:Y:S01]  /*e1d0*/  ISETP.GE.AND P1, PT, R8, RZ, PT ;  /* 0x000000ff0800720c */ /* 0x000fe20003f26270 */
[----:B-1----:R-:W-:Y:S01]  /*e1e0*/  IMAD.MOV.U32 R11, RZ, RZ, R5 ;  /* 0x000000ffff0b7224 */ /* 0x002fe200078e0005 */
[----:B------:R-:W-:Y:S01]  /*e1f0*/  IABS R5, R3 ;  /* 0x0000000300057213 */ /* 0x000fe20000000000 */
[----:B------:R-:W-:-:S02]  /*e200*/  IMAD R2, R4, R2, R6 ;  /* 0x0000000204027224 */ /* 0x000fc400078e0206 */
[--C-:B------:R-:W-:Y:S01]  /*e210*/  @!P5 IMAD.IADD R19, R19, 0x1, -R4.reuse ;  /* 0x000000011313d824 */ /* 0x100fe200078e0a04 */
[----:B0-----:R-:W-:Y:S01]  /*e220*/  IADD3 R13, R0, 0xef, RZ ;  /* 0x000000ef000d7810 */ /* 0x001fe20007ffe0ff */
[----:B------:R-:W-:Y:S01]  /*e230*/  @!P2 IMAD.MOV R11, RZ, RZ, -R11 ;  /* 0x000000ffff0ba224 */ /* 0x000fe200078e0a0b */
[----:B------:R-:W-:Y:S01]  /*e240*/  ISETP.GE.AND P2, PT, R9, RZ, PT ;  /* 0x000000ff0900720c */ /* 0x000fe20003f46270 */
[C---:B------:R-:W-:Y:S01]  /*e250*/  IMAD.HI.U32 R8, R25.reuse, R5, RZ ;  /* 0x0000000519087227 */ /* 0x040fe200078e00ff */
[----:B------:R-:W-:Y:S02]  /*e260*/  ISETP.GT.U32.AND P5, PT, R4, R19, PT ;  /* 0x000000130400720c */ /* 0x000fe40003fa4070 */
[----:B------:R0:W-:Y:S01]  /*e270*/  STL [R1+0x3e4], R11 ;  /* 0x0003e40b01007387 */ /* 0x0001e20000100800 */
[----:B------:R-:W-:Y:S01]  /*e280*/  @!P0 IMAD.IADD R20, R20, 0x1, -R4 ;  /* 0x0000000114148824 */ /* 0x000fe200078e0a04 */
[----:B------:R-:W-:Y:S01]  /*e290*/  IABS R9, R9 ;  /* 0x0000000900097213 */ /* 0x000fe20000000000 */
[----:B------:R-:W-:Y:S01]  /*e2a0*/  IMAD.MOV R8, RZ, RZ, -R8 ;  /* 0x000000ffff087224 */ /* 0x000fe200078e0a08 */
[----:B------:R-:W-:Y:S01]  /*e2b0*/  IABS R15, R13 ;  /* 0x0000000d000f7213 */ /* 0x000fe20000000000 */
[----:B------:R-:W-:Y:S01]  /*e2c0*/  IMAD.HI.U32 R14, R25, R10, RZ ;  /* 0x0000000a190e7227 */ /* 0x000fe200078e00ff */
[----:B------:R-:W-:-:S03]  /*e2d0*/  ISETP.GT.U32.AND P0, PT, R4, R20, PT ;  /* 0x000000140400720c */ /* 0x000fc60003f04070 */
[----:B------:R-:W-:-:S04]  /*e2e0*/  IMAD.HI.U32 R12, R25, R9, RZ ;  /* 0x00000009190c7227 */ /* 0x000fc800078e00ff */
[----:B0-----:R-:W-:Y:S02]  /*e2f0*/  IMAD.MOV.U32 R11, RZ, RZ, R7 ;  /* 0x000000ffff0b7224 */ /* 0x001fe400078e0007 */
[----:B------:R-:W-:Y:S02]  /*e300*/  IMAD.MOV R12, RZ, RZ, -R12 ;  /* 0x000000ffff0c7224 */ /* 0x000fe400078e0a0c */
[----:B------:R-:W-:Y:S01]  /*e310*/  @!P4 IMAD.MOV R11, RZ, RZ, -R11 ;  /* 0x000000ffff0bc224 */ /* 0x000fe200078e0a0b */
[C---:B------:R-:W-:Y:S01]  /*e320*/  ISETP.GT.U32.AND P4, PT, R4.reuse, R2, PT ;  /* 0x000000020400720c */ /* 0x040fe20003f84070 */
[--C-:B------:R-:W-:Y:S01]  /*e330*/  @!P5 IMAD.IADD R19, R19, 0x1, -R4.reuse ;  /* 0x000000011313d824 */ /* 0x100fe200078e0a04 */
[----:B------:R-:W-:Y:S01]  /*e340*/  ISETP.GE.AND P5, PT, R3, RZ, PT ;  /* 0x000000ff0300720c */ /* 0x000fe20003fa6270 */
[----:B------:R-:W-:Y:S01]  /*e350*/  IMAD R3, R4, R12, R9 ;  /* 0x0000000c04037224 */ /* 0x000fe200078e0209 */
[----:B------:R-:W-:Y:S01]  /*e360*/  IADD3 R9, R0, 0xed, RZ ;  /* 0x000000ed00097810 */ /* 0x000fe20007ffe0ff */
[----:B------:R-:W-:Y:S01]  /*e370*/  IMAD R5, R4, R8, R5 ;  /* 0x0000000804057224 */ /* 0x000fe200078e0205 */
[----:B------:R-:W-:Y:S01]  /*e380*/  IADD3 R8, R0, 0xee, RZ ;  /* 0x000000ee00087810 */ /* 0x000fe20007ffe0ff */
[----:B------:R-:W-:Y:S01]  /*e390*/  @!P0 IMAD.IADD R20, R20, 0x1, -R4 ;  /* 0x0000000114148824 */ /* 0x000fe200078e0a04 */
[----:B------:R-:W-:Y:S01]  /*e3a0*/  ISETP.GT.U32.AND P0, PT, R4, R3, PT ;  /* 0x000000030400720c */ /* 0x000fe20003f04070 */
[----:B------:R0:W-:Y:S01]  /*e3b0*/  STL [R1+0x3d8], R11 ;  /* 0x0003d80b01007387 */ /* 0x0001e20000100800 */
[----:B------:R-:W-:Y:S01]  /*e3c0*/  IMAD.HI.U32 R6, R25, R15, RZ ;  /* 0x0000000f19067227 */ /* 0x000fe200078e00ff */
[----:B------:R-:W-:-:S02]  /*e3d0*/  IABS R12, R8 ;  /* 0x00000008000c7213 */ /* 0x000fc40000000000 */
[----:B------:R-:W-:Y:S01]  /*e3e0*/  IABS R17, R9 ;  /* 0x0000000900117213 */ /* 0x000fe20000000000 */
[----:B------:R-:W-:Y:S01]  /*e3f0*/  @!P4 IMAD.IADD R2, R2, 0x1, -R4 ;  /* 0x000000010202c824 */ /* 0x000fe200078e0a04 */
[C---:B------:R-:W-:Y:S01]  /*e400*/  ISETP.GT.U32.AND P4, PT, R4.reuse, R5, PT ;  /* 0x000000050400720c */ /* 0x040fe20003f84070 */
[----:B------:R-:W-:Y:S02]  /*e410*/  IMAD.MOV R6, RZ, RZ, -R6 ;  /* 0x000000ffff067224 */ /* 0x000fe400078e0a06 */
[----:B------:R-:W-:Y:S02]  /*e420*/  IMAD.MOV R7, RZ, RZ, -R14 ;  /* 0x000000ffff077224 */ /* 0x000fe400078e0a0e */
[----:B0-----:R-:W-:Y:S02]  /*e430*/  IMAD.MOV.U32 R11, RZ, RZ, R19 ;  /* 0x000000ffff0b7224 */ /* 0x001fe400078e0013 */
[----:B------:R-:W-:Y:S01]  /*e440*/  @!P0 IMAD.IADD R3, R3, 0x1, -R4 ;  /* 0x0000000103038824 */ /* 0x000fe200078e0a04 */
[----:B------:R-:W-:Y:S01]  /*e450*/  ISETP.GT.U32.AND P0, PT, R4, R2, PT ;  /* 0x000000020400720c */ /* 0x000fe20003f04070 */
[----:B------:R-:W-:-:S02]  /*e460*/  @!P3 IMAD.MOV R11, RZ, RZ, -R11 ;  /* 0x000000ffff0bb224 */ /* 0x000fc400078e0a0b */
[----:B------:R-:W-:-:S03]  /*e470*/  IMAD.HI.U32 R21, R25, R12, RZ ;  /* 0x0000000c19157227 */ /* 0x000fc600078e00ff */
[----:B------:R0:W-:Y:S01]  /*e480*/  STL [R1+0x3c8], R11 ;  /* 0x0003c80b01007387 */ /* 0x0001e20000100800 */
[----:B------:R-:W-:Y:S01]  /*e490*/  @!P4 IMAD.IADD R5, R5, 0x1, -R4 ;  /* 0x000000010505c824 */ /* 0x000fe200078e0a04 */
[----:B------:R-:W-:Y:S01]  /*e4a0*/  ISETP.GT.U32.AND P4, PT, R4, R3, PT ;  /* 0x000000030400720c */ /* 0x000fe20003f84070 */
[----:B------:R-:W-:-:S03]  /*e4b0*/  IMAD.HI.U32 R19, R25, R17, RZ ;  /* 0x0000001119137227 */ /* 0x000fc600078e00ff */
[C---:B------:R-:W-:Y:S01]  /*e4c0*/  ISETP.GT.U32.AND P3, PT, R4.reuse, R5, PT ;  /* 0x000000050400720c */ /* 0x040fe20003f64070 */
[----:B------:R-:W-:Y:S01]  /*e4d0*/  IMAD R15, R4, R6, R15 ;  /* 0x00000006040f7224 */ /* 0x000fe200078e020f */
[----:B------:R-:W-:Y:S01]  /*e4e0*/  IADD3 R6, R0, 0xec, RZ ;  /* 0x000000ec00067810 */ /* 0x000fe20007ffe0ff */
[----:B------:R-:W-:Y:S01]  /*e4f0*/  IMAD R10, R4, R7, R10 ;  /* 0x00000007040a7224 */ /* 0x000fe200078e020a */
[----:B------:R-:W-:Y:S01]  /*e500*/  IADD3 R7, R0, 0xeb, RZ ;  /* 0x000000eb00077810 */ /* 0x000fe20007ffe0ff */
[----:B0-----:R-:W-:Y:S01]  /*e510*/  IMAD.MOV.U32 R11, RZ, RZ, R20 ;  /* 0x000000ffff0b7224 */ /* 0x001fe200078e0014 */
[----:B------:R-:W-:Y:S01]  /*e520*/  IABS R18, R6 ;  /* 0x0000000600127213 */ /* 0x000fe20000000000 */
[----:B------:R-:W-:Y:S01]  /*e530*/  IMAD.MOV R21, RZ, RZ, -R21 ;  /* 0x000000ffff157224 */ /* 0x000fe200078e0a15 */
[----:B------:R-:W-:Y:S01]  /*e540*/  IABS R14, R7 ;  /* 0x00000007000e7213 */ /* 0x000fe20000000000 */
[----:B------:R-:W-:Y:S02]  /*e550*/  IMAD.MOV R19, RZ, RZ, -R19 ;  /* 0x000000ffff137224 */ /* 0x000fe400078e0a13 */
[----:B------:R-:W-:Y:S01]  /*e560*/  @!P0 IMAD.IADD R2, R2, 0x1, -R4 ;  /* 0x0000000102028824 */ /* 0x000fe200078e0a04 */
[C---:B------:R-:W-:Y:S01]  /*e570*/  ISETP.GT.U32.AND P0, PT, R4.reuse, R15, PT ;  /* 0x0000000f0400720c */ /* 0x040fe20003f04070 */
[----:B------:R-:W-:Y:S01]  /*e580*/  @!P6 IMAD.MOV R11, RZ, RZ, -R11 ;  /* 0x000000ffff0be224 */ /* 0x000fe200078e0a0b */
[C---:B------:R-:W-:Y:S01]  /*e590*/  ISETP.GT.U32.AND P6, PT, R4.reuse, R10, PT ;  /* 0x0000000a0400720c */ /* 0x040fe20003fc4070 */
[----:B------:R-:W-:-:S02]  /*e5a0*/  IMAD R12, R4, R21, R12 ;  /* 0x00000015040c7224 */ /* 0x000fc400078e020c */
[C---:B------:R-:W-:Y:S01]  /*e5b0*/  IMAD R17, R4.reuse, R19, R17 ;  /* 0x0000001304117224 */ /* 0x040fe200078e0211 */
[----:B------:R0:W-:Y:S01]  /*e5c0*/  STL [R1+0x3c4], R11 ;  /* 0x0003c40b01007387 */ /* 0x0001e20000100800 */
[--C-:B------:R-:W-:Y:S01]  /*e5d0*/  @!P4 IMAD.IADD R3, R3, 0x1, -R4.reuse ;  /* 0x000000010303c824 */ /* 0x100fe200078e0a04 */
[C---:B------:R-:W-:Y:S01]  /*e5e0*/  ISETP.GT.U32.AND P4, PT, R4.reuse, R12, PT ;  /* 0x0000000c0400720c */ /* 0x040fe20003f84070 */
[----:B------:R-:W-:Y:S01]  /*e5f0*/  @!P3 IMAD.IADD R5, R5, 0x1, -R4 ;  /* 0x000000010505b824 */ /* 0x000fe200078e0a04 */
[----:B------:R-:W-:Y:S01]  /*e600*/  ISETP.GT.U32.AND P3, PT, R4, R17, PT ;  /* 0x000000110400720c */ /* 0x000fe20003f64070 */
[----:B------:R-:W-:Y:S02]  /*e610*/  IMAD.MOV.U32 R22, RZ, RZ, R2 ;  /* 0x000000ffff167224 */ /* 0x000fe400078e0002 */
[--C-:B------:R-:W-:Y:S01]  /*e620*/  @!P0 IMAD.IADD R15, R15, 0x1, -R4.reuse ;  /* 0x000000010f0f8824 */ /* 0x100fe200078e0a04 */
[----:B------:R-:W-:Y:S01]  /*e630*/  ISETP.GE.AND P0, PT, R13, RZ, PT ;  /* 0x000000ff0d00720c */ /* 0x000fe20003f06270 */
[----:B------:R-:W-:Y:S01]  /*e640*/  @!P6 IMAD.IADD R10, R10, 0x1, -R4 ;  /* 0x000000010a0ae824 */ /* 0x000fe200078e0a04 */
[----:B------:R-:W-:Y:S01]  /*e650*/  ISETP.GE.AND P6, PT, R16, RZ, PT ;  /* 0x000000ff1000720c */ /* 0x000fe20003fc6270 */
[----:B------:R-:W-:Y:S01]  /*e660*/  IMAD.HI.U32 R20, R25, R18, RZ ;  /* 0x0000001219147227 */ /* 0x000fe200078e00ff */
[----:B------:R-:W-:-:S02]  /*e670*/  IADD3 R16, R0, 0xea, RZ ;  /* 0x000000ea00107810 */ /* 0x000fc40007ffe0ff */
[----:B------:R-:W-:Y:S01]  /*e680*/  IADD3 R13, R0, 0xe9, RZ ;  /* 0x000000e9000d7810 */ /* 0x000fe20007ffe0ff */
[----:B------:R-:W-:Y:S01]  /*e690*/  @!P1 IMAD.MOV R22, RZ, RZ, -R22 ;  /* 0x000000ffff169224 */ /* 0x000fe200078e0a16 */
[----:B------:R-:W-:Y:S01]  /*e6a0*/  ISETP.GT.U32.AND P1, PT, R4, R15, PT ;  /* 0x0000000f0400720c */ /* 0x000fe20003f24070 */
[--C-:B------:R-:W-:Y:S01]  /*e6b0*/  @!P4 IMAD.IADD R12, R12, 0x1, -R4.reuse ;  /* 0x000000010c0cc824 */ /* 0x100fe200078e0a04 */
[C---:B------:R-:W-:Y:S01]  /*e6c0*/  ISETP.GT.U32.AND P4, PT, R4.reuse, R10, PT ;  /* 0x0000000a0400720c */ /* 0x040fe20003f84070 */
[----:B0-----:R-:W-:Y:S01]  /*e6d0*/  IMAD.MOV.U32 R11, RZ, RZ, R3 ;  /* 0x000000ffff0b7224 */ /* 0x001fe200078e0003 */
[----:B------:R-:W-:Y:S01]  /*e6e0*/  IABS R2, R16 ;  /* 0x0000001000027213 */ /* 0x000fe20000000000 */
[----:B------:R-:W-:Y:S01]  /*e6f0*/  @!P3 IMAD.IADD R17, R17, 0x1, -R4 ;  /* 0x000000011111b824 */ /* 0x000fe200078e0a04 */
[----:B------:R-:W-:Y:S01]  /*e700*/  ISETP.GT.U32.AND P3, PT, R4, R12, PT ;  /* 0x0000000c0400720c */ /* 0x000fe20003f64070 */
[----:B------:R-:W-:Y:S01]  /*e710*/  IMAD.HI.U32 R21, R25, R14, RZ ;  /* 0x0000000e19157227 */ /* 0x000fe200078e00ff */
[----:B------:R-:W-:Y:S01]  /*e720*/  IABS R3, R13 ;  /* 0x0000000d00037213 */ /* 0x000fe20000000000 */
[----:B------:R-:W-:Y:S02]  /*e730*/  STL [R1+0x3c0], R22 ;  /* 0x0003c01601007387 */ /* 0x000fe40000100800 */
[----:B------:R-:W-:-:S02]  /*e740*/  IMAD.MOV R20, RZ, RZ, -R20 ;  /* 0x000000ffff147224 */ /* 0x000fc400078e0a14 */
[----:B------:R-:W-:Y:S01]  /*e750*/  @!P2 IMAD.MOV R11, RZ, RZ, -R11 ;  /* 0x000000ffff0ba224 */ /* 0x000fe200078e0a0b */
[C---:B------:R-:W-:Y:S01]  /*e760*/  ISETP.GT.U32.AND P2, PT, R4.reuse, R17, PT ;  /* 0x000000110400720c */ /* 0x040fe20003f44070 */
[----:B------:R-:W-:Y:S02]  /*e770*/  IMAD.MOV R21, RZ, RZ, -R21 ;  /* 0x000000ffff157224 */ /* 0x000fe400078e0a15 */
[C---:B------:R-:W-:Y:S01]  /*e780*/  IMAD R18, R4.reuse, R20, R18 ;  /* 0x0000001404127224 */ /* 0x040fe200078e0212 */
[----:B------:R-:W-:Y:S01]  /*e790*/  STL [R1+0x3bc], R11 ;  /* 0x0003bc0b01007387 */ /* 0x000fe20000100800 */
[C---:B------:R-:W-:Y:S02]  /*e7a0*/  IMAD R14, R4.reuse, R21, R14 ;  /* 0x00000015040e7224 */ /* 0x040fe400078e020e */
[----:B------:R-:W-:Y:S01]  /*e7b0*/  @!P5 IMAD.MOV R5, RZ, RZ, -R5 ;  /* 0x000000ffff05d224 */ /* 0x000fe200078e0a05 */
[C---:B------:R-:W-:Y:S01]  /*e7c0*/  ISETP.GT.U32.AND P5, PT, R4.reuse, R18, PT ;  /* 0x000000120400720c */ /* 0x040fe20003fa4070 */
[--C-:B------:R-:W-:Y:S01]  /*e7d0*/  @!P1 IMAD.IADD R15, R15, 0x1, -R4.reuse ;  /* 0x000000010f0f9824 */ /* 0x100fe200078e0a04 */
[----:B------:R-:W-:Y:S01]  /*e7e0*/  ISETP.GT.U32.AND P1, PT, R4, R14, PT ;  /* 0x0000000e0400720c */ /* 0x000fe20003f24070 */
[--C-:B------:R-:W-:Y:S01]  /*e7f0*/  @!P4 IMAD.IADD R10, R10, 0x1, -R4.reuse ;  /* 0x000000010a0ac824 */ /* 0x100fe200078e0a04 */
[----:B------:R-:W-:Y:S01]  /*e800*/  ISETP.GE.AND P4, PT, R8, RZ, PT ;  /* 0x000000ff0800720c */ /* 0x000fe20003f86270 */
[----:B------:R-:W-:Y:S01]  /*e810*/  IMAD.HI.U32 R8, R25, R2, RZ ;  /* 0x0000000219087227 */ /* 0x000fe200078e00ff */
[----:B------:R0:W-:Y:S03]  /*e820*/  STL [R1+0x3b8], R5 ;  /* 0x0003b80501007387 */ /* 0x0001e60000100800 */
[--C-:B------:R-:W-:Y:S01]  /*e830*/  @!P3 IMAD.IADD R12, R12, 0x1, -R4.reuse ;  /* 0x000000010c0cb824 */ /* 0x100fe200078e0a04 */
[----:B------:R-:W-:Y:S01]  /*e840*/  ISETP.GE.AND P3, PT, R9, RZ, PT ;  /* 0x000000ff0900720c */ /* 0x000fe20003f66270 */
[----:B------:R-:W-:Y:S01]  /*e850*/  @!P2 IMAD.IADD R17, R17, 0x1, -R4 ;  /* 0x000000011111a824 */ /* 0x000fe200078e0a04 */
[----:B------:R-:W-:Y:S01]  /*e860*/  ISETP.GE.AND P2, PT, R6, RZ, PT ;  /* 0x000000ff0600720c */ /* 0x000fe20003f46270 */
[----:B------:R-:W-:-:S02]  /*e870*/  IMAD.MOV R6, RZ, RZ, -R8 ;  /* 0x000000ffff067224 */ /* 0x000fc400078e0a08 */
[----:B------:R-:W-:Y:S01]  /*e880*/  @!P5 IMAD.IADD R18, R18, 0x1, -R4 ;  /* 0x000000011212d824 */ /* 0x000fe200078e0a04 */
[----:B------:R-:W-:Y:S01]  /*e890*/  ISETP.GE.AND P5, PT, R7, RZ, PT ;  /* 0x000000ff0700720c */ /* 0x000fe20003fa6270 */
[----:B0-----:R-:W-:-:S04]  /*e8a0*/  IMAD.HI.U32 R5, R25, R3, RZ ;  /* 0x0000000319057227 */ /* 0x001fc800078e00ff */
[----:B------:R-:W-:Y:S02]  /*e8b0*/  IMAD.MOV R5, RZ, RZ, -R5 ;  /* 0x000000ffff057224 */ /* 0x000fe400078e0a05 */
[----:B------:R-:W-:Y:S01]  /*e8c0*/  IMAD R6, R4, R6, R2 ;  /* 0x0000000604067224 */ /* 0x000fe200078e0202 */
[C---:B------:R-:W-:Y:S01]  /*e8d0*/  IADD3 R2, R0.reuse, 0xe7, RZ ;  /* 0x000000e700027810 */ /* 0x040fe20007ffe0ff */
[----:B------:R-:W-:Y:S01]  /*e8e0*/  IMAD.MOV.U32 R8, RZ, RZ, R12 ;  /* 0x000000ffff087224 */ /* 0x000fe200078e000c */
[C---:B------:R-:W-:Y:S01]  /*e8f0*/  IADD3 R12, R0.reuse, 0xe6, RZ ;  /* 0x000000e6000c7810 */ /* 0x040fe20007ffe0ff */
[----:B------:R-:W-:Y:S01]  /*e900*/  IMAD.MOV.U32 R19, RZ, RZ, R10 ;  /* 0x000000ffff137224 */ /* 0x000fe200078e000a */
[----:B------:R-:W-:Y:S01]  /*e910*/  IADD3 R10, R0, 0xe4, RZ ;  /* 0x000000e4000a7810 */ /* 0x000fe20007ffe0ff */
[----:B------:R-:W-:Y:S01]  /*e920*/  @!P1 IMAD.IADD R14, R14, 0x1, -R4 ;  /* 0x000000010e0e9824 */ /* 0x000fe200078e0a04 */
[C---:B------:R-:W-:Y:S01]  /*e930*/  ISETP.GT.U32.AND P1, PT, R4.reuse, R18, PT ;  /* 0x000000120400720c */ /* 0x040fe20003f24070 */
[----:B------:R-:W-:Y:S01]  /*e940*/  IMAD R3, R4, R5, R3 ;  /* 0x0000000504037224 */ /* 0x000fe200078e0203 */
[----:B------:R-:W-:Y:S01]  /*e950*/  IADD3 R5, R0, 0xe8, RZ ;  /* 0x000000e800057810 */ /* 0x000fe20007ffe0ff */
[----:B------:R-:W-:-:S02]  /*e960*/  IMAD.MOV.U32 R7, RZ, RZ, R17 ;  /* 0x000000ffff077224 */ /* 0x000fc400078e0011 */
[----:B------:R-:W-:Y:S01]  /*e970*/  @!P4 IMAD.MOV R8, RZ, RZ, -R8 ;  /* 0x000000ffff08c224 */ /* 0x000fe200078e0a08 */
[----:B------:R-:W-:Y:S01]  /*e980*/  ISETP.GT.U32.AND P4, PT, R4, R6, PT ;  /* 0x000000060400720c */ /* 0x000fe20003f84070 */
[----:B------:R-:W-:Y:S01]  /*e990*/  IMAD.MOV.U32 R11, RZ, RZ, R15 ;  /* 0x000000ffff0b7224 */ /* 0x000fe200078e000f */
[----:B------:R-:W-:Y:S01]  /*e9a0*/  IADD3 R15, R0, 0xe1, RZ ;  /* 0x000000e1000f7810 */ /* 0x000fe20007ffe0ff */
[----:B------:R-:W-:Y:S01]  /*e9b0*/  @!P6 IMAD.MOV R19, RZ, RZ, -R19 ;  /* 0x000000ffff13e224 */ /* 0x000fe200078e0a13 */
[C---:B------:R-:W-:Y:S01]  /*e9c0*/  ISETP.GT.U32.AND P6, PT, R4.reuse, R14, PT ;  /* 0x0000000e0400720c */ /* 0x040fe20003fc4070 */
[----:B------:R-:W-:Y:S01]  /*e9d0*/  @!P3 IMAD.MOV R7, RZ, RZ, -R7 ;  /* 0x000000ffff07b224 */ /* 0x000fe200078e0a07 */
[----:B------:R-:W-:Y:S01]  /*e9e0*/  ISETP.GT.U32.AND P3, PT, R4, R3, PT ;  /* 0x000000030400720c */ /* 0x000fe20003f64070 */
[----:B------:R-:W-:Y:S01]  /*e9f0*/  @!P0 IMAD.MOV R11, RZ, RZ, -R11 ;  /* 0x000000ffff0b8224 */ /* 0x000fe200078e0a0b */
[----:B------:R-:W-:Y:S01]  /*ea00*/  STL [R1+0x3b4], R19 ;  /* 0x0003b41301007387 */ /* 0x000fe20000100800 */
[----:B------:R-:W-:Y:S01]  /*ea10*/  @!P1 IMAD.IADD R18, R18, 0x1, -R4 ;  /* 0x0000000112129824 */ /* 0x000fe200078e0a04 */
[----:B------:R-:W-:-:S02]  /*ea20*/  ISETP.GE.AND P1, PT, R13, RZ, PT ;  /* 0x000000ff0d00720c */ /* 0x000fc40003f26270 */
[----:B------:R-:W-:Y:S01]  /*ea30*/  STL [R1+0x3b0], R11 ;  /* 0x0003b00b01007387 */ /* 0x000fe20000100800 */
[--C-:B------:R-:W-:Y:S01]  /*ea40*/  @!P4 IMAD.IADD R6, R6, 0x1, -R4.reuse ;  /* 0x000000010606c824 */ /* 0x100fe200078e0a04 */
[----:B------:R-:W-:Y:S02]  /*ea50*/  IABS R13, R5 ;  /* 0x00000005000d7213 */ /* 0x000fe40000000000 */
[----:B------:R0:W-:Y:S01]  /*ea60*/  STL [R1+0x3ac], R8 ;  /* 0x0003ac0801007387 */ /* 0x0001e20000100800 */
[--C-:B------:R-:W-:Y:S01]  /*ea70*/  @!P6 IMAD.IADD R14, R14, 0x1, -R4.reuse ;  /* 0x000000010e0ee824 */ /* 0x100fe200078e0a04 */
[----:B------:R-:W-:Y:S01]  /*ea80*/  ISETP.GE.AND P6, PT, R5, RZ, PT ;  /* 0x000000ff0500720c */ /* 0x000fe20003fc6270 */
[----:B------:R-:W-:Y:S01]  /*ea90*/  @!P3 IMAD.IADD R3, R3, 0x1, -R4 ;  /* 0x000000010303b824 */ /* 0x000fe200078e0a04 */
[----:B------:R1:W-:Y:S01]  /*eaa0*/  STL [R1+0x390], R7 ;  /* 0x0003900701007387 */ /* 0x0003e20000100800 */
[----:B------:R-:W-:Y:S02]  /*eab0*/  ISETP.GT.U32.AND P3, PT, R4, R6, PT ;  /* 0x000000060400720c */ /* 0x000fe40003f64070 */
[----:B------:R-:W-:-:S02]  /*eac0*/  ISETP.GE.AND P0, PT, R16, RZ, PT ;  /* 0x000000ff1000720c */ /* 0x000fc40003f06270 */
[----:B------:R-:W-:Y:S01]  /*ead0*/  ISETP.GE.AND P4, PT, R2, RZ, PT ;  /* 0x000000ff0200720c */ /* 0x000fe20003f86270 */
[----:B0-----:R-:W-:Y:S01]  /*eae0*/  IMAD.MOV.U32 R8, RZ, RZ, R18 ;  /* 0x000000ffff087224 */ /* 0x001fe200078e0012 */
[----:B------:R-:W-:Y:S02]  /*eaf0*/  IADD3 R18, R0, 0xe2, RZ ;  /* 0x000000e200127810 */ /* 0x000fe40007ffe0ff */
[----:B-1----:R-:W-:Y:S01]  /*eb00*/  IABS R7, R2 ;  /* 0x0000000200077213 */ /* 0x002fe20000000000 */
[----:B------:R-:W-:Y:S01]  /*eb10*/  @!P2 IMAD.MOV R8, RZ, RZ, -R8 ;  /* 0x000000ffff08a224 */ /* 0x000fe200078e0a08 */
[----:B------:R-:W-:-:S03]  /*eb20*/  ISETP.GT.U32.AND P2, PT, R4, R3, PT ;  /* 0x000000030400720c */ /* 0x000fc60003f44070 */
[----:B------:R-:W-:Y:S02]  /*eb30*/  @!P3 IMAD.IADD R6, R6, 0x1, -R4 ;  /* 0x000000010606b824 */ /* 0x000fe400078e0a04 */
[----:B------:R-:W-:Y:S01]  /*eb40*/  IMAD.MOV.U32 R5, RZ, RZ, R7 ;  /* 0x000000ffff057224 */ /* 0x000fe200078e0007 */
[----:B------:R0:W-:Y:S01]  /*eb50*/  STL [R1+0x394], R8 ;  /* 0x0003940801007387 */ /* 0x0001e20000100800 */
[----:B------:R-:W-:-:S04]  /*eb60*/  IMAD.HI.U32 R7, R25, R13, RZ ;  /* 0x0000000d19077227 */ /* 0x000fc800078e00ff */
[----:B------:R-:W-:Y:S02]  /*eb70*/  IMAD.MOV R7, RZ, RZ, -R7 ;  /* 0x000000ffff077224 */ /* 0x000fe400078e0a07 */
[----:B------:R-:W-:-:S04]  /*eb80*/  IMAD.HI.U32 R2, R25, R5, RZ ;  /* 0x0000000519027227 */ /* 0x000fc800078e00ff */
[C---:B------:R-:W-:Y:S02]  /*eb90*/  IMAD R13, R4.reuse, R7, R13 ;  /* 0x00000007040d7224 */ /* 0x040fe400078e020d */
[----:B------:R-:W-:Y:S02]  /*eba0*/  IMAD.MOV R2, RZ, RZ, -R2 ;  /* 0x000000ffff027224 */ /* 0x000fe400078e0a02 */
[----:B------:R-:W-:Y:S01]  /*ebb0*/  IMAD.MOV.U32 R11, RZ, RZ, R6 ;  /* 0x000000ffff0b7224 */ /* 0x000fe200078e0006 */
[C---:B------:R-:W-:Y:S01]  /*ebc0*/  ISETP.GT.U32.AND P3, PT, R4.reuse, R13, PT ;  /* 0x0000000d0400720c */ /* 0x040fe20003f64070 */
[----:B------:R-:W-:Y:S01]  /*ebd0*/  IMAD R5, R4, R2, R5 ;  /* 0x0000000204057224 */ /* 0x000fe200078e0205 */
[----:B------:R-:W-:Y:S01]  /*ebe0*/  IADD3 R2, R0, 0xe3, RZ ;  /* 0x000000e300027810 */ /* 0x000fe20007ffe0ff */
[----:B0-----:R-:W-:Y:S01]  /*ebf0*/  IMAD.MOV.U32 R8, RZ, RZ, R14 ;  /* 0x000000ffff087224 */ /* 0x001fe200078e000e */
[----:B------:R-:W-:Y:S01]  /*ec00*/  IABS R14, R15 ;  /* 0x0000000f000e7213 */ /* 0x000fe20000000000 */
[----:B------:R-:W-:Y:S01]  /*ec10*/  @!P0 IMAD.MOV R11, RZ, RZ, -R11 ;  /* 0x000000ffff0b8224 */ /* 0x000fe200078e0a0b */
[----:B------:R-:W-:Y:S01]  /*ec20*/  ISETP.GT.U32.AND P0, PT, R4, R5, PT ;  /* 0x000000050400720c */ /* 0x000fe20003f04070 */
[----:B------:R-:W-:Y:S01]  /*ec30*/  @!P5 IMAD.MOV R8, RZ, RZ, -R8 ;  /* 0x000000ffff08d224 */ /* 0x000fe200078e0a08 */
[----:B------:R-:W-:Y:S01]  /*ec40*/  ISETP.GE.AND P5, PT, R12, RZ, PT ;  /* 0x000000ff0c00720c */ /* 0x000fe20003fa6270 */
[----:B------:R-:W-:Y:S01]  /*ec50*/  @!P2 IMAD.IADD R3, R3, 0x1, -R4 ;  /* 0x000000010303a824 */ /* 0x000fe200078e0a04 */
[----:B------:R-:W-:-:S02]  /*ec60*/  IABS R12, R12 ;  /* 0x0000000c000c7213 */ /* 0x000fc40000000000 */
[----:B------:R0:W-:Y:S01]  /*ec70*/  STL [R1+0x398], R8 ;  /* 0x0003980801007387 */ /* 0x0001e20000100800 */
[----:B------:R-:W-:Y:S02]  /*ec80*/  @!P3 IMAD.IADD R13, R13, 0x1, -R4 ;  /* 0x000000010d0db824 */ /* 0x000fe400078e0a04 */
[----:B------:R-:W-:Y:S01]  /*ec90*/  IMAD.MOV.U32 R9, RZ, RZ, R3 ;  /* 0x000000ffff097224 */ /* 0x000fe200078e0003 */
[----:B------:R-:W-:Y:S01]  /*eca0*/  STL [R1+0x39c], R11 ;  /* 0x00039c0b01007387 */ /* 0x000fe20000100800 */
[----:B------:R-:W-:Y:S01]  /*ecb0*/  IMAD.HI.U32 R7, R25, R12, RZ ;  /* 0x0000000c19077227 */ /* 0x000fe200078e00ff */
[----:B------:R-:W-:-:S03]  /*ecc0*/  ISETP.GT.U32.AND P3, PT, R4, R13, PT ;  /* 0x0000000d0400720c */ /* 0x000fc60003f64070 */
[----:B------:R-:W-:Y:S01]  /*ecd0*/  @!P1 IMAD.MOV R9, RZ, RZ, -R9 ;  /* 0x000000ffff099224 */ /* 0x000fe200078e0a09 */
[----:B0-----:R-:W-:Y:S01]  /*ece0*/  IADD3 R8, R0, 0xe5, RZ ;  /* 0x000000e500087810 */ /* 0x001fe20007ffe0ff */
[----:B------:R-:W-:Y:S01]  /*ecf0*/  IMAD.MOV R6, RZ, RZ, -R7 ;  /* 0x000000ffff067224 */ /* 0x000fe200078e0a07 */
[----:B------:R-:W-:Y:S01]  /*ed00*/  ISETP.GE.AND P1, PT, R10, RZ, PT ;  /* 0x000000ff0a00720c */ /* 0x000fe20003f26270 */
[----:B------:R-:W-:Y:S01]  /*ed10*/  @!P0 IMAD.IADD R5, R5, 0x1, -R4 ;  /* 0x0000000105058824 */ /* 0x000fe200078e0a04 */
[----:B------:R-:W-:Y:S01]  /*ed20*/  IABS R10, R10 ;  /* 0x0000000a000a7213 */ /* 0x000fe20000000000 */
[----:B------:R0:W-:Y:S01]  /*ed30*/  STL [R1+0x3a8], R9 ;  /* 0x0003a80901007387 */ /* 0x0001e20000100800 */
[----:B------:R-:W-:Y:S01]  /*ed40*/  ISETP.GE.AND P2, PT, R8, RZ, PT ;  /* 0x000000ff0800720c */ /* 0x000fe20003f46270 */
[C---:B------:R-:W-:Y:S01]  /*ed50*/  IMAD R12, R4.reuse, R6, R12 ;  /* 0x00000006040c7224 */ /* 0x040fe200078e020c */
[----:B------:R-:W-:Y:S01]  /*ed60*/  IABS R8, R8 ;  /* 0x0000000800087213 */ /* 0x000fe20000000000 */
[----:B------:R-:W-:Y:S01]  /*ed70*/  IMAD.HI.U32 R6, R25, R10, RZ ;  /* 0x0000000a19067227 */ /* 0x000fe200078e00ff */
[----:B------:R-:W-:-:S03]  /*ed80*/  ISETP.GT.U32.AND P0, PT, R4, R5, PT ;  /* 0x000000050400720c */ /* 0x000fc60003f04070 */
[----:B------:R-:W-:Y:S01]  /*ed90*/  @!P3 IMAD.IADD R13, R13, 0x1, -R4 ;  /* 0x000000010d0db824 */ /* 0x000fe200078e0a04 */
[----:B------:R-:W-:Y:S01]  /*eda0*/  ISETP.GT.U32.AND P3, PT, R4, R12, PT ;  /* 0x0000000c0400720c */ /* 0x000fe20003f64070 */
[----:B------:R-:W-:Y:S01]  /*edb0*/  IMAD.HI.U32 R3, R25, R8, RZ ;  /* 0x0000000819037227 */ /* 0x000fe200078e00ff */
[----:B0-----:R-:W-:-:S03]  /*edc0*/  IABS R9, R2 ;  /* 0x0000000200097213 */ /* 0x001fc60000000000 */
[----:B------:R-:W-:Y:S02]  /*edd0*/  IMAD.MOV R6, RZ, RZ, -R6 ;  /* 0x000000ffff067224 */ /* 0x000fe400078e0a06 */
        /* <DEDUP_REMOVED lines=39> */
[----:B------:R-:W-:Y:S01]  /*f050*/  IMAD.MOV.U32 R19, RZ, RZ, R12 ;  /* 0x000000ffff137224 */ /* 0x000fe200078e000c */
[----:B------:R0:W-:Y:S01]  /*f060*/  STL [R1+0x3a0], R11 ;  /* 0x0003a00b01007387 */ /* 0x0001e20000100800 */
[--C-:B------:R-:W-:Y:S01]  /*f070*/  @!P0 IMAD.IADD R8, R8, 0x1, -R4.reuse ;  /* 0x0000000108088824 */ /* 0x100fe200078e0a04 */
[----:B------:R-:W-:Y:S01]  /*f080*/  ISETP.GE.AND P0, PT, R2, RZ, PT ;  /* 0x000000ff0200720c */ /* 0x000fe20003f06270 */
[--C-:B------:R-:W-:Y:S01]  /*f090*/  @!P4 IMAD.IADD R9, R9, 0x1, -R4.reuse ;  /* 0x000000010909c824 */ /* 0x100fe200078e0a04 */
[----:B------:R-:W-:Y:S01]  /*f0a0*/  ISETP.GE.AND P4, PT, R18, RZ, PT ;  /* 0x000000ff1200720c */ /* 0x000fe20003f86270 */
[----:B------:R-:W-:Y:S01]  /*f0b0*/  @!P5 IMAD.MOV R19, RZ, RZ, -R19 ;  /* 0x000000ffff13d224 */ /* 0x000fe200078e0a13 */
[----:B------:R-:W-:Y:S01]  /*f0c0*/  IABS R18, R5 ;  /* 0x0000000500127213 */ /* 0x000fe20000000000 */
[----:B------:R-:W-:Y:S01]  /*f0d0*/  IMAD.MOV R13, RZ, RZ, -R13 ;  /* 0x000000ffff0d7224 */ /* 0x000fe200078e0a0d */
[----:B------:R-:W-:Y:S01]  /*f0e0*/  IABS R16, R6 ;  /* 0x0000000600107213 */ /* 0x000fe20000000000 */
        /* <DEDUP_REMOVED lines=11> */
[C---:B------:R-:W-:Y:S02]  /*f1a0*/  IMAD R15, R4.reuse, R8, R15 ;  /* 0x00000008040f7224 */ /* 0x040fe400078e020f */
[----:B------:R-:W-:Y:S01]  /*f1b0*/  @!P2 IMAD.MOV R11, RZ, RZ, -R11 ;  /* 0x000000ffff0ba224 */ /* 0x000fe200078e0a0b */
[----:B------:R-:W-:Y:S01]  /*f1c0*/  ISETP.GT.U32.AND P2, PT, R4, R17, PT ;  /* 0x000000110400720c */ /* 0x000fe20003f44070 */
[--C-:B------:R-:W-:Y:S01]  /*f1d0*/  @!P5 IMAD.IADD R14, R14, 0x1, -R4.reuse ;  /* 0x000000010e0ed824 */ /* 0x100fe200078e0a04 */
[----:B------:R-:W-:Y:S01]  /*f1e0*/  ISETP.GT.U32.AND P5, PT, R4, R15, PT ;  /* 0x0000000f0400720c */ /* 0x000fe20003fa4070 */
[----:B------:R-:W-:Y:S01]  /*f1f0*/  @!P3 IMAD.IADD R3, R3, 0x1, -R4 ;  /* 0x000000010303b824 */ /* 0x000fe200078e0a04 */
[----:B------:R-:W-:Y:S01]  /*f200*/  ISETP.GE.AND P3, PT, R6, RZ, PT ;  /* 0x000000ff0600720c */ /* 0x000fe20003f66270 */
[----:B------:R-:W-:Y:S01]  /*f210*/  IMAD.HI.U32 R2, R25, R16, RZ ;  /* 0x0000001019027227 */ /* 0x000fe200078e00ff */
[C---:B------:R-:W-:Y:S01]  /*f220*/  IADD3 R6, R0.reuse, 0xdc, RZ ;  /* 0x000000dc00067810 */ /* 0x040fe20007ffe0ff */
[----:B------:R-:W-:Y:S02]  /*f230*/  STL [R1+0x380], R11 ;  /* 0x0003800b01007387 */ /* 0x000fe40000100800 */
[----:B------:R-:W-:Y:S01]  /*f240*/  @!P1 IMAD.MOV R10, RZ, RZ, -R10 ;  /* 0x000000ffff0a9224 */ /* 0x000fe200078e0a0a */
[----:B------:R-:W-:Y:S01]  /*f250*/  ISETP.GE.AND P1, PT, R7, RZ, PT ;  /* 0x000000ff0700720c */ /* 0x000fe20003f26270 */
[----:B------:R-:W-:Y:S01]  /*f260*/  IMAD.MOV.U32 R7, RZ, RZ, R3 ;  /* 0x000000ffff077224 */ /* 0x000fe200078e0003 */
[----:B------:R-:W-:Y:S01]  /*f270*/  IADD3 R3, R0, 0xda, RZ ;  /* 0x000000da00037810 */ /* 0x000fe20007ffe0ff */
[----:B------:R-:W-:Y:S01]  /*f280*/  IMAD.MOV R2, RZ, RZ, -R2 ;  /* 0x000000ffff027224 */ /* 0x000fe200078e0a02 */
[----:B------:R-:W-:Y:S01]  /*f290*/  STL [R1+0x384], R10 ;  /* 0x0003840a01007387 */ /* 0x000fe20000100800 */
[----:B------:R-:W-:-:S02]  /*f2a0*/  @!P0 IMAD.MOV R9, RZ, RZ, -R9 ;  /* 0x000000ffff098224 */ /* 0x000fc400078e0a09 */
[--C-:B------:R-:W-:Y:S01]  /*f2b0*/  @!P2 IMAD.IADD R17, R17, 0x1, -R4.reuse ;  /* 0x000000011111a824 */ /* 0x100fe200078e0a04 */
[----:B------:R-:W-:Y:S01]  /*f2c0*/  ISETP.GE.AND P2, PT, R5, RZ, PT ;  /* 0x000000ff0500720c */ /* 0x000fe20003f46270 */
[----:B------:R-:W-:Y:S01]  /*f2d0*/  @!P4 IMAD.MOV R7, RZ, RZ, -R7 ;  /* 0x000000ffff07c224 */ /* 0x000fe200078e0a07 */
[----:B------:R-:W-:Y:S01]  /*f2e0*/  IABS R5, R6 ;  /* 0x0000000600057213 */ /* 0x000fe20000000000 */
[----:B------:R-:W-:Y:S01]  /*f2f0*/  @!P5 IMAD.IADD R15, R15, 0x1, -R4 ;  /* 0x000000010f0fd824 */ /* 0x000fe200078e0a04 */
[----:B------:R0:W-:Y:S01]  /*f300*/  STL [R1+0x388], R9 ;  /* 0x0003880901007387 */ /* 0x0001e20000100800 */
[----:B------:R-:W-:Y:S01]  /*f310*/  IMAD R16, R4, R2, R16 ;  /* 0x0000000204107224 */ /* 0x000fe200078e0210 */
[----:B------:R-:W-:Y:S01]  /*f320*/  IADD3 R2, R0, 0xdd, RZ ;  /* 0x000000dd00027810 */ /* 0x000fe20007ffe0ff */
[----:B-1----:R-:W-:Y:S01]  /*f330*/  IMAD.MOV.U32 R19, RZ, RZ, R14 ;  /* 0x000000ffff137224 */ /* 0x002fe200078e000e */
[----:B------:R1:W-:Y:S01]  /*f340*/  STL [R1+0x38c], R7 ;  /* 0x00038c0701007387 */ /* 0x0003e20000100800 */
[----:B------:R-:W-:-:S02]  /*f350*/  ISETP.GT.U32.AND P5, PT, R4, R15, PT ;  /* 0x0000000f0400720c */ /* 0x000fc40003fa4070 */
[----:B------:R-:W-:Y:S01]  /*f360*/  IABS R12, R2 ;  /* 0x00000002000c7213 */ /* 0x000fe20000000000 */
[----:B------:R-:W-:Y:S01]  /*f370*/  @!P6 IMAD.MOV R19, RZ, RZ, -R19 ;  /* 0x000000ffff13e224 */ /* 0x000fe200078e0a13 */
[C---:B------:R-:W-:Y:S02]  /*f380*/  ISETP.GT.U32.AND P0, PT, R4.reuse, R16, PT ;  /* 0x000000100400720c */ /* 0x040fe40003f04070 */
[----:B------:R-:W-:Y:S01]  /*f390*/  ISETP.GT.U32.AND P4, PT, R4, R17, PT ;  /* 0x000000110400720c */ /* 0x000fe20003f84070 */
[C---:B------:R-:W-:Y:S01]  /*f3a0*/  IMAD.HI.U32 R8, R25.reuse, R12, RZ ;  /* 0x0000000c19087227 */ /* 0x040fe200078e00ff */
[----:B0-----:R-:W-:Y:S01]  /*f3b0*/  IADD3 R9, R0, 0xdb, RZ ;  /* 0x000000db00097810 */ /* 0x001fe20007ffe0ff */
[----:B------:R-:W-:Y:S02]  /*f3c0*/  STL [R1+0x310], R19 ;  /* 0x0003101301007387 */ /* 0x000fe40000100800 */
[----:B-1----:R-:W-:Y:S01]  /*f3d0*/  IMAD.HI.U32 R7, R25, R5, RZ ;  /* 0x0000000519077227 */ /* 0x002fe200078e00ff */
[----:B------:R-:W-:-:S03]  /*f3e0*/  IABS R13, R9 ;  /* 0x00000009000d7213 */ /* 0x000fc60000000000 */
[----:B------:R-:W-:Y:S02]  /*f3f0*/  IMAD.MOV R7, RZ, RZ, -R7 ;  /* 0x000000ffff077224 */ /* 0x000fe400078e0a07 */
[----:B------:R-:W-:Y:S02]  /*f400*/  IMAD.MOV R8, RZ, RZ, -R8 ;  /* 0x000000ffff087224 */ /* 0x000fe400078e0a08 */
[----:B------:R-:W-:Y:S01]  /*f410*/  IMAD R5, R4, R7, R5 ;  /* 0x0000000704057224 */ /* 0x000fe200078e0205 */
[----:B------:R-:W-:Y:S01]  /*f420*/  IADD3 R7, R0, 0xd9, RZ ;  /* 0x000000d900077810 */ /* 0x000fe20007ffe0ff */
[----:B------:R-:W-:Y:S02]  /*f430*/  @!P5 IMAD.IADD R15, R15, 0x1, -R4 ;  /* 0x000000010f0fd824 */ /* 0x000fe400078e0a04 */
[C---:B------:R-:W-:Y:S01]  /*f440*/  IMAD R12, R4.reuse, R8, R12 ;  /* 0x00000008040c7224 */ /* 0x040fe200078e020c */
[----:B------:R-:W-:Y:S01]  /*f450*/  ISETP.GT.U32.AND P5, PT, R4, R5, PT ;  /* 0x000000050400720c */ /* 0x000fe20003fa4070 */
[--C-:B------:R-:W-:Y:S01]  /*f460*/  @!P0 IMAD.IADD R16, R16, 0x1, -R4.reuse ;  /* 0x0000000110108824 */ /* 0x100fe200078e0a04 */
[----:B------:R-:W-:Y:S01]  /*f470*/  IABS R10, R7 ;  /* 0x00000007000a7213 */ /* 0x000fe20000000000 */
[----:B------:R-:W-:Y:S01]  /*f480*/  @!P4 IMAD.IADD R17, R17, 0x1, -R4 ;  /* 0x000000011111c824 */ /* 0x000fe200078e0a04 */
[C---:B------:R-:W-:Y:S01]  /*f490*/  ISETP.GT.U32.AND P4, PT, R4.reuse, R12, PT ;  /* 0x0000000c0400720c */ /* 0x040fe20003f84070 */
[----:B------:R-:W-:Y:S01]  /*f4a0*/  IMAD.HI.U32 R18, R25, R13, RZ ;  /* 0x0000000d19127227 */ /* 0x000fe200078e00ff */
[----:B------:R-:W-:-:S02]  /*f4b0*/  ISETP.GT.U32.AND P0, PT, R4, R16, PT ;  /* 0x000000100400720c */ /* 0x000fc40003f04070 */
[----:B------:R-:W-:Y:S01]  /*f4c0*/  IABS R8, R3 ;  /* 0x0000000300087213 */ /* 0x000fe20000000000 */
[----:B------:R-:W-:Y:S02]  /*f4d0*/  IMAD.MOV.U32 R11, RZ, RZ, R17 ;  /* 0x000000ffff0b7224 */ /* 0x000fe400078e0011 */
[----:B------:R-:W-:-:S04]  /*f4e0*/  IMAD.HI.U32 R14, R25, R10, RZ ;  /* 0x0000000a190e7227 */ /* 0x000fc800078e00ff */
[--C-:B------:R-:W-:Y:S02]  /*f4f0*/  @!P5 IMAD.IADD R5, R5, 0x1, -R4.reuse ;  /* 0x000000010505d824 */ /* 0x100fe400078e0a04 */
[----:B------:R-:W-:Y:S02]  /*f500*/  @!P1 IMAD.MOV R11, RZ, RZ, -R11 ;  /* 0x000000ffff0b9224 */ /* 0x000fe400078e0a0b */
[--C-:B------:R-:W-:Y:S01]  /*f510*/  @!P4 IMAD.IADD R12, R12, 0x1, -R4.reuse ;  /* 0x000000010c0cc824 */ /* 0x100fe200078e0a04 */
[----:B------:R-:W-:Y:S01]  /*f520*/  ISETP.GT.U32.AND P1, PT, R4, R5, PT ;  /* 0x000000050400720c */ /* 0x000fe20003f24070 */
[----:B------:R-:W-:Y:S01]  /*f530*/  @!P0 IMAD.IADD R16, R16, 0x1, -R4 ;  /* 0x0000000110108824 */ /* 0x000fe200078e0a04 */
[----:B------:R-:W-:Y:S01]  /*f540*/  ISETP.GE.AND P0, PT, R2, RZ, PT ;  /* 0x000000ff0200720c */ /* 0x000fe20003f06270 */
[----:B------:R-:W-:Y:S01]  /*f550*/  IMAD.MOV R14, RZ, RZ, -R14 ;  /* 0x000000ffff0e7224 */ /* 0x000fe200078e0a0e */
[C---:B------:R-:W-:Y:S01]  /*f560*/  ISETP.GT.U32.AND P5, PT, R4.reuse, R12, PT ;  /* 0x0000000c0400720c */ /* 0x040fe20003fa4070 */
[----:B------:R-:W-:Y:S01]  /*f570*/  IMAD.MOV R18, RZ, RZ, -R18 ;  /* 0x000000ffff127224 */ /* 0x000fe200078e0a12 */
[----:B------:R0:W-:Y:S01]  /*f580*/  STL [R1+0x314], R11 ;  /* 0x0003140b01007387 */ /* 0x0001e20000100800 */
[----:B------:R-:W-:Y:S01]  /*f590*/  @!P3 IMAD.MOV R16, RZ, RZ, -R16 ;  /* 0x000000ffff10b224 */ /* 0x000fe200078e0a10 */
[----:B------:R-:W-:Y:S01]  /*f5a0*/  ISETP.GE.AND P3, PT, R9, RZ, PT ;  /* 0x000000ff0900720c */ /* 0x000fe20003f66270 */
[----:B------:R-:W-:Y:S01]  /*f5b0*/  IMAD R9, R4, R14, R10 ;  /* 0x0000000e04097224 */ /* 0x000fe200078e020a */
[----:B------:R-:W-:Y:S01]  /*f5c0*/  ISETP.GE.AND P4, PT, R6, RZ, PT ;  /* 0x000000ff0600720c */ /* 0x000fe20003f86270 */
[----:B------:R-:W-:Y:S01]  /*f5d0*/  IMAD.HI.U32 R2, R25, R8, RZ ;  /* 0x0000000819027227 */ /* 0x000fe200078e00ff */
[----:B------:R-:W-:Y:S01]  /*f5e0*/  STL [R1+0x324], R16 ;  /* 0x0003241001007387 */ /* 0x000fe20000100800 */
[----:B------:R-:W-:-:S02]  /*f5f0*/  IADD3 R6, R0, 0xd8, RZ ;  /* 0x000000d800067810 */ /* 0x000fc40007ffe0ff */
[----:B------:R-:W-:Y:S01]  /*f600*/  IMAD R13, R4, R18, R13 ;  /* 0x00000012040d7224 */ /* 0x000fe200078e020d */
[----:B------:R-:W-:Y:S01]  /*f610*/  IADD3 R18, R0, 0xc3, RZ ;  /* 0x000000c300127810 */ /* 0x000fe20007ffe0ff */
[----:B0-----:R-:W-:Y:S02]  /*f620*/  IMAD.MOV.U32 R11, RZ, RZ, R15 ;  /* 0x000000ffff0b7224 */ /* 0x001fe400078e000f */
[----:B------:R-:W-:Y:S01]  /*f630*/  @!P1 IMAD.IADD R5, R5, 0x1, -R4 ;  /* 0x0000000105059824 */ /* 0x000fe200078e0a04 */
[C---:B------:R-:W-:Y:S01]  /*f640*/  ISETP.GT.U32.AND P1, PT, R4.reuse, R9, PT ;  /* 0x000000090400720c */ /* 0x040fe20003f24070 */
[----:B------:R-:W-:Y:S01]  /*f650*/  IMAD.MOV R2, RZ, RZ, -R2 ;  /* 0x000000ffff027224 */ /* 0x000fe200078e0a02 */
[C---:B------:R-:W-:Y:S01]  /*f660*/  ISETP.GT.U32.AND P6, PT, R4.reuse, R13, PT ;  /* 0x0000000d0400720c */ /* 0x040fe20003fc4070 */
[----:B------:R-:W-:Y:S01]  /*f670*/  @!P2 IMAD.MOV R11, RZ, RZ, -R11 ;  /* 0x000000ffff0ba224 */ /* 0x000fe200078e0a0b */
[----:B------:R-:W-:Y:S01]  /*f680*/  IABS R19, R18 ;  /* 0x0000001200137213 */ /* 0x000fe20000000000 */
[----:B------:R-:W-:Y:S01]  /*f690*/  IMAD R8, R4, R2, R8 ;  /* 0x0000000204087224 */ /* 0x000fe200078e0208 */
[----:B------:R-:W-:Y:S01]  /*f6a0*/  IABS R2, R6 ;  /* 0x0000000600027213 */ /* 0x000fe20000000000 */
[----:B------:R-:W-:Y:S01]  /*f6b0*/  @!P5 IMAD.IADD R12, R12, 0x1, -R4 ;  /* 0x000000010c0cd824 */ /* 0x000fe200078e0a04 */
[----:B------:R0:W-:Y:S01]  /*f6c0*/  STL [R1+0x36c], R11 ;  /* 0x00036c0b01007387 */ /* 0x0001e20000100800 */
[----:B------:R-:W-:Y:S01]  /*f6d0*/  ISETP.GE.AND P5, PT, R3, RZ, PT ;  /* 0x000000ff0300720c */ /* 0x000fe20003fa6270 */
[----:B------:R-:W-:Y:S01]  /*f6e0*/  IMAD.HI.U32 R22, R25, R19, RZ ;  /* 0x0000001319167227 */ /* 0x000fe200078e00ff */
[----:B------:R-:W-:-:S02]  /*f6f0*/  ISETP.GT.U32.AND P2, PT, R4, R8, PT ;  /* 0x000000080400720c */ /* 0x000fc40003f44070 */
[----:B------:R-:W-:Y:S01]  /*f700*/  IADD3 R3, R0, 0xd7, RZ ;  /* 0x000000d700037810 */ /* 0x000fe20007ffe0ff */
[--C-:B------:R-:W-:Y:S02]  /*f710*/  @!P1 IMAD.IADD R9, R9, 0x1, -R4.reuse ;  /* 0x0000000109099824 */ /* 0x100fe400078e0a04 */
[----:B------:R-:W-:Y:S01]  /*f720*/  @!P6 IMAD.IADD R13, R13, 0x1, -R4 ;  /* 0x000000010d0de824 */ /* 0x000fe200078e0a04 */
[----:B------:R-:W-:Y:S01]  /*f730*/  ISETP.GE.AND P6, PT, R7, RZ, PT ;  /* 0x000000ff0700720c */ /* 0x000fe20003fc6270 */
[----:B0-----:R-:W-:Y:S01]  /*f740*/  IMAD.MOV.U32 R11, RZ, RZ, R12 ;  /* 0x000000ffff0b7224 */ /* 0x001fe200078e000c */
[----:B------:R-:W-:Y:S01]  /*f750*/  IABS R12, R3 ;  /* 0x00000003000c7213 */ /* 0x000fe20000000000 */
[----:B------:R-:W-:Y:S01]  /*f760*/  IMAD.HI.U32 R10, R25, R2, RZ ;  /* 0x00000002190a7227 */ /* 0x000fe200078e00ff */
[----:B------:R-:W-:Y:S02]  /*f770*/  ISETP.GT.U32.AND P1, PT, R4, R9, PT ;  /* 0x000000090400720c */ /* 0x000fe40003f24070 */
[----:B------:R-:W-:Y:S01]  /*f780*/  IADD3 R7, R0, 0xd6, RZ ;  /* 0x000000d600077810 */ /* 0x000fe20007ffe0ff */
[----:B------:R-:W-:Y:S01]  /*f790*/  @!P0 IMAD.MOV R11, RZ, RZ, -R11 ;  /* 0x000000ffff0b8224 */ /* 0x000fe200078e0a0b */
[----:B------:R-:W-:Y:S01]  /*f7a0*/  ISETP.GT.U32.AND P0, PT, R4, R13, PT ;  /* 0x0000000d0400720c */ /* 0x000fe20003f04070 */
[----:B------:R-:W-:-:S02]  /*f7b0*/  @!P2 IMAD.IADD R8, R8, 0x1, -R4 ;  /* 0x000000010808a824 */ /* 0x000fc400078e0a04 */
[----:B------:R-:W-:Y:S01]  /*f7c0*/  IMAD.MOV R10, RZ, RZ, -R10 ;  /* 0x000000ffff0a7224 */ /* 0x000fe200078e0a0a */
[----:B------:R0:W-:Y:S01]  /*f7d0*/  STL [R1+0x370], R11 ;  /* 0x0003700b01007387 */ /* 0x0001e20000100800 */
[----:B------:R-:W-:Y:S01]  /*f7e0*/  IMAD.MOV R22, RZ, RZ, -R22 ;  /* 0x000000ffff167224 */ /* 0x000fe200078e0a16 */
[C---:B------:R-:W-:Y:S01]  /*f7f0*/  ISETP.GT.U32.AND P2, PT, R4.reuse, R8, PT ;  /* 0x000000080400720c */ /* 0x040fe20003f44070 */
[C---:B------:R-:W-:Y:S01]  /*f800*/  IMAD R2, R4.reuse, R10, R2 ;  /* 0x0000000a04027224 */ /* 0x040fe200078e0202 */
[----:B------:R-:W-:Y:S01]  /*f810*/  IABS R10, R7 ;  /* 0x00000007000a7213 */ /* 0x000fe20000000000 */
[--C-:B------:R-:W-:Y:S02]  /*f820*/  @!P1 IMAD.IADD R9, R9, 0x1, -R4.reuse ;  /* 0x0000000109099824 */ /* 0x100fe400078e0a04 */
[C---:B------:R-:W-:Y:S02]  /*f830*/  IMAD R19, R4.reuse, R22, R19 ;  /* 0x0000001604137224 */ /* 0x040fe400078e0213 */
[----:B------:R-:W-:Y:S01]  /*f840*/  @!P0 IMAD.IADD R13, R13, 0x1, -R4 ;  /* 0x000000010d0d8824 */ /* 0x000fe200078e0a04 */
[----:B------:R-:W-:Y:S01]  /*f850*/  ISETP.GT.U32.AND P0, PT, R4, R2, PT ;  /* 0x000000020400720c */ /* 0x000fe20003f04070 */
[----:B0-----:R-:W-:-:S02]  /*f860*/  IMAD.MOV.U32 R11, RZ, RZ, R5 ;  /* 0x000000ffff0b7224 */ /* 0x001fc400078e0005 */
[----:B------:R-:W-:-:S04]  /*f870*/  IMAD.HI.U32 R5, R25, R12, RZ ;  /* 0x0000000c19057227 */ /* 0x000fc800078e00ff */
[----:B------:R-:W-:Y:S02]  /*f880*/  IMAD.MOV R5, RZ, RZ, -R5 ;  /* 0x000000ffff057224 */ /* 0x000fe400078e0a05 */
[----:B------:R-:W-:Y:S01]  /*f890*/  @!P4 IMAD.MOV R11, RZ, RZ, -R11 ;  /* 0x000000ffff0bc224 */ /* 0x000fe200078e0a0b */
[----:B------:R-:W-:Y:S01]  /*f8a0*/  ISETP.GE.AND P4, PT, R6, RZ, PT ;  /* 0x000000ff0600720c */ /* 0x000fe20003f86270 */
[----:B------:R-:W-:Y:S01]  /*f8b0*/  IMAD R12, R4, R5, R12 ;  /* 0x00000005040c7224 */ /* 0x000fe200078e020c */
[----:B------:R-:W-:Y:S01]  /*f8c0*/  IADD3 R5, R0, 0xd4, RZ ;  /* 0x000000d400057810 */ /* 0x000fe20007ffe0ff */
[----:B------:R-:W-:Y:S01]  /*f8d0*/  @!P2 IMAD.IADD R8, R8, 0x1, -R4 ;  /* 0x000000010808a824 */ /* 0x000fe200078e0a04 */
[----:B------:R-:W-:Y:S01]  /*f8e0*/  ISETP.GE.AND P2, PT, R3, RZ, PT ;  /* 0x000000ff0300720c */ /* 0x000fe20003f46270 */
[----:B------:R0:W-:Y:S01]  /*f8f0*/  STL [R1+0x378], R11 ;  /* 0x0003780b01007387 */ /* 0x0001e20000100800 */
[----:B------:R-:W-:Y:S01]  /*f900*/  ISETP.GT.U32.AND P1, PT, R4, R12, PT ;  /* 0x0000000c0400720c */ /* 0x000fe20003f24070 */
[----:B------:R-:W-:Y:S01]  /*f910*/  IMAD.HI.U32 R15, R25, R10, RZ ;  /* 0x0000000a190f7227 */ /* 0x000fe200078e00ff */
[----:B------:R-:W-:-:S02]  /*f920*/  IADD3 R3, R0, 0xd5, RZ ;  /* 0x000000d500037810 */ /* 0x000fc40007ffe0ff */
[----:B------:R-:W-:Y:S01]  /*f930*/  IABS R14, R5 ;  /* 0x00000005000e7213 */ /* 0x000fe20000000000 */
[----:B------:R-:W-:Y:S01]  /*f940*/  @!P0 IMAD.IADD R2, R2, 0x1, -R4 ;  /* 0x0000000102028824 */ /* 0x000fe200078e0a04 */
[----:B------:R-:W-:Y:S01]  /*f950*/  IABS R6, R3 ;  /* 0x0000000300067213 */ /* 0x000fe20000000000 */
[----:B------:R-:W-:Y:S01]  /*f960*/  IMAD.MOV R15, RZ, RZ, -R15 ;  /* 0x000000ffff0f7224 */ /* 0x000fe200078e0a0f */
[----:B------:R-:W-:Y:S01]  /*f970*/  ISETP.GE.AND P0, PT, R7, RZ, PT ;  /* 0x000000ff0700720c */ /* 0x000fe20003f06270 */
[----:B0-----:R-:W-:Y:S02]  /*f980*/  IMAD.MOV.U32 R11, RZ, RZ, R13 ;  /* 0x000000ffff0b7224 */ /* 0x001fe400078e000d */
[----:B------:R-:W-:-:S04]  /*f990*/  IMAD.HI.U32 R7, R25, R6, RZ ;  /* 0x0000000619077227 */ /* 0x000fc800078e00ff */
[----:B------:R-:W-:Y:S02]  /*f9a0*/  @!P1 IMAD.IADD R12, R12, 0x1, -R4 ;  /* 0x000000010c0c9824 */ /* 0x000fe400078e0a04 */
[----:B------:R-:W-:Y:S01]  /*f9b0*/  @!P3 IMAD.MOV R11, RZ, RZ, -R11 ;  /* 0x000000ffff0bb224 */ /* 0x000fe200078e0a0b */
[C---:B------:R-:W-:Y:S01]  /*f9c0*/  ISETP.GT.U32.AND P3, PT, R4.reuse, R2, PT ;  /* 0x000000020400720c */ /* 0x040fe20003f64070 */
[C---:B------:R-:W-:Y:S01]  /*f9d0*/  IMAD R10, R4.reuse, R15, R10 ;  /* 0x0000000f040a7224 */ /* 0x040fe200078e020a */
[C---:B------:R-:W-:Y:S01]  /*f9e0*/  ISETP.GT.U32.AND P1, PT, R4.reuse, R12, PT ;  /* 0x0000000c0400720c */ /* 0x040fe20003f24070 */
[----:B------:R-:W-:Y:S01]  /*f9f0*/  IMAD.MOV R7, RZ, RZ, -R7 ;  /* 0x000000ffff077224 */ /* 0x000fe200078e0a07 */
[----:B------:R0:W-:Y:S01]  /*fa00*/  STL [R1+0x374], R11 ;  /* 0x0003740b01007387 */ /* 0x0001e20000100800 */
[----:B------:R-:W-:Y:S01]  /*fa10*/  @!P6 IMAD.MOV R9, RZ, RZ, -R9 ;  /* 0x000000ffff09e224 */ /* 0x000fe200078e0a09 */
[----:B------:R-:W-:Y:S01]  /*fa20*/  ISETP.GE.AND P6, PT, R3, RZ, PT ;  /* 0x000000ff0300720c */ /* 0x000fe20003fc6270 */
[----:B------:R-:W-:Y:S01]  /*fa30*/  IMAD R6, R4, R7, R6 ;  /* 0x0000000704067224 */ /* 0x000fe200078e0206 */
[----:B------:R-:W-:-:S05]  /*fa40*/  IADD3 R3, R0, 0xd1, RZ ;  /* 0x000000d100037810 */ /* 0x000fca0007ffe0ff */
        /* <DEDUP_REMOVED lines=77> */
[----:B------:R-:W-:Y:S02]  /*ff20*/  @!P6 IMAD.IADD R3, R3, 0x1, -R4 ;  /* 0x000000010303e824 */ /* 0x000fe400078e0a04 */
[----:B------:R-:W-:Y:S02]  /*ff30*/  IMAD.MOV.U32 R17, RZ, RZ, R5 ;  /* 0x000000ffff117224 */ /* 0x000fe400078e0005 */
[----:B-1----:R-:W-:Y:S01]  /*ff40*/  IMAD.MOV.U32 R11, RZ, RZ, R3 ;  /* 0x000000ffff0b7224 */ /* 0x002fe200078e0003 */
[----:B------:R-:W-:Y:S01]  /*ff50*/  IADD3 R3, R0, 0xcc, RZ ;  /* 0x000000cc00037810 */ /* 0x000fe20007ffe0ff */
[----:B------:R-:W-:Y:S02]  /*ff60*/  IMAD R9, R4, R14, R9 ;  /* 0x0000000e04097224 */ /* 0x000fe400078e0209 */
[----:B------:R-:W-:-:S02]  /*ff70*/  IMAD.MOV R15, RZ, RZ, -R15 ;  /* 0x000000ffff0f7224 */ /* 0x000fc400078e0a0f */
[----:B------:R-:W-:Y:S01]  /*ff80*/  IMAD.HI.U32 R6, R25, R13, RZ ;  /* 0x0000000d19067227 */ /* 0x000fe200078e00ff */
[----:B------:R-:W-:-:S03]  /*ff90*/  ISETP.GT.U32.AND P6, PT, R4, R9, PT ;  /* 0x000000090400720c */ /* 0x000fc60003fc4070 */
[----:B------:R-:W-:Y:S02]  /*ffa0*/  @!P2 IMAD.MOV R17, RZ, RZ, -R17 ;  /* 0x000000ffff11a224 */ /* 0x000fe400078e0a11 */
[----:B------:R-:W-:Y:S01]  /*ffb0*/  @!P5 IMAD.MOV R11, RZ, RZ, -R11 ;  /* 0x000000ffff0bd224 */ /* 0x000fe200078e0a0b */
[----:B------:R-:W-:Y:S01]  /*ffc0*/  ISETP.GE.AND P5, PT, R7, RZ, PT ;  /* 0x000000ff0700720c */ /* 0x000fe20003fa6270 */
[----:B------:R-:W-:Y:S01]  /*ffd0*/  IMAD R15, R4, R15, R10 ;  /* 0x0000000f040f7224 */ /* 0x000fe200078e020a */
[----:B------:R-:W-:Y:S01]  /*ffe0*/  STL [R1+0x34c], R17 ;  /* 0x00034c1101007387 */ /* 0x000fe20000100800 */
[----:B------:R-:W-:Y:S01]  /*fff0*/  IMAD.MOV R5, RZ, RZ, -R6 ;  /* 0x000000ffff057224 */ /* 0x000fe200078e0a06 */
[----:B------:R-:W-:Y:S01]  /*10000*/  IABS R10, R3 ;  /* 0x00000003000a7213 */ /* 0x000fe20000000000 */
[----:B------:R-:W-:Y:S01]  /*10010*/  @!P3 IMAD.IADD R2, R2, 0x1, -R4 ;  /* 0x000000010202b824 */ /* 0x000fe200078e0a04 */
[----:B------:R0:W-:Y:S01]  /*10020*/  STL [R1+0x348], R11 ;  /* 0x0003480b01007387 */ /* 0x0001e20000100800 */
[----:B------:R-:W-:Y:S01]  /*10030*/  IMAD.HI.U32 R16, R25, R12, RZ ;  /* 0x0000000c19107227 */ /* 0x000fe200078e00ff */
[----:B------:R-:W-:-:S02]  /*10040*/  ISETP.GT.U32.AND P2, PT, R4, R15, PT ;  /* 0x0000000f0400720c */ /* 0x000fc40003f44070 */
[----:B------:R-:W-:Y:S01]  /*10050*/  IADD3 R6, R0, 0xca, RZ ;  /* 0x000000ca00067810 */ /* 0x000fe20007ffe0ff */
[----:B------:R-:W-:Y:S01]  /*10060*/  IMAD R13, R4, R5, R13 ;  /* 0x00000005040d7224 */ /* 0x000fe200078e020d */
[----:B------:R-:W-:Y:S01]  /*10070*/  IADD3 R5, R0, 0xcb, RZ ;  /* 0x000000cb00057810 */ /* 0x000fe20007ffe0ff */
[----:B------:R-:W-:Y:S02]  /*10080*/  IMAD.MOV R16, RZ, RZ, -R16 ;  /* 0x000000ffff107224 */ /* 0x000fe400078e0a10 */
[----:B------:R-:W-:Y:S02]  /*10090*/  @!P6 IMAD.IADD R9, R9, 0x1, -R4 ;  /* 0x000000010909e824 */ /* 0x000fe400078e0a04 */
[----:B0-----:R-:W-:Y:S01]  /*100a0*/  IMAD.MOV.U32 R11, RZ, RZ, R2 ;  /* 0x000000ffff0b7224 */ /* 0x001fe200078e0002 */
[----:B------:R-:W-:Y:S01]  /*100b0*/  IABS R2, R5 ;  /* 0x0000000500027213 */ /* 0x000fe20000000000 */
[C---:B------:R-:W-:Y:S01]  /*100c0*/  IMAD R12, R4.reuse, R16, R12 ;  /* 0x00000010040c7224 */ /* 0x040fe200078e020c */
[C---:B------:R-:W-:Y:S01]  /*100d0*/  ISETP.GT.U32.AND P6, PT, R4.reuse, R9, PT ;  /* 0x000000090400720c */ /* 0x040fe20003fc4070 */
[----:B------:R-:W-:Y:S01]  /*100e0*/  @!P0 IMAD.MOV R11, RZ, RZ, -R11 ;  /* 0x000000ffff0b8224 */ /* 0x000fe200078e0a0b */
[C---:B------:R-:W-:Y:S01]  /*100f0*/  ISETP.GT.U32.AND P0, PT, R4.reuse, R13, PT ;  /* 0x0000000d0400720c */ /* 0x040fe20003f04070 */
[----:B------:R-:W-:Y:S01]  /*10100*/  @!P2 IMAD.IADD R15, R15, 0x1, -R4 ;  /* 0x000000010f0fa824 */ /* 0x000fe200078e0a04 */
[C---:B------:R-:W-:Y:S01]  /*10110*/  ISETP.GT.U32.AND P3, PT, R4.reuse, R12, PT ;  /* 0x0000000c0400720c */ /* 0x040fe20003f64070 */
[----:B------:R-:W-:Y:S01]  /*10120*/  IMAD.HI.U32 R7, R25, R10, RZ ;  /* 0x0000000a19077227 */ /* 0x000fe200078e00ff */
[----:B------:R-:W-:Y:S01]  /*10130*/  IABS R16, R6 ;  /* 0x0000000600107213 */ /* 0x000fe20000000000 */
[----:B------:R0:W-:Y:S01]  /*10140*/  STL [R1+0x344], R11 ;  /* 0x0003440b01007387 */ /* 0x0001e20000100800 */
[----:B------:R-:W-:Y:S01]  /*10150*/  ISETP.GT.U32.AND P2, PT, R4, R15, PT ;  /* 0x0000000f0400720c */ /* 0x000fe20003f44070 */
[----:B------:R-:W-:-:S04]  /*10160*/  IMAD.MOV R7, RZ, RZ, -R7 ;  /* 0x000000ffff077224 */ /* 0x000fc800078e0a07 */
[----:B------:R-:W-:Y:S02]  /*10170*/  IMAD R10, R4, R7, R10 ;  /* 0x00000007040a7224 */ /* 0x000fe400078e020a */
[--C-:B------:R-:W-:Y:S02]  /*10180*/  @!P0 IMAD.IADD R13, R13, 0x1, -R4.reuse ;  /* 0x000000010d0d8824 */ /* 0x100fe400078e0a04 */
[--C-:B------:R-:W-:Y:S02]  /*10190*/  @!P3 IMAD.IADD R12, R12, 0x1, -R4.reuse ;  /* 0x000000010c0cb824 */ /* 0x100fe400078e0a04 */
[----:B------:R-:W-:Y:S01]  /*101a0*/  IMAD.HI.U32 R7, R25, R2, RZ ;  /* 0x0000000219077227 */ /* 0x000fe200078e00ff */
[C---:B------:R-:W-:Y:S02]  /*101b0*/  ISETP.GT.U32.AND P0, PT, R4.reuse, R13, PT ;  /* 0x0000000d0400720c */ /* 0x040fe40003f04070 */
[----:B------:R-:W-:Y:S01]  /*101c0*/  ISETP.GT.U32.AND P3, PT, R4, R12, PT ;  /* 0x0000000c0400720c */ /* 0x000fe20003f64070 */
[----:B------:R-:W-:Y:S01]  /*101d0*/  @!P6 IMAD.IADD R9, R9, 0x1, -R4 ;  /* 0x000000010909e824 */ /* 0x000fe200078e0a04 */
[----:B------:R-:W-:Y:S01]  /*101e0*/  ISETP.GE.AND P6, PT, R8, RZ, PT ;  /* 0x000000ff0800720c */ /* 0x000fe20003fc6270 */
[----:B------:R-:W-:-:S02]  /*101f0*/  IMAD.MOV R7, RZ, RZ, -R7 ;  /* 0x000000ffff077224 */ /* 0x000fc400078e0a07 */
[----:B------:R-:W-:Y:S02]  /*10200*/  IMAD.MOV.U32 R14, RZ, RZ, R9 ;  /* 0x000000ffff0e7224 */ /* 0x000fe400078e0009 */
[----:B------:R-:W-:Y:S01]  /*10210*/  @!P2 IMAD.IADD R15, R15, 0x1, -R4 ;  /* 0x000000010f0fa824 */ /* 0x000fe200078e0a04 */
[C---:B------:R-:W-:Y:S01]  /*10220*/  ISETP.GT.U32.AND P2, PT, R4.reuse, R10, PT ;  /* 0x0000000a0400720c */ /* 0x040fe20003f44070 */
[----:B------:R-:W-:Y:S01]  /*10230*/  IMAD R9, R4, R7, R2 ;  /* 0x0000000704097224 */ /* 0x000fe200078e0202 */
[C---:B------:R-:W-:Y:S01]  /*10240*/  IADD3 R2, R0.reuse, 0xc9, RZ ;  /* 0x000000c900027810 */ /* 0x040fe20007ffe0ff */
[----:B------:R-:W-:Y:S01]  /*10250*/  @!P0 IMAD.IADD R13, R13, 0x1, -R4 ;  /* 0x000000010d0d8824 */ /* 0x000fe200078e0a04 */
[----:B------:R-:W-:Y:S01]  /*10260*/  IADD3 R7, R0, 0xc6, RZ ;  /* 0x000000c600077810 */ /* 0x000fe20007ffe0ff */
[----:B------:R-:W-:Y:S01]  /*10270*/  @!P4 IMAD.MOV R14, RZ, RZ, -R14 ;  /* 0x000000ffff0ec224 */ /* 0x000fe200078e0a0e */
[----:B------:R-:W-:Y:S01]  /*10280*/  ISETP.GT.U32.AND P0, PT, R4, R9, PT ;  /* 0x000000090400720c */ /* 0x000fe20003f04070 */
[----:B------:R-:W-:Y:S01]  /*10290*/  @!P3 IMAD.IADD R12, R12, 0x1, -R4 ;  /* 0x000000010c0cb824 */ /* 0x000fe200078e0a04 */
[----:B------:R-:W-:Y:S01]  /*102a0*/  ISETP.GE.AND P4, PT, R3, RZ, PT ;  /* 0x000000ff0300720c */ /* 0x000fe20003f86270 */
[----:B0-----:R-:W-:Y:S01]  /*102b0*/  IMAD.MOV.U32 R11, RZ, RZ, R15 ;  /* 0x000000ffff0b7224 */ /* 0x001fe200078e000f */
[----:B------:R0:W-:Y:S01]  /*102c0*/  STL [R1+0x340], R14 ;  /* 0x0003400e01007387 */ /* 0x0001e20000100800 */
[----:B------:R-:W-:Y:S01]  /*102d0*/  IMAD.HI.U32 R8, R25, R16, RZ ;  /* 0x0000001019087227 */ /* 0x000fe200078e00ff */
[----:B------:R-:W-:-:S02]  /*102e0*/  ISETP.GE.AND P3, PT, R6, RZ, PT ;  /* 0x000000ff0600720c */ /* 0x000fc40003f66270 */
[----:B------:R-:W-:Y:S01]  /*102f0*/  IADD3 R3, R0, 0xc8, RZ ;  /* 0x000000c800037810 */ /* 0x000fe20007ffe0ff */
[--C-:B------:R-:W-:Y:S01]  /*10300*/  @!P2 IMAD.IADD R10, R10, 0x1, -R4.reuse ;  /* 0x000000010a0aa824 */ /* 0x100fe200078e0a04 */
[----:B------:R-:W-:Y:S01]  /*10310*/  IABS R6, R2 ;  /* 0x0000000200067213 */ /* 0x000fe20000000000 */
[----:B------:R-:W-:Y:S01]  /*10320*/  @!P1 IMAD.MOV R11, RZ, RZ, -R11 ;  /* 0x000000ffff0b9224 */ /* 0x000fe200078e0a0b */
[----:B------:R-:W-:Y:S01]  /*10330*/  ISETP.GE.AND P1, PT, R5, RZ, PT ;  /* 0x000000ff0500720c */ /* 0x000fe20003f26270 */
[----:B------:R-:W-:Y:S01]  /*10340*/  @!P0 IMAD.IADD R9, R9, 0x1, -R4 ;  /* 0x0000000109098824 */ /* 0x000fe200078e0a04 */
[C---:B------:R-:W-:Y:S01]  /*10350*/  ISETP.GT.U32.AND P2, PT, R4.reuse, R10, PT ;  /* 0x0000000a0400720c */ /* 0x040fe20003f44070 */
[----:B0-----:R-:W-:Y:S01]  /*10360*/  IMAD.MOV.U32 R14, RZ, RZ, R12 ;  /* 0x000000ffff0e7224 */ /* 0x001fe200078e000c */
[----:B------:R0:W-:Y:S01]  /*10370*/  STL [R1+0x328], R11 ;  /* 0x0003280b01007387 */ /* 0x0001e20000100800 */
[----:B------:R-:W-:Y:S01]  /*10380*/  IMAD.MOV R8, RZ, RZ, -R8 ;  /* 0x000000ffff087224 */ /* 0x000fe200078e0a08 */
[----:B------:R-:W-:Y:S01]  /*10390*/  ISETP.GT.U32.AND P0, PT, R4, R9, PT ;  /* 0x000000090400720c */ /* 0x000fe20003f04070 */
[----:B------:R-:W-:Y:S01]  /*103a0*/  @!P5 IMAD.MOV R14, RZ, RZ, -R14 ;  /* 0x000000ffff0ed224 */ /* 0x000fe200078e0a0e */
[----:B------:R-:W-:Y:S01]  /*103b0*/  ISETP.GE.AND P5, PT, R2, RZ, PT ;  /* 0x000000ff0200720c */ /* 0x000fe20003fa6270 */
[----:B------:R-:W-:Y:S01]  /*103c0*/  IMAD R16, R4, R8, R16 ;  /* 0x0000000804107224 */ /* 0x000fe200078e0210 */
[----:B------:R-:W-:Y:S01]  /*103d0*/  IADD3 R2, R0, 0xc7, RZ ;  /* 0x000000c700027810 */ /* 0x000fe20007ffe0ff */
[----:B------:R-:W-:Y:S01]  /*103e0*/  IMAD.HI.U32 R8, R25, R6, RZ ;  /* 0x0000000619087227 */ /* 0x000fe200078e00ff */
[----:B------:R1:W-:Y:S01]  /*103f0*/  STL [R1+0x334], R14 ;  /* 0x0003340e01007387 */ /* 0x0003e20000100800 */
[----:B------:R-:W-:-:S02]  /*10400*/  IABS R12, R7 ;  /* 0x00000007000c7213 */ /* 0x000fc40000000000 */
[----:B0-----:R-:W-:Y:S01]  /*10410*/  IMAD.MOV.U32 R11, RZ, RZ, R13 ;  /* 0x000000ffff0b7224 */ /* 0x001fe200078e000d */
[----:B------:R-:W-:Y:S01]  /*10420*/  IABS R5, R2 ;  /* 0x0000000200057213 */ /* 0x000fe20000000000 */
[----:B------:R-:W-:Y:S01]  /*10430*/  IMAD.MOV R8, RZ, RZ, -R8 ;  /* 0x000000ffff087224 */ /* 0x000fe200078e0a08 */
[----:B------:R-:W-:Y:S01]  /*10440*/  IADD3 R15, R0, 0xc5, RZ ;  /* 0x000000c5000f7810 */ /* 0x000fe20007ffe0ff */
[----:B------:R-:W-:Y:S01]  /*10450*/  @!P6 IMAD.MOV R11, RZ, RZ, -R11 ;  /* 0x000000ffff0be224 */ /* 0x000fe200078e0a0b */
[----:B------:R-:W-:Y:S01]  /*10460*/  ISETP.GE.AND P6, PT, R3, RZ, PT ;  /* 0x000000ff0300720c */ /* 0x000fe20003fc6270 */
[----:B------:R-:W-:Y:S01]  /*10470*/  @!P2 IMAD.IADD R10, R10, 0x1, -R4 ;  /* 0x000000010a0aa824 */ /* 0x000fe200078e0a04 */
[----:B-1----:R-:W-:Y:S01]  /*10480*/  IABS R14, R3 ;  /* 0x00000003000e7213 */ /* 0x002fe20000000000 */
[C---:B------:R-:W-:Y:S01]  /*10490*/  IMAD R6, R4.reuse, R8, R6 ;  /* 0x0000000804067224 */ /* 0x040fe200078e0206 */
[C---:B------:R-:W-:Y:S01]  /*104a0*/  ISETP.GT.U32.AND P2, PT, R4.reuse, R16, PT ;  /* 0x000000100400720c */ /* 0x040fe20003f44070 */
[----:B------:R-:W-:Y:S01]  /*104b0*/  @!P0 IMAD.IADD R9, R9, 0x1, -R4 ;  /* 0x0000000109098824 */ /* 0x000fe200078e0a04 */
[----:B------:R0:W-:Y:S01]  /*104c0*/  STL [R1+0x33c], R11 ;  /* 0x00033c0b01007387 */ /* 0x0001e20000100800 */
[----:B------:R-:W-:Y:S01]  /*104d0*/  IMAD.HI.U32 R3, R25, R14, RZ ;  /* 0x0000000e19037227 */ /* 0x000fe200078e00ff */
[----:B------:R-:W-:-:S03]  /*104e0*/  ISETP.GT.U32.AND P0, PT, R4, R6, PT ;  /* 0x000000060400720c */ /* 0x000fc60003f04070 */
[----:B------:R-:W-:Y:S02]  /*104f0*/  IMAD.MOV R3, RZ, RZ, -R3 ;  /* 0x000000ffff037224 */ /* 0x000fe400078e0a03 */
[----:B------:R-:W-:Y:S01]  /*10500*/  IMAD.MOV.U32 R13, RZ, RZ, R10 ;  /* 0x000000ffff0d7224 */ /* 0x000fe200078e000a */
[----:B------:R-:W-:Y:S01]  /*10510*/  IADD3 R10, R0, 0xc1, RZ ;  /* 0x000000c1000a7810 */ /* 0x000fe20007ffe0ff */
[C---:B------:R-:W-:Y:S02]  /*10520*/  IMAD R14, R4.reuse, R3, R14 ;  /* 0x00000003040e7224 */ /* 0x040fe400078e020e */
[----:B------:R-:W-:Y:S02]  /*10530*/  @!P4 IMAD.MOV R13, RZ, RZ, -R13 ;  /* 0x000000ffff0dc224 */ /* 0x000fe400078e0a0d */
[----:B------:R-:W-:Y:S01]  /*10540*/  IMAD.HI.U32 R8, R25, R5, RZ ;  /* 0x0000000519087227 */ /* 0x000fe200078e00ff */
[----:B------:R-:W-:Y:S02]  /*10550*/  ISETP.GT.U32.AND P4, PT, R4, R14, PT ;  /* 0x0000000e0400720c */ /* 0x000fe40003f84070 */
[----:B------:R1:W-:Y:S01]  /*10560*/  STL [R1+0x32c], R13 ;  /* 0x00032c0d01007387 */ /* 0x0003e20000100800 */
[----:B------:R-:W-:-:S02]  /*10570*/  @!P0 IMAD.IADD R6, R6, 0x1, -R4 ;  /* 0x0000000106068824 */ /* 0x000fc400078e0a04 */
[----:B------:R-:W-:-:S03]  /*10580*/  IMAD.HI.U32 R3, R25, R12, RZ ;  /* 0x0000000c19037227 */ /* 0x000fc600078e00ff */
[----:B------:R-:W-:Y:S01]  /*10590*/  ISETP.GT.U32.AND P0, PT, R4, R6, PT ;  /* 0x000000060400720c */ /* 0x000fe20003f04070 */
[--C-:B------:R-:W-:Y:S02]  /*105a0*/  @!P2 IMAD.IADD R16, R16, 0x1, -R4.reuse ;  /* 0x000000011010a824 */ /* 0x100fe400078e0a04 */
[----:B0-----:R-:W-:Y:S01]  /*105b0*/  IMAD.MOV.U32 R11, RZ, RZ, R9 ;  /* 0x000000ffff0b7224 */ /* 0x001fe200078e0009 */
[----:B------:R-:W-:Y:S01]  /*105c0*/  IABS R9, R10 ;  /* 0x0000000a00097213 */ /* 0x000fe20000000000 */
[----:B------:R-:W-:Y:S01]  /*105d0*/  @!P4 IMAD.IADD R14, R14, 0x1, -R4 ;  /* 0x000000010e0ec824 */ /* 0x000fe200078e0a04 */
[C---:B------:R-:W-:Y:S01]  /*105e0*/  ISETP.GT.U32.AND P2, PT, R4.reuse, R16, PT ;  /* 0x000000100400720c */ /* 0x040fe20003f44070 */
[----:B------:R-:W-:Y:S02]  /*105f0*/  IMAD.MOV R8, RZ, RZ, -R8 ;  /* 0x000000ffff087224 */ /* 0x000fe400078e0a08 */
[----:B------:R-:W-:Y:S01]  /*10600*/  IMAD.MOV R3, RZ, RZ, -R3 ;  /* 0x000000ffff037224 */ /* 0x000fe200078e0a03 */
[----:B------:R-:W-:Y:S01]  /*10610*/  ISETP.GT.U32.AND P4, PT, R4, R14, PT ;  /* 0x0000000e0400720c */ /* 0x000fe20003f84070 */
[----:B------:R-:W-:Y:S01]  /*10620*/  @!P1 IMAD.MOV R11, RZ, RZ, -R11 ;  /* 0x000000ffff0b9224 */ /* 0x000fe200078e0a0b */
[----:B------:R-:W-:Y:S01]  /*10630*/  ISETP.GE.AND P1, PT, R2, RZ, PT ;  /* 0x000000ff0200720c */ /* 0x000fe20003f26270 */
[C---:B------:R-:W-:Y:S01]  /*10640*/  IMAD R2, R4.reuse, R8, R5 ;  /* 0x0000000804027224 */ /* 0x040fe200078e0205 */
[----:B------:R-:W-:Y:S01]  /*10650*/  IABS R8, R15 ;  /* 0x0000000f00087213 */ /* 0x000fe20000000000 */
[----:B------:R-:W-:Y:S01]  /*10660*/  IMAD R12, R4, R3, R12 ;  /* 0x00000003040c7224 */ /* 0x000fe200078e020c */
[----:B------:R-:W-:Y:S01]  /*10670*/  IADD3 R3, R0, 0xc4, RZ ;  /* 0x000000c400037810 */ /* 0x000fe20007ffe0ff */
[--C-:B------:R-:W-:Y:S01]  /*10680*/  @!P0 IMAD.IADD R6, R6, 0x1, -R4.reuse ;  /* 0x0000000106068824 */ /* 0x100fe200078e0a04 */
[----:B------:R-:W-:Y:S01]  /*10690*/  ISETP.GT.U32.AND P0, PT, R4, R2, PT ;  /* 0x000000020400720c */ /* 0x000fe20003f04070 */
[----:B-1----:R-:W-:Y:S01]  /*106a0*/  IMAD.HI.U32 R13, R25, R8, RZ ;  /* 0x00000008190d7227 */ /* 0x002fe200078e00ff */
[----:B------:R-:W-:Y:S01]  /*106b0*/  IABS R21, R3 ;  /* 0x0000000300157213 */ /* 0x000fe20000000000 */
[----:B------:R0:W-:Y:S01]  /*106c0*/  STL [R1+0x330], R11 ;  /* 0x0003300b01007387 */ /* 0x0001e20000100800 */
[----:B------:R-:W-:Y:S01]  /*106d0*/  IADD3 R5, R0, 0xc2, RZ ;  /* 0x000000c200057810 */ /* 0x000fe20007ffe0ff */
[----:B------:R-:W-:Y:S01]  /*106e0*/  @!P4 IMAD.IADD R14, R14, 0x1, -R4 ;  /* 0x000000010e0ec824 */ /* 0x000fe200078e0a04 */
[----:B------:R-:W-:Y:S01]  /*106f0*/  ISETP.GT.U32.AND P4, PT, R4, R12, PT ;  /* 0x0000000c0400720c */ /* 0x000fe20003f84070 */
[----:B------:R-:W-:-:S02]  /*10700*/  IMAD.MOV R13, RZ, RZ, -R13 ;  /* 0x000000ffff0d7224 */ /* 0x000fc400078e0a0d */
[----:B------:R-:W-:-:S04]  /*10710*/  IMAD.HI.U32 R20, R25, R21, RZ ;  /* 0x0000001519147227 */ /* 0x000fc800078e00ff */
[----:B------:R-:W-:Y:S01]  /*10720*/  @!P2 IMAD.IADD R16, R16, 0x1, -R4 ;  /* 0x000000011010a824 */ /* 0x000fe200078e0a04 */
[----:B------:R-:W-:Y:S01]  /*10730*/  ISETP.GE.AND P2, PT, R7, RZ, PT ;  /* 0x000000ff0700720c */ /* 0x000fe20003f46270 */
[----:B------:R-:W-:Y:S01]  /*10740*/  IMAD R8, R4, R13, R8 ;  /* 0x0000000d04087224 */ /* 0x000fe200078e0208 */
[----:B------:R-:W-:Y:S01]  /*10750*/  IABS R7, R5 ;  /* 0x0000000500077213 */ /* 0x000fe20000000000 */
[----:B------:R-:W-:Y:S02]  /*10760*/  IMAD.MOV R20, RZ, RZ, -R20 ;  /* 0x000000ffff147224 */ /* 0x000fe400078e0a14 */
[----:B0-----:R-:W-:Y:S01]  /*10770*/  IMAD.MOV.U32 R11, RZ, RZ, R16 ;  /* 0x000000ffff0b7224 */ /* 0x001fe200078e0010 */
[----:B------:R-:W-:Y:S01]  /*10780*/  IADD3 R16, R0, 0xbf, RZ ;  /* 0x000000bf00107810 */ /* 0x000fe20007ffe0ff */
[----:B------:R-:W-:Y:S01]  /*10790*/  @!P0 IMAD.IADD R2, R2, 0x1, -R4 ;  /* 0x0000000102028824 */ /* 0x000fe200078e0a04 */
[C---:B------:R-:W-:Y:S01]  /*107a0*/  ISETP.GT.U32.AND P0, PT, R4.reuse, R8, PT ;  /* 0x000000080400720c */ /* 0x040fe20003f04070 */
[----:B------:R-:W-:-:S02]  /*107b0*/  IMAD R20, R4, R20, R21 ;  /* 0x0000001404147224 */ /* 0x000fc400078e0215 */
[----:B------:R-:W-:Y:S01]  /*107c0*/  @!P3 IMAD.MOV R11, RZ, RZ, -R11 ;  /* 0x000000ffff0bb224 */ /* 0x000fe200078e0a0b */
[----:B------:R-:W-:Y:S01]  /*107d0*/  ISETP.GT.U32.AND P3, PT, R4, R2, PT ;  /* 0x000000020400720c */ /* 0x000fe20003f64070 */
[----:B------:R-:W-:Y:S01]  /*107e0*/  @!P4 IMAD.IADD R12, R12, 0x1, -R4 ;  /* 0x000000010c0cc824 */ /* 0x000fe200078e0a04 */
[----:B------:R-:W-:Y:S01]  /*107f0*/  ISETP.GT.U32.AND P4, PT, R4, R20, PT ;  /* 0x000000140400720c */ /* 0x000fe20003f84070 */
[C---:B------:R-:W-:Y:S01]  /*10800*/  IMAD.HI.U32 R17, R25.reuse, R7, RZ ;  /* 0x0000000719117227 */ /* 0x040fe200078e00ff */
[----:B------:R0:W-:Y:S03]  /*10810*/  STL [R1+0x320], R11 ;  /* 0x0003200b01007387 */ /* 0x0001e60000100800 */
[----:B------:R-:W-:-:S04]  /*10820*/  IMAD.HI.U32 R13, R25, R9, RZ ;  /* 0x00000009190d7227 */ /* 0x000fc800078e00ff */
[----:B------:R-:W-:Y:S01]  /*10830*/  @!P0 IMAD.IADD R8, R8, 0x1, -R4 ;  /* 0x0000000108088824 */ /* 0x000fe200078e0a04 */
[----:B------:R-:W-:Y:S01]  /*10840*/  ISETP.GT.U32.AND P0, PT, R4, R12, PT ;  /* 0x0000000c0400720c */ /* 0x000fe20003f04070 */
[----:B------:R-:W-:Y:S02]  /*10850*/  IMAD.MOV R17, RZ, RZ, -R17 ;  /* 0x000000ffff117224 */ /* 0x000fe400078e0a11 */
[----:B0-----:R-:W-:Y:S01]  /*10860*/  IMAD.MOV.U32 R11, RZ, RZ, R6 ;  /* 0x000000ffff0b7224 */ /* 0x001fe200078e0006 */
[----:B------:R-:W-:Y:S01]  /*10870*/  IABS R6, R16 ;  /* 0x0000001000067213 */ /* 0x000fe20000000000 */
[--C-:B------:R-:W-:Y:S01]  /*10880*/  @!P4 IMAD.IADD R20, R20, 0x1, -R4.reuse ;  /* 0x000000011414c824 */ /* 0x100fe200078e0a04 */
[C---:B------:R-:W-:Y:S01]  /*10890*/  ISETP.GT.U32.AND P4, PT, R4.reuse, R8, PT ;  /* 0x000000080400720c */ /* 0x040fe20003f84070 */
[----:B------:R-:W-:Y:S02]  /*108a0*/  @!P5 IMAD.MOV R11, RZ, RZ, -R11 ;  /* 0x000000ffff0bd224 */ /* 0x000fe400078e0a0b */
[----:B------:R-:W-:Y:S01]  /*108b0*/  IMAD.MOV R13, RZ, RZ, -R13 ;  /* 0x000000ffff0d7224 */ /* 0x000fe200078e0a0d */
[C---:B------:R-:W-:Y:S01]  /*108c0*/  ISETP.GT.U32.AND P5, PT, R4.reuse, R20, PT ;  /* 0x000000140400720c */ /* 0x040fe20003fa4070 */
[C---:B------:R-:W-:Y:S01]  /*108d0*/  IMAD R7, R4.reuse, R17, R7 ;  /* 0x0000001104077224 */ /* 0x040fe200078e0207 */
[----:B------:R0:W-:Y:S01]  /*108e0*/  STL [R1+0x31c], R11 ;  /* 0x00031c0b01007387 */ /* 0x0001e20000100800 */
[----:B------:R-:W-:Y:S01]  /*108f0*/  IMAD R9, R4, R13, R9 ;  /* 0x0000000d04097224 */ /* 0x000fe200078e0209 */
[----:B------:R-:W-:Y:S01]  /*10900*/  IADD3 R17, R0, 0xc0, RZ ;  /* 0x000000c000117810 */ /* 0x000fe20007ffe0ff */
[--C-:B------:R-:W-:Y:S01]  /*10910*/  @!P3 IMAD.IADD R2, R2, 0x1, -R4.reuse ;  /* 0x000000010202b824 */ /* 0x100fe200078e0a04 */
[----:B------:R-:W-:Y:S01]  /*10920*/  ISETP.GT.U32.AND P3, PT, R4, R7, PT ;  /* 0x000000070400720c */ /* 0x000fe20003f64070 */
[--C-:B------:R-:W-:Y:S01]  /*10930*/  @!P0 IMAD.IADD R12, R12, 0x1, -R4.reuse ;  /* 0x000000010c0c8824 */ /* 0x100fe200078e0a04 */
[----:B------:R-:W-:Y:S01]  /*10940*/  IABS R13, R17 ;  /* 0x00000011000d7213 */ /* 0x000fe20000000000 */
[----:B------:R-:W-:Y:S01]  /*10950*/  @!P4 IMAD.IADD R8, R8, 0x1, -R4 ;  /* 0x000000010808c824 */ /* 0x000fe200078e0a04 */
[----:B------:R-:W-:Y:S01]  /*10960*/  ISETP.GT.U32.AND P4, PT, R4, R9, PT ;  /* 0x000000090400720c */ /* 0x000fe20003f84070 */
[----:B------:R-:W-:Y:S01]  /*10970*/  IMAD.MOV.U32 R21, RZ, RZ, R2 ;  /* 0x000000ffff157224 */ /* 0x000fe200078e0002 */
[----:B------:R-:W-:Y:S01]  /*10980*/  ISETP.GE.AND P0, PT, R15, RZ, PT ;  /* 0x000000ff0f00720c */ /* 0x000fe20003f06270 */
[----:B0-----:R-:W-:Y:S01]  /*10990*/  IMAD.MOV.U32 R11, RZ, RZ, R14 ;  /* 0x000000ffff0b7224 */ /* 0x001fe200078e000e */
[----:B------:R-:W-:Y:S01]  /*109a0*/  IADD3 R2, R0, 0xbe, RZ ;  /* 0x000000be00027810 */ /* 0x000fe20007ffe0ff */
[----:B------:R-:W-:-:S02]  /*109b0*/  @!P1 IMAD.MOV R21, RZ, RZ, -R21 ;  /* 0x000000ffff159224 */ /* 0x000fc400078e0a15 */
[----:B------:R-:W-:Y:S01]  /*109c0*/  @!P6 IMAD.MOV R11, RZ, RZ, -R11 ;  /* 0x000000ffff0be224 */ /* 0x000fe200078e0a0b */
[----:B------:R-:W-:Y:S01]  /*109d0*/  ISETP.GT.U32.AND P6, PT, R4, R19, PT ;  /* 0x000000130400720c */ /* 0x000fe20003fc4070 */
[----:B------:R-:W-:-:S03]  /*109e0*/  IMAD.HI.U32 R14, R25, R13, RZ ;  /* 0x0000000d190e7227 */ /* 0x000fc600078e00ff */
[----:B------:R0:W-:Y:S01]  /*109f0*/  STL [R1+0x318], R11 ;  /* 0x0003180b01007387 */ /* 0x0001e20000100800 */
[----:B------:R-:W-:-:S03]  /*10a00*/  IMAD.HI.U32 R15, R25, R6, RZ ;  /* 0x00000006190f7227 */ /* 0x000fc600078e00ff */
[----:B------:R-:W-:Y:S01]  /*10a10*/  STL [R1+0x30c], R21 ;  /* 0x00030c1501007387 */ /* 0x000fe20000100800 */
[----:B------:R-:W-:Y:S01]  /*10a20*/  @!P5 IMAD.IADD R20, R20, 0x1, -R4 ;  /* 0x000000011414d824 */ /* 0x000fe200078e0a04 */
[----:B------:R-:W-:Y:S01]  /*10a30*/  ISETP.GE.AND P5, PT, R3, RZ, PT ;  /* 0x000000ff0300720c */ /* 0x000fe20003fa6270 */
[----:B------:R-:W-:Y:S01]  /*10a40*/  IMAD.MOV R14, RZ, RZ, -R14 ;  /* 0x000000ffff0e7224 */ /* 0x000fe200078e0a0e */
[----:B------:R-:W-:Y:S01]  /*10a50*/  IADD3 R3, R0, 0xbd, RZ ;  /* 0x000000bd00037810 */ /* 0x000fe20007ffe0ff */
[--C-:B------:R-:W-:Y:S01]  /*10a60*/  @!P6 IMAD.IADD R19, R19, 0x1, -R4.reuse ;  /* 0x000000011313e824 */ /* 0x100fe200078e0a04 */
[----:B------:R-:W-:Y:S01]  /*10a70*/  ISETP.GE.AND P6, PT, R18, RZ, PT ;  /* 0x000000ff1200720c */ /* 0x000fe20003fc6270 */
[----:B------:R-:W-:Y:S02]  /*10a80*/  IMAD.MOV R15, RZ, RZ, -R15 ;  /* 0x000000ffff0f7224 */ /* 0x000fe400078e0a0f */
[----:B------:R-:W-:Y:S01]  /*10a90*/  @!P3 IMAD.IADD R7, R7, 0x1, -R4 ;  /* 0x000000010707b824 */ /* 0x000fe200078e0a04 */
[----:B------:R-:W-:Y:S01]  /*10aa0*/  ISETP.GT.U32.AND P1, PT, R4, R19, PT ;  /* 0x000000130400720c */ /* 0x000fe20003f24070 */
[----:B0-----:R-:W-:Y:S01]  /*10ab0*/  IMAD.MOV.U32 R11, RZ, RZ, R12 ;  /* 0x000000ffff0b7224 */ /* 0x001fe200078e000c */
[----:B------:R-:W-:Y:S01]  /*10ac0*/  ISETP.GE.AND P3, PT, R5, RZ, PT ;  /* 0x000000ff0500720c */ /* 0x000fe20003f66270 */
[----:B------:R-:W-:-:S02]  /*10ad0*/  @!P4 IMAD.IADD R9, R9, 0x1, -R4 ;  /* 0x000000010909c824 */ /* 0x000fc400078e0a04 */
[C---:B------:R-:W-:Y:S01]  /*10ae0*/  IMAD R14, R4.reuse, R14, R13 ;  /* 0x0000000e040e7224 */ /* 0x040fe200078e020d */
[----:B------:R-:W-:Y:S01]  /*10af0*/  IABS R13, R2 ;  /* 0x00000002000d7213 */ /* 0x000fe20000000000 */
[C---:B------:R-:W-:Y:S01]  /*10b00*/  IMAD R6, R4.reuse, R15, R6 ;  /* 0x0000000f04067224 */ /* 0x040fe200078e0206 */
[C---:B------:R-:W-:Y:S01]  /*10b10*/  ISETP.GT.U32.AND P4, PT, R4.reuse, R9, PT ;  /* 0x000000090400720c */ /* 0x040fe20003f84070 */
[----:B------:R-:W-:Y:S01]  /*10b20*/  @!P2 IMAD.MOV R11, RZ, RZ, -R11 ;  /* 0x000000ffff0ba224 */ /* 0x000fe200078e0a0b */
[C---:B------:R-:W-:Y:S01]  /*10b30*/  ISETP.GT.U32.AND P2, PT, R4.reuse, R7, PT ;  /* 0x000000070400720c */ /* 0x040fe20003f44070 */
[----:B------:R-:W-:Y:S01]  /*10b40*/  @!P0 IMAD.MOV R8, RZ, RZ, -R8 ;  /* 0x000000ffff088224 */ /* 0x000fe200078e0a08 */
[C---:B------:R-:W-:Y:S01]  /*10b50*/  ISETP.GT.U32.AND P0, PT, R4.reuse, R14, PT ;  /* 0x0000000e0400720c */ /* 0x040fe20003f04070 */
[----:B------:R-:W-:Y:S01]  /*10b60*/  @!P1 IMAD.IADD R19, R19, 0x1, -R4 ;  /* 0x0000000113139824 */ /* 0x000fe200078e0a04 */
[----:B------:R-:W-:Y:S01]  /*10b70*/  ISETP.GT.U32.AND P1, PT, R4, R6, PT ;  /* 0x000000060400720c */ /* 0x000fe20003f24070 */
[----:B------:R-:W-:Y:S01]  /*10b80*/  IMAD.MOV.U32 R5, RZ, RZ, R20 ;  /* 0x000000ffff057224 */ /* 0x000fe200078e0014 */
[----:B------:R0:W-:Y:S01]  /*10b90*/  STL [R1+0x308], R11 ;  /* 0x0003080b01007387 */ /* 0x0001e20000100800 */
[----:B------:R-:W-:-:S02]  /*10ba0*/  IMAD.MOV.U32 R12, RZ, RZ, R19 ;  /* 0x000000ffff0c7224 */ /* 0x000fc400078e0013 */
[----:B------:R-:W-:Y:S01]  /*10bb0*/  @!P5 IMAD.MOV R5, RZ, RZ, -R5 ;  /* 0x000000ffff05d224 */ /* 0x000fe200078e0a05 */
[----:B------:R-:W-:Y:S01]  /*10bc0*/  ISETP.GE.AND P5, PT, R10, RZ, PT ;  /* 0x000000ff0a00720c */ /* 0x000fe20003fa6270 */
[----:B------:R1:W-:Y:S01]  /*10bd0*/  STL [R1+0x304], R8 ;  /* 0x0003040801007387 */ /* 0x0003e20000100800 */
[--C-:B------:R-:W-:Y:S01]  /*10be0*/  @!P4 IMAD.IADD R9, R9, 0x1, -R4.reuse ;  /* 0x000000010909c824 */ /* 0x100fe200078e0a04 */
[----:B------:R-:W-:Y:S01]  /*10bf0*/  ISETP.GE.AND P4, PT, R16, RZ, PT ;  /* 0x000000ff1000720c */ /* 0x000fe20003f86270 */
[--C-:B------:R-:W-:Y:S01]  /*10c00*/  @!P2 IMAD.IADD R7, R7, 0x1, -R4.reuse ;  /* 0x000000010707a824 */ /* 0x100fe200078e0a04 */
[----:B------:R2:W-:Y:S01]  /*10c10*/  STL [R1+0x300], R5 ;  /* 0x0003000501007387 */ /* 0x0005e20000100800 */
[--C-:B------:R-:W-:Y:S01]  /*10c20*/  @!P0 IMAD.IADD R14, R14, 0x1, -R4.reuse ;  /* 0x000000010e0e8824 */ /* 0x100fe200078e0a04 */
[----:B------:R-:W-:Y:S01]  /*10c30*/  ISETP.GE.AND P0, PT, R2, RZ, PT ;  /* 0x000000ff0200720c */ /* 0x000fe20003f06270 */
[----:B------:R-:W-:Y:S01]  /*10c40*/  @!P1 IMAD.IADD R6, R6, 0x1, -R4 ;  /* 0x0000000106069824 */ /* 0x000fe200078e0a04 */
[----:B------:R-:W-:Y:S01]  /*10c50*/  ISETP.GE.AND P2, PT, R17, RZ, PT ;  /* 0x000000ff1100720c */ /* 0x000fe20003f46270 */
[----:B0-----:R-:W-:Y:S01]  /*10c60*/  IMAD.MOV.U32 R11, RZ, RZ, R7 ;  /* 0x000000ffff0b7224 */ /* 0x001fe200078e0007 */
[----:B------:R-:W-:Y:S01]  /*10c70*/  ISETP.GT.U32.AND P1, PT, R4, R14, PT ;  /* 0x0000000e0400720c */ /* 0x000fe20003f24070 */
[----:B-1----:R-:W-:Y:S01]  /*10c80*/  IMAD.HI.U32 R8, R25, R13, RZ ;  /* 0x0000000d19087227 */ /* 0x002fe200078e00ff */
[----:B--2---:R-:W-:-:S03]  /*10c90*/  IABS R5, R3 ;  /* 0x0000000300057213 */ /* 0x004fc60000000000 */
[----:B------:R-:W-:Y:S02]  /*10ca0*/  IMAD.MOV R8, RZ, RZ, -R8 ;  /* 0x000000ffff087224 */ /* 0x000fe400078e0a08 */
[----:B------:R-:W-:Y:S02]  /*10cb0*/  IMAD.MOV.U32 R7, RZ, RZ, R9 ;  /* 0x000000ffff077224 */ /* 0x000fe400078e0009 */
[C---:B------:R-:W-:Y:S02]  /*10cc0*/  IMAD R13, R4.reuse, R8, R13 ;  /* 0x00000008040d7224 */ /* 0x040fe400078e020d */
[----:B------:R-:W-:Y:S01]  /*10cd0*/  @!P6 IMAD.MOV R12, RZ, RZ, -R12 ;  /* 0x000000ffff0ce224 */ /* 0x000fe200078e0a0c */
[C---:B------:R-:W-:Y:S01]  /*10ce0*/  ISETP.GT.U32.AND P6, PT, R4.reuse, R6, PT ;  /* 0x000000060400720c */ /* 0x040fe20003fc4070 */
[----:B------:R-:W-:Y:S01]  /*10cf0*/  @!P5 IMAD.MOV R7, RZ, RZ, -R7 ;  /* 0x000000ffff07d224 */ /* 0x000fe200078e0a07 */
[----:B------:R-:W-:Y:S01]  /*10d00*/  ISETP.GT.U32.AND P5, PT, R4, R13, PT ;  /* 0x0000000d0400720c */ /* 0x000fe20003fa4070 */
[----:B------:R-:W-:Y:S01]  /*10d10*/  IMAD.HI.U32 R2, R25, R5, RZ ;  /* 0x0000000519027227 */ /* 0x000fe200078e00ff */
[----:B------:R-:W-:Y:S03]  /*10d20*/  STL [R1+0x2fc], R12 ;  /* 0x0002fc0c01007387 */ /* 0x000fe60000100800 */
[----:B------:R-:W-:-:S02]  /*10d30*/  IMAD.MOV R2, RZ, RZ, -R2 ;  /* 0x000000ffff027224 */ /* 0x000fc400078e0a02 */
[----:B------:R-:W-:Y:S01]  /*10d40*/  @!P3 IMAD.MOV R11, RZ, RZ, -R11 ;  /* 0x000000ffff0bb224 */ /* 0x000fe200078e0a0b */
[----:B------:R-:W-:Y:S01]  /*10d50*/  ISETP.GE.AND P3, PT, R3, RZ, PT ;  /* 0x000000ff0300720c */ /* 0x000fe20003f66270 */
[----:B------:R-:W-:Y:S01]  /*10d60*/  IMAD R16, R4, R2, R5 ;  /* 0x0000000204107224 */ /* 0x000fe200078e0205 */
[----:B------:R-:W-:Y:S01]  /*10d70*/  IADD3 R3, R0, 0xbc, RZ ;  /* 0x000000bc00037810 */ /* 0x000fe20007ffe0ff */
[--C-:B------:R-:W-:Y:S01]  /*10d80*/  @!P1 IMAD.IADD R14, R14, 0x1, -R4.reuse ;  /* 0x000000010e0e9824 */ /* 0x100fe200078e0a04 */
[----:B------:R-:W-:Y:S01]  /*10d90*/  STL [R1+0x2f8], R11 ;  /* 0x0002f80b01007387 */ /* 0x000fe20000100800 */
[--C-:B------:R-:W-:Y:S01]  /*10da0*/  @!P6 IMAD.IADD R6, R6, 0x1, -R4.reuse ;  /* 0x000000010606e824 */ /* 0x100fe200078e0a04 */
[----:B------:R-:W-:Y:S01]  /*10db0*/  ISETP.GE.AND P1, PT, R3, RZ, PT ;  /* 0x000000ff0300720c */ /* 0x000fe20003f26270 */
[----:B------:R-:W-:Y:S01]  /*10dc0*/  @!P5 IMAD.IADD R13, R13, 0x1, -R4 ;  /* 0x000000010d0dd824 */ /* 0x000fe200078e0a04 */
[C---:B------:R-:W-:Y:S01]  /*10dd0*/  ISETP.GT.U32.AND P6, PT, R4.reuse, R16, PT ;  /* 0x000000100400720c */ /* 0x040fe20003fc4070 */
[----:B------:R0:W-:Y:S01]  /*10de0*/  STL [R1+0x2f4], R7 ;  /* 0x0002f40701007387 */ /* 0x0001e20000100800 */
[----:B------:R-:W-:Y:S01]  /*10df0*/  IABS R3, R3 ;  /* 0x0000000300037213 */ /* 0x000fe20000000000 */
[----:B------:R-:W-:Y:S01]  /*10e00*/  @!P4 IMAD.MOV R6, RZ, RZ, -R6 ;  /* 0x000000ffff06c224 */ /* 0x000fe200078e0a06 */
[----:B------:R-:W-:-:S02]  /*10e10*/  ISETP.GT.U32.AND P5, PT, R4, R13, PT ;  /* 0x0000000d0400720c */ /* 0x000fc40003fa4070 */
[C---:B------:R-:W-:Y:S01]  /*10e20*/  IADD3 R5, R0.reuse, 0xbb, RZ ;  /* 0x000000bb00057810 */ /* 0x040fe20007ffe0ff */
[----:B------:R-:W-:Y:S01]  /*10e30*/  IMAD.HI.U32 R10, R25, R3, RZ ;  /* 0x00000003190a7227 */ /* 0x000fe200078e00ff */
[----:B------:R-:W-:Y:S02]  /*10e40*/  IADD3 R2, R0, 0xba, RZ ;  /* 0x000000ba00027810 */ /* 0x000fe40007ffe0ff */
[----:B------:R-:W-:Y:S01]  /*10e50*/  IABS R9, R5 ;  /* 0x0000000500097213 */ /* 0x000fe20000000000 */
[----:B0-----:R-:W-:Y:S01]  /*10e60*/  IMAD.MOV.U32 R7, RZ, RZ, R14 ;  /* 0x000000ffff077224 */ /* 0x001fe200078e000e */
[----:B------:R-:W-:Y:S01]  /*10e70*/  IABS R8, R2 ;  /* 0x0000000200087213 */ /* 0x000fe20000000000 */
[----:B------:R-:W-:Y:S01]  /*10e80*/  IMAD.MOV R10, RZ, RZ, -R10 ;  /* 0x000000ffff0a7224 */ /* 0x000fe200078e0a0a */
[----:B------:R-:W-:Y:S01]  /*10e90*/  ISETP.GE.AND P4, PT, R2, RZ, PT ;  /* 0x000000ff0200720c */ /* 0x000fe20003f86270 */
[----:B------:R-:W-:Y:S01]  /*10ea0*/  @!P2 IMAD.MOV R7, RZ, RZ, -R7 ;  /* 0x000000ffff07a224 */ /* 0x000fe200078e0a07 */
[----:B------:R-:W-:Y:S01]  /*10eb0*/  ISETP.GE.AND P2, PT, R5, RZ, PT ;  /* 0x000000ff0500720c */ /* 0x000fe20003f46270 */
[--C-:B------:R-:W-:Y:S01]  /*10ec0*/  @!P6 IMAD.IADD R16, R16, 0x1, -R4.reuse ;  /* 0x000000011010e824 */ /* 0x100fe200078e0a04 */
[----:B------:R-:W-:Y:S01]  /*10ed0*/  IADD3 R2, R0, 0xb9, RZ ;  /* 0x000000b900027810 */ /* 0x000fe20007ffe0ff */
[C---:B------:R-:W-:Y:S01]  /*10ee0*/  IMAD R14, R4.reuse, R10, R3 ;  /* 0x0000000a040e7224 */ /* 0x040fe200078e0203 */
[----:B------:R0:W-:Y:S01]  /*10ef0*/  STL [R1+0x29c], R7 ;  /* 0x00029c0701007387 */ /* 0x0001e20000100800 */
[----:B------:R-:W-:Y:S01]  /*10f00*/  @!P5 IMAD.IADD R13, R13, 0x1, -R4 ;  /* 0x000000010d0dd824 */ /* 0x000fe200078e0a04 */
[C---:B------:R-:W-:Y:S01]  /*10f10*/  ISETP.GT.U32.AND P6, PT, R4.reuse, R16, PT ;  /* 0x000000100400720c */ /* 0x040fe20003fc4070 */
[C---:B------:R-:W-:Y:S01]  /*10f20*/  IMAD.HI.U32 R5, R25.reuse, R8, RZ ;  /* 0x0000000819057227 */ /* 0x040fe200078e00ff */
[----:B------:R-:W-:Y:S01]  /*10f30*/  ISETP.GT.U32.AND P5, PT, R4, R14, PT ;  /* 0x0000000e0400720c */ /* 0x000fe20003fa4070 */
[----:B------:R1:W-:Y:S01]  /*10f40*/  STL [R1+0x2e8], R6 ;  /* 0x0002e80601007387 */ /* 0x0003e20000100800 */
[C---:B------:R-:W-:Y:S01]  /*10f50*/  IADD3 R10, R0.reuse, 0xb8, RZ ;  /* 0x000000b8000a7810 */ /* 0x040fe20007ffe0ff */
[----:B------:R-:W-:Y:S01]  /*10f60*/  IMAD.MOV R5, RZ, RZ, -R5 ;  /* 0x000000ffff057224 */ /* 0x000fe200078e0a05 */
[----:B------:R-:W-:Y:S01]  /*10f70*/  IADD3 R3, R0, 0xb6, RZ ;  /* 0x000000b600037810 */ /* 0x000fe20007ffe0ff */
[----:B------:R-:W-:Y:S01]  /*10f80*/  IMAD.MOV.U32 R11, RZ, RZ, R13 ;  /* 0x000000ffff0b7224 */ /* 0x000fe200078e000d */
[----:B------:R-:W-:Y:S01]  /*10f90*/  IABS R15, R10 ;  /* 0x0000000a000f7213 */ /* 0x000fe20000000000 */
[----:B0-----:R-:W-:-:S04]  /*10fa0*/  IMAD.HI.U32 R7, R25, R9, RZ ;  /* 0x0000000919077227 */ /* 0x001fc800078e00ff */
[----:B------:R-:W-:Y:S01]  /*10fb0*/  IMAD.MOV R7, RZ, RZ, -R7 ;  /* 0x000000ffff077224 */ /* 0x000fe200078e0a07 */
[----:B-1----:R-:W-:Y:S01]  /*10fc0*/  IABS R6, R3 ;  /* 0x0000000300067213 */ /* 0x002fe20000000000 */
[C---:B------:R-:W-:Y:S01]  /*10fd0*/  IMAD R8, R4.reuse, R5, R8 ;  /* 0x0000000504087224 */ /* 0x040fe200078e0208 */
[----:B------:R-:W-:Y:S01]  /*10fe0*/  IABS R5, R2 ;  /* 0x0000000200057213 */ /* 0x000fe20000000000 */
[----:B------:R-:W-:Y:S01]  /*10ff0*/  IMAD R9, R4, R7, R9 ;  /* 0x0000000704097224 */ /* 0x000fe200078e0209 */
[----:B------:R-:W-:Y:S01]  /*11000*/  IADD3 R7, R0, 0xb7, RZ ;  /* 0x000000b700077810 */ /* 0x000fe20007ffe0ff */
[--C-:B------:R-:W-:Y:S02]  /*11010*/  @!P6 IMAD.IADD R16, R16, 0x1, -R4.reuse ;  /* 0x000000011010e824 */ /* 0x100fe400078e0a04 */
[----:B------:R-:W-:Y:S01]  /*11020*/  @!P5 IMAD.IADD R14, R14, 0x1, -R4 ;  /* 0x000000010e0ed824 */ /* 0x000fe200078e0a04 */
[C---:B------:R-:W-:Y:S01]  /*11030*/  ISETP.GT.U32.AND P6, PT, R4.reuse, R9, PT ;  /* 0x000000090400720c */ /* 0x040fe20003fc4070 */
[----:B------:R-:W-:Y:S01]  /*11040*/  @!P0 IMAD.MOV R11, RZ, RZ, -R11 ;  /* 0x000000ffff0b8224 */ /* 0x000fe200078e0a0b */
[C---:B------:R-:W-:Y:S01]  /*11050*/  ISETP.GT.U32.AND P5, PT, R4.reuse, R8, PT ;  /* 0x000000080400720c */ /* 0x040fe20003fa4070 */
[----:B------:R-:W-:Y:S01]  /*11060*/  IMAD.HI.U32 R13, R25, R5, RZ ;  /* 0x00000005190d7227 */ /* 0x000fe200078e00ff */
[----:B------:R-:W-:-:S02]  /*11070*/  ISETP.GT.U32.AND P0, PT, R4, R14, PT ;  /* 0x0000000e0400720c */ /* 0x000fc40003f04070 */
[----:B------:R0:W-:Y:S01]  /*11080*/  STL [R1+0x2b0], R11 ;  /* 0x0002b00b01007387 */ /* 0x0001e20000100800 */
[----:B------:R-:W-:Y:S01]  /*11090*/  IMAD.MOV R13, RZ, RZ, -R13 ;  /* 0x000000ffff0d7224 */ /* 0x000fe200078e0a0d */
[----:B------:R-:W-:-:S05]  /*110a0*/  IABS R12, R7 ;  /* 0x00000007000c7213 */ /* 0x000fca0000000000 */
[--C-:B------:R-:W-:Y:S02]  /*110b0*/  @!P6 IMAD.IADD R9, R9, 0x1, -R4.reuse ;  /* 0x000000010909e824 */ /* 0x100fe400078e0a04 */
[----:B------:R-:W-:Y:S02]  /*110c0*/  @!P5 IMAD.IADD R8, R8, 0x1, -R4 ;  /* 0x000000010808d824 */ /* 0x000fe400078e0a04 */
[----:B0-----:R-:W-:Y:S01]  /*110d0*/  IMAD.MOV.U32 R11, RZ, RZ, R16 ;  /* 0x000000ffff0b7224 */ /* 0x001fe200078e0010 */
[----:B------:R-:W-:Y:S01]  /*110e0*/  ISETP.GT.U32.AND P6, PT, R4, R9, PT ;  /* 0x000000090400720c */ /* 0x000fe20003fc4070 */
[----:B------:R-:W-:Y:S01]  /*110f0*/  @!P0 IMAD.IADD R14, R14, 0x1, -R4 ;  /* 0x000000010e0e8824 */ /* 0x000fe200078e0a04 */
[----:B------:R-:W-:Y:S01]  /*11100*/  ISETP.GT.U32.AND P5, PT, R4, R8, PT ;  /* 0x000000080400720c */ /* 0x000fe20003fa4070 */
[----:B------:R-:W-:Y:S01]  /*11110*/  @!P3 IMAD.MOV R11, RZ, RZ, -R11 ;  /* 0x000000ffff0bb224 */ /* 0x000fe200078e0a0b */
[----:B------:R-:W-:Y:S01]  /*11120*/  ISETP.GE.AND P3, PT, R2, RZ, PT ;  /* 0x000000ff0200720c */ /* 0x000fe20003f66270 */
[----:B------:R-:W-:-:S02]  /*11130*/  IMAD R2, R4, R13, R5 ;  /* 0x0000000d04027224 */ /* 0x000fc400078e0205 */
[C---:B------:R-:W-:Y:S01]  /*11140*/  IMAD.HI.U32 R16, R25.reuse, R15, RZ ;  /* 0x0000000f19107227 */ /* 0x040fe200078e00ff */
[----:B------:R0:W-:Y:S02]  /*11150*/  STL [R1+0x2e4], R11 ;  /* 0x0002e40b01007387 */ /* 0x0001e40000100800 */
[----:B------:R-:W-:Y:S01]  /*11160*/  ISETP.GT.U32.AND P0, PT, R4, R2, PT ;  /* 0x000000020400720c */ /* 0x000fe20003f04070 */
[----:B------:R-:W-:-:S04]  /*11170*/  IMAD.HI.U32 R13, R25, R6, RZ ;  /* 0x00000006190d7227 */ /* 0x000fc800078e00ff */
[----:B------:R-:W-:-:S04]  /*11180*/  IMAD.HI.U32 R5, R25, R12, RZ ;  /* 0x0000000c19057227 */ /* 0x000fc800078e00ff */
[----:B0-----:R-:W-:Y:S02]  /*11190*/  IMAD.MOV.U32 R11, RZ, RZ, R14 ;  /* 0x000000ffff0b7224 */ /* 0x001fe400078e000e */
[----:B------:R-:W-:Y:S02]  /*111a0*/  IMAD.MOV R16, RZ, RZ, -R16 ;  /* 0x000000ffff107224 */ /* 0x000fe400078e0a10 */
[----:B------:R-:W-:Y:S02]  /*111b0*/  @!P1 IMAD.MOV R11, RZ, RZ, -R11 ;  /* 0x000000ffff0b9224 */ /* 0x000fe400078e0a0b */
[--C-:B------:R-:W-:Y:S01]  /*111c0*/  @!P6 IMAD.IADD R9, R9, 0x1, -R4.reuse ;  /* 0x000000010909e824 */ /* 0x100fe200078e0a04 */
[----:B------:R-:W-:Y:S01]  /*111d0*/  ISETP.GE.AND P6, PT, R10, RZ, PT ;  /* 0x000000ff0a00720c */ /* 0x000fe20003fc6270 */
[----:B------:R-:W-:Y:S01]  /*111e0*/  IMAD.MOV R13, RZ, RZ, -R13 ;  /* 0x000000ffff0d7224 */ /* 0x000fe200078e0a0d */
[----:B------:R0:W-:Y:S01]  /*111f0*/  STL [R1+0x2d0], R11 ;  /* 0x0002d00b01007387 */ /* 0x0001e20000100800 */
[----:B------:R-:W-:-:S02]  /*11200*/  @!P0 IMAD.IADD R2, R2, 0x1, -R4 ;  /* 0x0000000102028824 */ /* 0x000fc400078e0a04 */
[----:B------:R-:W-:Y:S02]  /*11210*/  @!P5 IMAD.IADD R8, R8, 0x1, -R4 ;  /* 0x000000010808d824 */ /* 0x000fe400078e0a04 */
[----:B------:R-:W-:Y:S01]  /*11220*/  IMAD.MOV R5, RZ, RZ, -R5 ;  /* 0x000000ffff057224 */ /* 0x000fe200078e0a05 */
[C---:B------:R-:W-:Y:S01]  /*11230*/  ISETP.GT.U32.AND P1, PT, R4.reuse, R2, PT ;  /* 0x000000020400720c */ /* 0x040fe20003f24070 */
[C---:B------:R-:W-:Y:S02]  /*11240*/  IMAD R10, R4.reuse, R16, R15 ;  /* 0x00000010040a7224 */ /* 0x040fe400078e020f */
[C---:B------:R-:W-:Y:S02]  /*11250*/  IMAD R6, R4.reuse, R13, R6 ;  /* 0x0000000d04067224 */ /* 0x040fe400078e0206 */
[----:B0-----:R-:W-:Y:S01]  /*11260*/  IMAD.MOV.U32 R11, RZ, RZ, R8 ;  /* 0x000000ffff0b7224 */ /* 0x001fe200078e0008 */
[C---:B------:R-:W-:Y:S01]  /*11270*/  ISETP.GT.U32.AND P0, PT, R4.reuse, R10, PT ;  /* 0x0000000a0400720c */ /* 0x040fe20003f04070 */
[----:B------:R-:W-:Y:S01]  /*11280*/  IMAD R12, R4, R5, R12 ;  /* 0x00000005040c7224 */ /* 0x000fe200078e020c */
[----:B------:R-:W-:Y:S01]  /*11290*/  IADD3 R5, R0, 0xb5, RZ ;  /* 0x000000b500057810 */ /* 0x000fe20007ffe0ff */
[----:B------:R-:W-:Y:S01]  /*112a0*/  @!P4 IMAD.MOV R11, RZ, RZ, -R11 ;  /* 0x000000ffff0bc224 */ /* 0x000fe200078e0a0b */
[C---:B------:R-:W-:Y:S01]  /*112b0*/  ISETP.GT.U32.AND P4, PT, R4.reuse, R6, PT ;  /* 0x000000060400720c */ /* 0x040fe20003f84070 */
[----:B------:R-:W-:Y:S01]  /*112c0*/  IMAD.MOV.U32 R14, RZ, RZ, R9 ;  /* 0x000000ffff0e7224 */ /* 0x000fe200078e0009 */
[----:B------:R-:W-:Y:S01]  /*112d0*/  ISETP.GT.U32.AND P5, PT, R4, R12, PT ;  /* 0x0000000c0400720c */ /* 0x000fe20003fa4070 */
[----:B------:R-:W-:Y:S01]  /*112e0*/  @!P1 IMAD.IADD R2, R2, 0x1, -R4 ;  /* 0x0000000102029824 */ /* 0x000fe200078e0a04 */
[----:B------:R-:W-:Y:S01]  /*112f0*/  IABS R13, R5 ;  /* 0x00000005000d7213 */ /* 0x000fe20000000000 */
[----:B------:R-:W-:Y:S01]  /*11300*/  @!P2 IMAD.MOV R14, RZ, RZ, -R14 ;  /* 0x000000ffff0ea224 */ /* 0x000fe200078e0a0e */
[----:B------:R-:W-:-:S02]  /*11310*/  ISETP.GE.AND P2, PT, R7, RZ, PT ;  /* 0x000000ff0700720c */ /* 0x000fc40003f46270 */
[----:B------:R-:W-:Y:S01]  /*11320*/  IADD3 R7, R0, 0xb4, RZ ;  /* 0x000000b400077810 */ /* 0x000fe20007ffe0ff */
[--C-:B------:R-:W-:Y:S01]  /*11330*/  @!P0 IMAD.IADD R10, R10, 0x1, -R4.reuse ;  /* 0x000000010a0a8824 */ /* 0x100fe200078e0a04 */
[----:B------:R-:W-:Y:S01]  /*11340*/  STL [R1+0x2d8], R14 ;  /* 0x0002d80e01007387 */ /* 0x000fe20000100800 */
[----:B------:R-:W-:Y:S01]  /*11350*/  IMAD.MOV.U32 R9, RZ, RZ, R13 ;  /* 0x000000ffff097224 */ /* 0x000fe200078e000d */
[----:B------:R-:W-:Y:S01]  /*11360*/  IABS R13, R7 ;  /* 0x00000007000d7213 */ /* 0x000fe20000000000 */
[--C-:B------:R-:W-:Y:S01]  /*11370*/  @!P4 IMAD.IADD R6, R6, 0x1, -R4.reuse ;  /* 0x000000010606c824 */ /* 0x100fe200078e0a04 */
[----:B------:R0:W-:Y:S01]  /*11380*/  STL [R1+0x2dc], R11 ;  /* 0x0002dc0b01007387 */ /* 0x0001e20000100800 */
[----:B------:R-:W-:Y:S01]  /*11390*/  @!P5 IMAD.IADD R12, R12, 0x1, -R4 ;  /* 0x000000010c0cd824 */ /* 0x000fe200078e0a04 */
[----:B------:R-:W-:Y:S01]  /*113a0*/  ISETP.GT.U32.AND P5, PT, R4, R10, PT ;  /* 0x0000000a0400720c */ /* 0x000fe20003fa4070 */
[----:B------:R-:W-:Y:S01]  /*113b0*/  IMAD.HI.U32 R8, R25, R9, RZ ;  /* 0x0000000919087227 */ /* 0x000fe200078e00ff */
[----:B------:R-:W-:-:S02]  /*113c0*/  ISETP.GE.AND P0, PT, R5, RZ, PT ;  /* 0x000000ff0500720c */ /* 0x000fc40003f06270 */
[----:B------:R-:W-:Y:S01]  /*113d0*/  ISETP.GT.U32.AND P4, PT, R4, R12, PT ;  /* 0x0000000c0400720c */ /* 0x000fe20003f84070 */
[----:B------:R-:W-:Y:S01]  /*113e0*/  IMAD.MOV R8, RZ, RZ, -R8 ;  /* 0x000000ffff087224 */ /* 0x000fe200078e0a08 */
[----:B------:R-:W-:Y:S01]  /*113f0*/  ISETP.GE.AND P1, PT, R3, RZ, PT ;  /* 0x000000ff0300720c */ /* 0x000fe20003f26270 */
[----:B------:R-:W-:Y:S01]  /*11400*/  IMAD.HI.U32 R5, R25, R13, RZ ;  /* 0x0000000d19057227 */ /* 0x000fe200078e00ff */
[----:B------:R-:W-:-:S03]  /*11410*/  IADD3 R3, R0, 0xb3, RZ ;  /* 0x000000b300037810 */ /* 0x000fc60007ffe0ff */
[----:B0-----:R-:W-:Y:S01]  /*11420*/  IMAD.MOV.U32 R11, RZ, RZ, R2 ;  /* 0x000000ffff0b7224 */ /* 0x001fe200078e0002 */
[----:B------:R-:W-:Y:S01]  /*11430*/  IADD3 R2, R0, 0xb2, RZ ;  /* 0x000000b200027810 */ /* 0x000fe20007ffe0ff */
[----:B------:R-:W-:Y:S01]  /*11440*/  IMAD R9, R4, R8, R9 ;  /* 0x0000000804097224 */ /* 0x000fe200078e0209 */
[----:B------:R-:W-:Y:S01]  /*11450*/  IADD3 R8, R0, 0xb1, RZ ;  /* 0x000000b100087810 */ /* 0x000fe20007ffe0ff */
        /* <DEDUP_REMOVED lines=9> */
[----:B------:R-:W-:-:S02]  /*114f0*/  IABS R5, R2 ;  /* 0x0000000200057213 */ /* 0x000fc40000000000 */
[C---:B------:R-:W-:Y:S02]  /*11500*/  ISETP.GT.U32.AND P4, PT, R4.reuse, R13, PT ;  /* 0x0000000d0400720c */ /* 0x040fe40003f84070 */
[----:B------:R-:W-:Y:S01]  /*11510*/  ISETP.GT.U32.AND P5, PT, R4, R9, PT ;  /* 0x000000090400720c */ /* 0x000fe20003fa4070 */
[----:B------:R-:W-:Y:S01]  /*11520*/  @!P3 IMAD.IADD R6, R6, 0x1, -R4 ;  /* 0x000000010606b824 */ /* 0x000fe200078e0a04 */
[----:B------:R-:W-:Y:S01]  /*11530*/  ISETP.GE.AND P3, PT, R7, RZ, PT ;  /* 0x000000ff0700720c */ /* 0x000fe20003f66270 */
[----:B------:R-:W-:Y:S02]  /*11540*/  IMAD.MOV.U32 R7, RZ, RZ, R15 ;  /* 0x000000ffff077224 */ /* 0x000fe400078e000f */
[----:B0-----:R-:W-:Y:S02]  /*11550*/  IMAD.MOV.U32 R11, RZ, RZ, R10 ;  /* 0x000000ffff0b7224 */ /* 0x001fe400078e000a */
[----:B------:R-:W-:-:S04]  /*11560*/  IMAD.HI.U32 R15, R25, R14, RZ ;  /* 0x0000000e190f7227 */ /* 0x000fc800078e00ff */
[----:B------:R-:W-:Y:S02]  /*11570*/  @!P6 IMAD.MOV R11, RZ, RZ, -R11 ;  /* 0x000000ffff0be224 */ /* 0x000fe400078e0a0b */
[----:B------:R-:W-:-:S03]  /*11580*/  IMAD.HI.U32 R16, R25, R5, RZ ;  /* 0x0000000519107227 */ /* 0x000fc600078e00ff */
[----:B------:R0:W-:Y:S01]  /*11590*/  STL [R1+0x2d4], R11 ;  /* 0x0002d40b01007387 */ /* 0x0001e20000100800 */
[----:B------:R-:W-:Y:S02]  /*115a0*/  IMAD.MOV R15, RZ, RZ, -R15 ;  /* 0x000000ffff0f7224 */ /* 0x000fe400078e0a0f */
[----:B------:R-:W-:Y:S02]  /*115b0*/  IMAD.MOV R10, RZ, RZ, -R16 ;  /* 0x000000ffff0a7224 */ /* 0x000fe400078e0a10 */
[----:B------:R-:W-:Y:S01]  /*115c0*/  IMAD R14, R4, R15, R14 ;  /* 0x0000000f040e7224 */ /* 0x000fe200078e020e */
[----:B------:R-:W-:Y:S01]  /*115d0*/  IADD3 R15, R0, 0xb0, RZ ;  /* 0x000000b0000f7810 */ /* 0x000fe20007ffe0ff */
[----:B------:R-:W-:Y:S02]  /*115e0*/  @!P4 IMAD.IADD R13, R13, 0x1, -R4 ;  /* 0x000000010d0dc824 */ /* 0x000fe400078e0a04 */
[C---:B------:R-:W-:Y:S02]  /*115f0*/  IMAD R5, R4.reuse, R10, R5 ;  /* 0x0000000a04057224 */ /* 0x040fe400078e0205 */
[----:B0-----:R-:W-:Y:S01]  /*11600*/  IMAD.MOV.U32 R11, RZ, RZ, R12 ;  /* 0x000000ffff0b7224 */ /* 0x001fe200078e000c */
[C---:B------:R-:W-:Y:S01]  /*11610*/  ISETP.GT.U32.AND P6, PT, R4.reuse, R13, PT ;  /* 0x0000000d0400720c */ /* 0x040fe20003fc4070 */
[----:B------:R-:W-:Y:S01]  /*11620*/  @!P5 IMAD.IADD R9, R9, 0x1, -R4 ;  /* 0x000000010909d824 */ /* 0x000fe200078e0a04 */
[----:B------:R-:W-:Y:S01]  /*11630*/  ISETP.GE.AND P5, PT, R3, RZ, PT ;  /* 0x000000ff0300720c */ /* 0x000fe20003fa6270 */
[----:B------:R-:W-:Y:S01]  /*11640*/  @!P2 IMAD.MOV R11, RZ, RZ, -R11 ;  /* 0x000000ffff0ba224 */ /* 0x000fe200078e0a0b */
[C---:B------:R-:W-:Y:S01]  /*11650*/  ISETP.GT.U32.AND P2, PT, R4.reuse, R14, PT ;  /* 0x0000000e0400720c */ /* 0x040fe20003f44070 */
[----:B------:R-:W-:Y:S01]  /*11660*/  @!P1 IMAD.MOV R6, RZ, RZ, -R6 ;  /* 0x000000ffff069224 */ /* 0x000fe200078e0a06 */
[C---:B------:R-:W-:Y:S01]  /*11670*/  ISETP.GT.U32.AND P1, PT, R4.reuse, R5, PT ;  /* 0x000000050400720c */ /* 0x040fe20003f24070 */
[----:B------:R-:W-:Y:S01]  /*11680*/  IMAD.HI.U32 R3, R25, R7, RZ ;  /* 0x0000000719037227 */ /* 0x000fe200078e00ff */
[----:B------:R-:W-:Y:S01]  /*11690*/  ISETP.GT.U32.AND P4, PT, R4, R9, PT ;  /* 0x000000090400720c */ /* 0x000fe20003f84070 */
[----:B------:R0:W-:Y:S01]  /*116a0*/  STL [R1+0x2c4], R11 ;  /* 0x0002c40b01007387 */ /* 0x0001e20000100800 */
[----:B------:R-:W-:Y:S01]  /*116b0*/  IADD3 R12, R0, 0xac, RZ ;  /* 0x000000ac000c7810 */ /* 0x000fe20007ffe0ff */
[----:B------:R-:W-:-:S02]  /*116c0*/  IMAD.MOV R3, RZ, RZ, -R3 ;  /* 0x000000ffff037224 */ /* 0x000fc400078e0a03 */
[--C-:B------:R-:W-:Y:S01]  /*116d0*/  @!P6 IMAD.IADD R13, R13, 0x1, -R4.reuse ;  /* 0x000000010d0de824 */ /* 0x100fe200078e0a04 */
[----:B------:R1:W-:Y:S01]  /*116e0*/  STL [R1+0x2c8], R6 ;  /* 0x0002c80601007387 */ /* 0x0003e20000100800 */
[----:B------:R-:W-:Y:S01]  /*116f0*/  IMAD R7, R4, R3, R7 ;  /* 0x0000000304077224 */ /* 0x000fe200078e0207 */
[----:B------:R-:W-:Y:S01]  /*11700*/  IABS R3, R15 ;  /* 0x0000000f00037213 */ /* 0x000fe20000000000 */
[--C-:B------:R-:W-:Y:S01]  /*11710*/  @!P2 IMAD.IADD R14, R14, 0x1, -R4.reuse ;  /* 0x000000010e0ea824 */ /* 0x100fe200078e0a04 */
[----:B------:R-:W-:Y:S01]  /*11720*/  ISETP.GE.AND P2, PT, R8, RZ, PT ;  /* 0x000000ff0800720c */ /* 0x000fe20003f46270 */
[--C-:B------:R-:W-:Y:S01]  /*11730*/  @!P1 IMAD.IADD R5, R5, 0x1, -R4.reuse ;  /* 0x0000000105059824 */ /* 0x100fe200078e0a04 */
[C---:B------:R-:W-:Y:S01]  /*11740*/  ISETP.GT.U32.AND P6, PT, R4.reuse, R7, PT ;  /* 0x000000070400720c */ /* 0x040fe20003fc4070 */
[----:B------:R-:W-:Y:S01]  /*11750*/  IMAD.HI.U32 R10, R25, R3, RZ ;  /* 0x00000003190a7227 */ /* 0x000fe200078e00ff */
[----:B------:R-:W-:Y:S02]  /*11760*/  ISETP.GT.U32.AND P1, PT, R4, R14, PT ;  /* 0x0000000e0400720c */ /* 0x000fe40003f24070 */
[----:B------:R-:W-:Y:S01]  /*11770*/  IADD3 R8, R0, 0xae, RZ ;  /* 0x000000ae00087810 */ /* 0x000fe20007ffe0ff */
[----:B------:R-:W-:Y:S01]  /*11780*/  @!P4 IMAD.IADD R9, R9, 0x1, -R4 ;  /* 0x000000010909c824 */ /* 0x000fe200078e0a04 */
[----:B------:R-:W-:Y:S01]  /*11790*/  ISETP.GE.AND P4, PT, R2, RZ, PT ;  /* 0x000000ff0200720c */ /* 0x000fe20003f86270 */
[----:B------:R-:W-:Y:S01]  /*117a0*/  IMAD.MOV R10, RZ, RZ, -R10 ;  /* 0x000000ffff0a7224 */ /* 0x000fe200078e0a0a */
[----:B------:R-:W-:Y:S01]  /*117b0*/  IADD3 R2, R0, 0xaf, RZ ;  /* 0x000000af00027810 */ /* 0x000fe20007ffe0ff */
[----:B0-----:R-:W-:Y:S01]  /*117c0*/  IMAD.MOV.U32 R11, RZ, RZ, R9 ;  /* 0x000000ffff0b7224 */ /* 0x001fe200078e0009 */
[----:B------:R-:W-:Y:S01]  /*117d0*/  IABS R17, R8 ;  /* 0x0000000800117213 */ /* 0x000fe20000000000 */
[C---:B------:R-:W-:Y:S01]  /*117e0*/  IMAD R3, R4.reuse, R10, R3 ;  /* 0x0000000a04037224 */ /* 0x040fe200078e0203 */
[----:B-1----:R-:W-:Y:S01]  /*117f0*/  IABS R6, R2 ;  /* 0x0000000200067213 */ /* 0x002fe20000000000 */
[--C-:B------:R-:W-:Y:S01]  /*11800*/  @!P6 IMAD.IADD R7, R7, 0x1, -R4.reuse ;  /* 0x000000010707e824 */ /* 0x100fe200078e0a04 */
[----:B------:R-:W-:Y:S01]  /*11810*/  ISETP.GT.U32.AND P6, PT, R4, R5, PT ;  /* 0x000000050400720c */ /* 0x000fe20003fc4070 */
[----:B------:R-:W-:Y:S01]  /*11820*/  @!P1 IMAD.IADD R14, R14, 0x1, -R4 ;  /* 0x000000010e0e9824 */ /* 0x000fe200078e0a04 */
[----:B------:R-:W-:Y:S01]  /*11830*/  ISETP.GT.U32.AND P1, PT, R4, R3, PT ;  /* 0x000000030400720c */ /* 0x000fe20003f24070 */
[----:B------:R-:W-:Y:S01]  /*11840*/  IMAD.HI.U32 R9, R25, R6, RZ ;  /* 0x0000000619097227 */ /* 0x000fe200078e00ff */
[----:B------:R-:W-:-:S03]  /*11850*/  IADD3 R10, R0, 0xad, RZ ;  /* 0x000000ad000a7810 */ /* 0x000fc60007ffe0ff */
[----:B------:R-:W-:Y:S02]  /*11860*/  IMAD.MOV R9, RZ, RZ, -R9 ;  /* 0x000000ffff097224 */ /* 0x000fe400078e0a09 */
[----:B------:R-:W-:Y:S01]  /*11870*/  @!P0 IMAD.MOV R11, RZ, RZ, -R11 ;  /* 0x000000ffff0b8224 */ /* 0x000fe200078e0a0b */
[C---:B------:R-:W-:Y:S01]  /*11880*/  ISETP.GT.U32.AND P0, PT, R4.reuse, R7, PT ;  /* 0x000000070400720c */ /* 0x040fe20003f04070 */
[C---:B------:R-:W-:Y:S01]  /*11890*/  IMAD R6, R4.reuse, R9, R6 ;  /* 0x0000000904067224 */ /* 0x040fe200078e0206 */
[----:B------:R-:W-:Y:S01]  /*118a0*/  IABS R9, R10 ;  /* 0x0000000a00097213 */ /* 0x000fe20000000000 */
[--C-:B------:R-:W-:Y:S01]  /*118b0*/  @!P6 IMAD.IADD R5, R5, 0x1, -R4.reuse ;  /* 0x000000010505e824 */ /* 0x100fe200078e0a04 */
[----:B------:R0:W-:Y:S01]  /*118c0*/  STL [R1+0x2cc], R11 ;  /* 0x0002cc0b01007387 */ /* 0x0001e20000100800 */
[----:B------:R-:W-:Y:S01]  /*118d0*/  @!P1 IMAD.IADD R3, R3, 0x1, -R4 ;  /* 0x0000000103039824 */ /* 0x000fe200078e0a04 */
[----:B------:R-:W-:Y:S01]  /*118e0*/  ISETP.GT.U32.AND P6, PT, R4, R6, PT ;  /* 0x000000060400720c */ /* 0x000fe20003fc4070 */
[----:B------:R-:W-:Y:S01]  /*118f0*/  IMAD.HI.U32 R18, R25, R17, RZ ;  /* 0x0000001119127227 */ /* 0x000fe200078e00ff */
[----:B------:R-:W-:-:S03]  /*11900*/  ISETP.GE.AND P1, PT, R2, RZ, PT ;  /* 0x000000ff0200720c */ /* 0x000fc60003f26270 */
[----:B------:R-:W-:Y:S01]  /*11910*/  @!P3 IMAD.MOV R13, RZ, RZ, -R13 ;  /* 0x000000ffff0db224 */ /* 0x000fe200078e0a0d */
[C---:B------:R-:W-:Y:S01]  /*11920*/  ISETP.GT.U32.AND P3, PT, R4.reuse, R3, PT ;  /* 0x000000030400720c */ /* 0x040fe20003f64070 */
[----:B------:R-:W-:Y:S02]  /*11930*/  IMAD.MOV R18, RZ, RZ, -R18 ;  /* 0x000000ffff127224 */ /* 0x000fe400078e0a12 */
[----:B------:R-:W-:Y:S01]  /*11940*/  IMAD.HI.U32 R16, R25, R9, RZ ;  /* 0x0000000919107227 */ /* 0x000fe200078e00ff */
[----:B------:R1:W-:Y:S03]  /*11950*/  STL [R1+0x2c0], R13 ;  /* 0x0002c00d01007387 */ /* 0x0003e60000100800 */
[----:B------:R-:W-:Y:S02]  /*11960*/  IMAD R2, R4, R18, R17 ;  /* 0x0000001204027224 */ /* 0x000fe400078e0211 */
[----:B------:R-:W-:-:S02]  /*11970*/  IMAD.MOV R16, RZ, RZ, -R16 ;  /* 0x000000ffff107224 */ /* 0x000fc400078e0a10 */
[----:B0-----:R-:W-:Y:S02]  /*11980*/  IMAD.MOV.U32 R11, RZ, RZ, R14 ;  /* 0x000000ffff0b7224 */ /* 0x001fe400078e000e */
[--C-:B------:R-:W-:Y:S01]  /*11990*/  @!P6 IMAD.IADD R6, R6, 0x1, -R4.reuse ;  /* 0x000000010606e824 */ /* 0x100fe200078e0a04 */
[C---:B------:R-:W-:Y:S01]  /*119a0*/  ISETP.GT.U32.AND P6, PT, R4.reuse, R2, PT ;  /* 0x000000020400720c */ /* 0x040fe20003fc4070 */
[C---:B------:R-:W-:Y:S02]  /*119b0*/  IMAD R9, R4.reuse, R16, R9 ;  /* 0x0000001004097224 */ /* 0x040fe400078e0209 */
[--C-:B------:R-:W-:Y:S01]  /*119c0*/  @!P0 IMAD.IADD R7, R7, 0x1, -R4.reuse ;  /* 0x0000000107078824 */ /* 0x100fe200078e0a04 */
[----:B------:R-:W-:Y:S01]  /*119d0*/  ISETP.GE.AND P0, PT, R15, RZ, PT ;  /* 0x000000ff0f00720c */ /* 0x000fe20003f06270 */
[----:B------:R-:W-:Y:S01]  /*119e0*/  @!P5 IMAD.MOV R11, RZ, RZ, -R11 ;  /* 0x000000ffff0bd224 */ /* 0x000fe200078e0a0b */
[----:B------:R-:W-:Y:S01]  /*119f0*/  IABS R15, R12 ;  /* 0x0000000c000f7213 */ /* 0x000fe20000000000 */
[----:B------:R-:W-:Y:S01]  /*11a00*/  @!P4 IMAD.MOV R5, RZ, RZ, -R5 ;  /* 0x000000ffff05c224 */ /* 0x000fe200078e0a05 */
[C---:B------:R-:W-:Y:S01]  /*11a10*/  ISETP.GT.U32.AND P5, PT, R4.reuse, R6, PT ;  /* 0x000000060400720c */ /* 0x040fe20003fa4070 */
[--C-:B------:R-:W-:Y:S01]  /*11a20*/  @!P3 IMAD.IADD R3, R3, 0x1, -R4.reuse ;  /* 0x000000010303b824 */ /* 0x100fe200078e0a04 */
[----:B------:R-:W-:Y:S01]  /*11a30*/  ISETP.GT.U32.AND P3, PT, R4, R9, PT ;  /* 0x000000090400720c */ /* 0x000fe20003f64070 */
[----:B------:R-:W-:Y:S01]  /*11a40*/  @!P2 IMAD.MOV R7, RZ, RZ, -R7 ;  /* 0x000000ffff07a224 */ /* 0x000fe200078e0a07 */
[----:B------:R0:W-:Y:S01]  /*11a50*/  STL [R1+0x2bc], R11 ;  /* 0x0002bc0b01007387 */ /* 0x0001e20000100800 */
[----:B------:R-:W-:Y:S01]  /*11a60*/  @!P6 IMAD.IADD R2, R2, 0x1, -R4 ;  /* 0x000000010202e824 */ /* 0x000fe200078e0a04 */
[----:B------:R-:W-:-:S02]  /*11a70*/  ISETP.GE.AND P4, PT, R8, RZ, PT ;  /* 0x000000ff0800720c */ /* 0x000fc40003f86270 */
[----:B------:R2:W-:Y:S01]  /*11a80*/  STL [R1+0x2b8], R5 ;  /* 0x0002b80501007387 */ /* 0x0005e20000100800 */
[----:B------:R-:W-:Y:S02]  /*11a90*/  IADD3 R8, R0, 0xaa, RZ ;  /* 0x000000aa00087810 */ /* 0x000fe40007ffe0ff */
[----:B------:R-:W-:Y:S01]  /*11aa0*/  ISETP.GE.AND P2, PT, R10, RZ, PT ;  /* 0x000000ff0a00720c */ /* 0x000fe20003f46270 */
[----:B------:R3:W-:Y:S01]  /*11ab0*/  STL [R1+0x2b4], R7 ;  /* 0x0002b40701007387 */ /* 0x0007e20000100800 */
[--C-:B------:R-:W-:Y:S01]  /*11ac0*/  @!P5 IMAD.IADD R6, R6, 0x1, -R4.reuse ;  /* 0x000000010606d824 */ /* 0x100fe200078e0a04 */
[----:B-1----:R-:W-:Y:S01]  /*11ad0*/  IABS R13, R8 ;  /* 0x00000008000d7213 */ /* 0x002fe20000000000 */
[----:B------:R-:W-:Y:S01]  /*11ae0*/  @!P3 IMAD.IADD R9, R9, 0x1, -R4 ;  /* 0x000000010909b824 */ /* 0x000fe200078e0a04 */
[----:B------:R-:W-:Y:S01]  /*11af0*/  ISETP.GT.U32.AND P3, PT, R4, R2, PT ;  /* 0x000000020400720c */ /* 0x000fe20003f64070 */
[----:B0-----:R-:W-:Y:S01]  /*11b00*/  IMAD.MOV.U32 R11, RZ, RZ, R3 ;  /* 0x000000ffff0b7224 */ /* 0x001fe200078e0003 */
[----:B------:R-:W-:Y:S01]  /*11b10*/  ISETP.GE.AND P5, PT, R12, RZ, PT ;  /* 0x000000ff0c00720c */ /* 0x000fe20003fa6270 */
[----:B--2---:R-:W-:Y:S01]  /*11b20*/  IMAD.HI.U32 R5, R25, R15, RZ ;  /* 0x0000000f19057227 */ /* 0x004fe200078e00ff */
[----:B------:R-:W-:-:S02]  /*11b30*/  IADD3 R12, R0, 0xa4, RZ ;  /* 0x000000a4000c7810 */ /* 0x000fc40007ffe0ff */
[----:B---3--:R-:W-:Y:S01]  /*11b40*/  IADD3 R7, R0, 0xab, RZ ;  /* 0x000000ab00077810 */ /* 0x008fe20007ffe0ff */
[----:B------:R-:W-:Y:S02]  /*11b50*/  IMAD.MOV R5, RZ, RZ, -R5 ;  /* 0x000000ffff057224 */ /* 0x000fe400078e0a05 */
[----:B------:R-:W-:Y:S01]  /*11b60*/  @!P1 IMAD.MOV R6, RZ, RZ, -R6 ;  /* 0x000000ffff069224 */ /* 0x000fe200078e0a06 */
[----:B------:R-:W-:Y:S01]  /*11b70*/  IABS R17, R7 ;  /* 0x0000000700117213 */ /* 0x000fe20000000000 */
[C---:B------:R-:W-:Y:S01]  /*11b80*/  IMAD R18, R4.reuse, R5, R15 ;  /* 0x0000000504127224 */ /* 0x040fe200078e020f */
[----:B------:R-:W-:Y:S01]  /*11b90*/  ISETP.GE.AND P6, PT, R7, RZ, PT ;  /* 0x000000ff0700720c */ /* 0x000fe20003fc6270 */
[----:B------:R-:W-:Y:S01]  /*11ba0*/  @!P0 IMAD.MOV R11, RZ, RZ, -R11 ;  /* 0x000000ffff0b8224 */ /* 0x000fe200078e0a0b */
[C---:B------:R-:W-:Y:S01]  /*11bb0*/  ISETP.GT.U32.AND P0, PT, R4.reuse, R9, PT ;  /* 0x000000090400720c */ /* 0x040fe20003f04070 */
[----:B------:R-:W-:Y:S01]  /*11bc0*/  IMAD.HI.U32 R3, R25, R17, RZ ;  /* 0x0000001119037227 */ /* 0x000fe200078e00ff */
[----:B------:R-:W-:-:S02]  /*11bd0*/  ISETP.GT.U32.AND P1, PT, R4, R18, PT ;  /* 0x000000120400720c */ /* 0x000fc40003f24070 */
[C---:B------:R-:W-:Y:S01]  /*11be0*/  IADD3 R7, R0.reuse, 0xa9, RZ ;  /* 0x000000a900077810 */ /* 0x040fe20007ffe0ff */
[----:B------:R-:W-:Y:S01]  /*11bf0*/  IMAD.MOV R3, RZ, RZ, -R3 ;  /* 0x000000ffff037224 */ /* 0x000fe200078e0a03 */
[----:B------:R-:W-:Y:S01]  /*11c00*/  IADD3 R5, R0, 0xa8, RZ ;  /* 0x000000a800057810 */ /* 0x000fe20007ffe0ff */
[----:B------:R-:W-:Y:S01]  /*11c10*/  @!P3 IMAD.IADD R2, R2, 0x1, -R4 ;  /* 0x000000010202b824 */ /* 0x000fe200078e0a04 */
[----:B------:R-:W-:Y:S01]  /*11c20*/  IABS R16, R7 ;  /* 0x0000000700107213 */ /* 0x000fe20000000000 */
[C---:B------:R-:W-:Y:S01]  /*11c30*/  IMAD R17, R4.reuse, R3, R17 ;  /* 0x0000000304117224 */ /* 0x040fe200078e0211 */
[----:B------:R-:W-:Y:S01]  /*11c40*/  STL [R1+0x2ac], R11 ;  /* 0x0002ac0b01007387 */ /* 0x000fe20000100800 */
[----:B------:R-:W-:Y:S01]  /*11c50*/  IMAD.MOV.U32 R10, RZ, RZ, R2 ;  /* 0x000000ffff0a7224 */ /* 0x000fe200078e0002 */
[----:B------:R-:W-:Y:S01]  /*11c60*/  IABS R15, R5 ;  /* 0x00000005000f7213 */ /* 0x000fe20000000000 */
[----:B------:R-:W-:Y:S01]  /*11c70*/  IMAD.HI.U32 R3, R25, R13, RZ ;  /* 0x0000000d19037227 */ /* 0x000fe200078e00ff */
[----:B------:R-:W-:Y:S01]  /*11c80*/  ISETP.GT.U32.AND P3, PT, R4, R17, PT ;  /* 0x000000110400720c */ /* 0x000fe20003f64070 */
[----:B------:R0:W-:Y:S02]  /*11c90*/  STL [R1+0x2a8], R6 ;  /* 0x0002a80601007387 */ /* 0x0001e40000100800 */
[--C-:B------:R-:W-:Y:S01]  /*11ca0*/  @!P1 IMAD.IADD R18, R18, 0x1, -R4.reuse ;  /* 0x0000000112129824 */ /* 0x100fe200078e0a04 */
[----:B------:R-:W-:Y:S01]  /*11cb0*/  ISETP.GE.AND P1, PT, R7, RZ, PT ;  /* 0x000000ff0700720c */ /* 0x000fe20003f26270 */
[----:B------:R-:W-:Y:S01]  /*11cc0*/  @!P0 IMAD.IADD R9, R9, 0x1, -R4 ;  /* 0x0000000109098824 */ /* 0x000fe200078e0a04 */
[----:B------:R-:W-:Y:S01]  /*11cd0*/  ISETP.GE.AND P0, PT, R8, RZ, PT ;  /* 0x000000ff0800720c */ /* 0x000fe20003f06270 */
[----:B------:R-:W-:Y:S01]  /*11ce0*/  @!P4 IMAD.MOV R10, RZ, RZ, -R10 ;  /* 0x000000ffff0ac224 */ /* 0x000fe200078e0a0a */
[----:B------:R-:W-:Y:S01]  /*11cf0*/  ISETP.GT.U32.AND P4, PT, R4, R18, PT ;  /* 0x000000120400720c */ /* 0x000fe20003f84070 */
[----:B------:R-:W-:-:S02]  /*11d00*/  IMAD.MOV R8, RZ, RZ, -R3 ;  /* 0x000000ffff087224 */ /* 0x000fc400078e0a03 */
[----:B0-----:R-:W-:Y:S01]  /*11d10*/  IMAD.HI.U32 R6, R25, R16, RZ ;  /* 0x0000001019067227 */ /* 0x001fe200078e00ff */
[----:B------:R0:W-:Y:S03]  /*11d20*/  STL [R1+0x2a0], R10 ;  /* 0x0002a00a01007387 */ /* 0x0001e60000100800 */
[----:B------:R-:W-:Y:S02]  /*11d30*/  @!P3 IMAD.IADD R17, R17, 0x1, -R4 ;  /* 0x000000011111b824 */ /* 0x000fe400078e0a04 */
[----:B------:R-:W-:-:S03]  /*11d40*/  IMAD.HI.U32 R3, R25, R15, RZ ;  /* 0x0000000f19037227 */ /* 0x000fc600078e00ff */
[C---:B------:R-:W-:Y:S01]  /*11d50*/  ISETP.GT.U32.AND P3, PT, R4.reuse, R17, PT ;  /* 0x000000110400720c */ /* 0x040fe20003f64070 */
[----:B------:R-:W-:Y:S02]  /*11d60*/  IMAD.MOV R6, RZ, RZ, -R6 ;  /* 0x000000ffff067224 */ /* 0x000fe400078e0a06 */
[----:B------:R-:W-:Y:S01]  /*11d70*/  IMAD R13, R4, R8, R13 ;  /* 0x00000008040d7224 */ /* 0x000fe200078e020d */
[C---:B------:R-:W-:Y:S01]  /*11d80*/  IADD3 R8, R0.reuse, 0xa7, RZ ;  /* 0x000000a700087810 */ /* 0x040fe20007ffe0ff */
[----:B------:R-:W-:Y:S01]  /*11d90*/  IMAD.MOV.U32 R2, RZ, RZ, R9 ;  /* 0x000000ffff027224 */ /* 0x000fe200078e0009 */
[----:B------:R-:W-:Y:S01]  /*11da0*/  IADD3 R9, R0, 0xa5, RZ ;  /* 0x000000a500097810 */ /* 0x000fe20007ffe0ff */
[----:B------:R-:W-:Y:S01]  /*11db0*/  IMAD.MOV R3, RZ, RZ, -R3 ;  /* 0x000000ffff037224 */ /* 0x000fe200078e0a03 */
[----:B0-----:R-:W-:Y:S01]  /*11dc0*/  IABS R10, R8 ;  /* 0x00000008000a7213 */ /* 0x001fe20000000000 */
[C---:B------:R-:W-:Y:S01]  /*11dd0*/  IMAD R16, R4.reuse, R6, R16 ;  /* 0x0000000604107224 */ /* 0x040fe200078e0210 */
[----:B------:R-:W-:Y:S01]  /*11de0*/  IABS R7, R9 ;  /* 0x0000000900077213 */ /* 0x000fe20000000000 */
[----:B------:R-:W-:Y:S01]  /*11df0*/  @!P2 IMAD.MOV R2, RZ, RZ, -R2 ;  /* 0x000000ffff02a224 */ /* 0x000fe200078e0a02 */
[C---:B------:R-:W-:Y:S01]  /*11e00*/  ISETP.GT.U32.AND P2, PT, R4.reuse, R13, PT ;  /* 0x0000000d0400720c */ /* 0x040fe20003f44070 */
[----:B------:R-:W-:Y:S01]  /*11e10*/  IMAD R15, R4, R3, R15 ;  /* 0x00000003040f7224 */ /* 0x000fe200078e020f */
[----:B------:R-:W-:Y:S01]  /*11e20*/  IADD3 R3, R0, 0xa6, RZ ;  /* 0x000000a600037810 */ /* 0x000fe20007ffe0ff */
[--C-:B------:R-:W-:Y:S01]  /*11e30*/  @!P4 IMAD.IADD R18, R18, 0x1, -R4.reuse ;  /* 0x000000011212c824 */ /* 0x100fe200078e0a04 */
[C---:B------:R-:W-:Y:S01]  /*11e40*/  ISETP.GT.U32.AND P4, PT, R4.reuse, R16, PT ;  /* 0x000000100400720c */ /* 0x040fe20003f84070 */
[----:B------:R-:W-:Y:S01]  /*11e50*/  @!P3 IMAD.IADD R17, R17, 0x1, -R4 ;  /* 0x000000011111b824 */ /* 0x000fe200078e0a04 */
[----:B------:R-:W-:Y:S01]  /*11e60*/  ISETP.GT.U32.AND P3, PT, R4, R15, PT ;  /* 0x0000000f0400720c */ /* 0x000fe20003f64070 */
[----:B------:R0:W-:Y:S01]  /*11e70*/  STL [R1+0x2a4], R2 ;  /* 0x0002a40201007387 */ /* 0x0001e20000100800 */
[----:B------:R-:W-:Y:S01]  /*11e80*/  IMAD.HI.U32 R14, R25, R10, RZ ;  /* 0x0000000a190e7227 */ /* 0x000fe200078e00ff */
[----:B------:R-:W-:-:S03]  /*11e90*/  IABS R6, R12 ;  /* 0x0000000c00067213 */ /* 0x000fc60000000000 */
[----:B------:R-:W-:Y:S02]  /*11ea0*/  IMAD.MOV R14, RZ, RZ, -R14 ;  /* 0x000000ffff0e7224 */ /* 0x000fe400078e0a0e */
[----:B------:R-:W-:Y:S01]  /*11eb0*/  @!P2 IMAD.IADD R13, R13, 0x1, -R4 ;  /* 0x000000010d0da824 */ /* 0x000fe200078e0a04 */
[----:B------:R-:W-:Y:S01]  /*11ec0*/  ISETP.GE.AND P2, PT, R5, RZ, PT ;  /* 0x000000ff0500720c */ /* 0x000fe20003f46270 */
[----:B------:R-:W-:Y:S01]  /*11ed0*/  IMAD R10, R4, R14, R10 ;  /* 0x0000000e040a7224 */ /* 0x000fe200078e020a */
[----:B0-----:R-:W-:Y:S01]  /*11ee0*/  IABS R2, R3 ;  /* 0x0000000300027213 */ /* 0x001fe20000000000 */
[--C-:B------:R-:W-:Y:S01]  /*11ef0*/  @!P4 IMAD.IADD R16, R16, 0x1, -R4.reuse ;  /* 0x000000011010c824 */ /* 0x100fe200078e0a04 */
[C---:B------:R-:W-:Y:S01]  /*11f00*/  ISETP.GT.U32.AND P4, PT, R4.reuse, R13, PT ;  /* 0x0000000d0400720c */ /* 0x040fe20003f84070 */
[----:B------:R-:W-:Y:S02]  /*11f10*/  @!P3 IMAD.IADD R15, R15, 0x1, -R4 ;  /* 0x000000010f0fb824 */ /* 0x000fe400078e0a04 */
[----:B------:R-:W-:Y:S01]  /*11f20*/  IMAD.HI.U32 R5, R25, R2, RZ ;  /* 0x0000000219057227 */ /* 0x000fe200078e00ff */
[----:B------:R-:W-:-:S03]  /*11f30*/  ISETP.GT.U32.AND P3, PT, R4, R16, PT ;  /* 0x000000100400720c */ /* 0x000fc60003f64070 */
[----:B------:R-:W-:Y:S02]  /*11f40*/  IMAD.MOV R5, RZ, RZ, -R5 ;  /* 0x000000ffff057224 */ /* 0x000fe400078e0a05 */
[----:B------:R-:W-:Y:S01]  /*11f50*/  IMAD.MOV.U32 R19, RZ, RZ, R18 ;  /* 0x000000ffff137224 */ /* 0x000fe200078e0012 */
[----:B------:R-:W-:Y:S01]  /*11f60*/  IADD3 R18, R0, 0x9d, RZ ;  /* 0x0000009d00127810 */ /* 0x000fe20007ffe0ff */
[----:B------:R-:W-:Y:S01]  /*11f70*/  IMAD R2, R4, R5, R2 ;  /* 0x0000000504027224 */ /* 0x000fe200078e0202 */
[----:B------:R-:W-:Y:S01]  /*11f80*/  IADD3 R5, R0, 0xa3, RZ ;  /* 0x000000a300057810 */ /* 0x000fe20007ffe0ff */
[--C-:B------:R-:W-:Y:S01]  /*11f90*/  @!P4 IMAD.IADD R13, R13, 0x1, -R4.reuse ;  /* 0x000000010d0dc824 */ /* 0x100fe200078e0a04 */
[----:B------:R-:W-:Y:S01]  /*11fa0*/  ISETP.GT.U32.AND P4, PT, R4, R10, PT ;  /* 0x0000000a0400720c */ /* 0x000fe20003f84070 */
[----:B------:R-:W-:Y:S02]  /*11fb0*/  IMAD.MOV.U32 R11, RZ, RZ, R17 ;  /* 0x000000ffff0b7224 */ /* 0x000fe400078e0011 */
[----:B------:R-:W-:Y:S01]  /*11fc0*/  @!P3 IMAD.IADD R16, R16, 0x1, -R4 ;  /* 0x000000011010b824 */ /* 0x000fe200078e0a04 */
[C---:B------:R-:W-:Y:S01]  /*11fd0*/  ISETP.GT.U32.AND P3, PT, R4.reuse, R2, PT ;  /* 0x000000020400720c */ /* 0x040fe20003f64070 */
[----:B------:R-:W-:Y:S01]  /*11fe0*/  @!P5 IMAD.MOV R19, RZ, RZ, -R19 ;  /* 0x000000ffff13d224 */ /* 0x000fe200078e0a13 */
[----:B------:R-:W-:Y:S01]  /*11ff0*/  ISETP.GT.U32.AND P5, PT, R4, R15, PT ;  /* 0x0000000f0400720c */ /* 0x000fe20003fa4070 */
[----:B------:R-:W-:Y:S01]  /*12000*/  @!P6 IMAD.MOV R11, RZ, RZ, -R11 ;  /* 0x000000ffff0be224 */ /* 0x000fe200078e0a0b */
[----:B------:R-:W-:Y:S01]  /*12010*/  ISETP.GE.AND P6, PT, R8, RZ, PT ;  /* 0x000000ff0800720c */ /* 0x000fe20003fc6270 */
[C---:B------:R-:W-:Y:S01]  /*12020*/  IMAD.HI.U32 R14, R25.reuse, R7, RZ ;  /* 0x00000007190e7227 */ /* 0x040fe200078e00ff */
[----:B------:R-:W-:Y:S03]  /*12030*/  STL [R1+0x264], R19 ;  /* 0x0002641301007387 */ /* 0x000fe60000100800 */
[----:B------:R-:W-:Y:S01]  /*12040*/  IMAD.HI.U32 R8, R25, R6, RZ ;  /* 0x0000000619087227 */ /* 0x000fe200078e00ff */
[----:B------:R0:W-:Y:S03]  /*12050*/  STL [R1+0x274], R11 ;  /* 0x0002740b01007387 */ /* 0x0001e60000100800 */
[----:B------:R-:W-:-:S02]  /*12060*/  IMAD.MOV R14, RZ, RZ, -R14 ;  /* 0x000000ffff0e7224 */ /* 0x000fc400078e0a0e */
[----:B------:R-:W-:Y:S02]  /*12070*/  IMAD.MOV R8, RZ, RZ, -R8 ;  /* 0x000000ffff087224 */ /* 0x000fe400078e0a08 */
[----:B------:R-:W-:Y:S02]  /*12080*/  @!P4 IMAD.IADD R10, R10, 0x1, -R4 ;  /* 0x000000010a0ac824 */ /* 0x000fe400078e0a04 */
[C---:B------:R-:W-:Y:S02]  /*12090*/  IMAD R7, R4.reuse, R14, R7 ;  /* 0x0000000e04077224 */ /* 0x040fe400078e0207 */
[----:B0-----:R-:W-:Y:S02]  /*120a0*/  IMAD.MOV.U32 R11, RZ, RZ, R13 ;  /* 0x000000ffff0b7224 */ /* 0x001fe400078e000d */
[C---:B------:R-:W-:Y:S01]  /*120b0*/  IMAD R6, R4.reuse, R8, R6 ;  /* 0x0000000804067224 */ /* 0x040fe200078e0206 */
[----:B------:R-:W-:Y:S01]  /*120c0*/  ISETP.GT.U32.AND P4, PT, R4, R7, PT ;  /* 0x000000070400720c */ /* 0x000fe20003f84070 */
[--C-:B------:R-:W-:Y:S01]  /*120d0*/  @!P3 IMAD.IADD R2, R2, 0x1, -R4.reuse ;  /* 0x000000010202b824 */ /* 0x100fe200078e0a04 */
[----:B------:R-:W-:Y:S01]  /*120e0*/  ISETP.GT.U32.AND P3, PT, R4, R10, PT ;  /* 0x0000000a0400720c */ /* 0x000fe20003f64070 */
[----:B------:R-:W-:Y:S01]  /*120f0*/  @!P0 IMAD.MOV R11, RZ, RZ, -R11 ;  /* 0x000000ffff0b8224 */ /* 0x000fe200078e0a0b */
[----:B------:R-:W-:Y:S01]  /*12100*/  IADD3 R8, R0, 0xa2, RZ ;  /* 0x000000a200087810 */ /* 0x000fe20007ffe0ff */
[----:B------:R-:W-:Y:S01]  /*12110*/  @!P5 IMAD.IADD R15, R15, 0x1, -R4 ;  /* 0x000000010f0fd824 */ /* 0x000fe200078e0a04 */
[----:B------:R-:W-:Y:S01]  /*12120*/  ISETP.GE.AND P5, PT, R3, RZ, PT ;  /* 0x000000ff0300720c */ /* 0x000fe20003fa6270 */
[----:B------:R-:W-:Y:S01]  /*12130*/  @!P1 IMAD.MOV R16, RZ, RZ, -R16 ;  /* 0x000000ffff109224 */ /* 0x000fe200078e0a10 */
[----:B------:R-:W-:Y:S01]  /*12140*/  ISETP.GT.U32.AND P1, PT, R4, R6, PT ;  /* 0x000000060400720c */ /* 0x000fe20003f24070 */
[----:B------:R0:W-:Y:S01]  /*12150*/  STL [R1+0x298], R11 ;  /* 0x0002980b01007387 */ /* 0x0001e20000100800 */
[----:B------:R-:W-:-:S02]  /*12160*/  IABS R3, R5 ;  /* 0x0000000500037213 */ /* 0x000fc40000000000 */
[----:B------:R-:W-:Y:S01]  /*12170*/  IABS R14, R8 ;  /* 0x00000008000e7213 */ /* 0x000fe20000000000 */
[----:B------:R-:W-:Y:S01]  /*12180*/  STL [R1+0x27c], R16 ;  /* 0x00027c1001007387 */ /* 0x000fe20000100800 */
[----:B------:R-:W-:Y:S01]  /*12190*/  ISETP.GT.U32.AND P0, PT, R4, R2, PT ;  /* 0x000000020400720c */ /* 0x000fe20003f04070 */
[----:B------:R-:W-:Y:S01]  /*121a0*/  @!P3 IMAD.IADD R10, R10, 0x1, -R4 ;  /* 0x000000010a0ab824 */ /* 0x000fe200078e0a04 */
[----:B------:R-:W-:Y:S01]  /*121b0*/  ISETP.GE.AND P3, PT, R12, RZ, PT ;  /* 0x000000ff0c00720c */ /* 0x000fe20003f66270 */
[----:B------:R-:W-:-:S04]  /*121c0*/  IMAD.HI.U32 R13, R25, R3, RZ ;  /* 0x00000003190d7227 */ /* 0x000fc800078e00ff */
[----:B0-----:R-:W-:Y:S02]  /*121d0*/  IMAD.MOV.U32 R11, RZ, RZ, R15 ;  /* 0x000000ffff0b7224 */ /* 0x001fe400078e000f */
[--C-:B------:R-:W-:Y:S01]  /*121e0*/  @!P4 IMAD.IADD R7, R7, 0x1, -R4.reuse ;  /* 0x000000010707c824 */ /* 0x100fe200078e0a04 */
[----:B------:R-:W-:Y:S01]  /*121f0*/  ISETP.GE.AND P4, PT, R9, RZ, PT ;  /* 0x000000ff0900720c */ /* 0x000fe20003f86270 */
[----:B------:R-:W-:Y:S02]  /*12200*/  @!P2 IMAD.MOV R11, RZ, RZ, -R11 ;  /* 0x000000ffff0ba224 */ /* 0x000fe400078e0a0b */
[----:B------:R-:W-:Y:S01]  /*12210*/  @!P1 IMAD.IADD R6, R6, 0x1, -R4 ;  /* 0x0000000106069824 */ /* 0x000fe200078e0a04 */
[C---:B------:R-:W-:Y:S01]  /*12220*/  ISETP.GT.U32.AND P2, PT, R4.reuse, R7, PT ;  /* 0x000000070400720c */ /* 0x040fe20003f44070 */
[----:B------:R-:W-:Y:S01]  /*12230*/  IMAD.MOV R13, RZ, RZ, -R13 ;  /* 0x000000ffff0d7224 */ /* 0x000fe200078e0a0d */
[----:B------:R0:W-:Y:S01]  /*12240*/  STL [R1+0x280], R11 ;  /* 0x0002800b01007387 */ /* 0x0001e20000100800 */
[----:B------:R-:W-:Y:S01]  /*12250*/  IMAD.MOV.U32 R9, RZ, RZ, R14 ;  /* 0x000000ffff097224 */ /* 0x000fe200078e000e */
[----:B------:R-:W-:Y:S01]  /*12260*/  ISETP.GE.AND P1, PT, R5, RZ, PT ;  /* 0x000000ff0500720c */ /* 0x000fe20003f26270 */
[----:B------:R-:W-:Y:S01]  /*12270*/  IMAD R3, R4, R13, R3 ;  /* 0x0000000d04037224 */ /* 0x000fe200078e0203 */
[C---:B------:R-:W-:Y:S01]  /*12280*/  IADD3 R14, R0.reuse, 0xa1, RZ ;  /* 0x000000a1000e7810 */ /* 0x040fe20007ffe0ff */
[----:B------:R-:W-:Y:S01]  /*12290*/  IMAD.HI.U32 R12, R25, R9, RZ ;  /* 0x00000009190c7227 */ /* 0x000fe200078e00ff */
[----:B------:R-:W-:-:S03]  /*122a0*/  IADD3 R13, R0, 0x9c, RZ ;  /* 0x0000009c000d7810 */ /* 0x000fc60007ffe0ff */
[----:B------:R-:W-:Y:S01]  /*122b0*/  @!P0 IMAD.IADD R2, R2, 0x1, -R4 ;  /* 0x0000000102028824 */ /* 0x000fe200078e0a04 */
[----:B------:R-:W-:Y:S01]  /*122c0*/  ISETP.GT.U32.AND P0, PT, R4, R3, PT ;  /* 0x000000030400720c */ /* 0x000fe20003f04070 */
[----:B0-----:R-:W-:Y:S01]  /*122d0*/  IMAD.MOV.U32 R11, RZ, RZ, R10 ;  /* 0x000000ffff0b7224 */ /* 0x001fe200078e000a */
[----:B------:R-:W-:Y:S01]  /*122e0*/  IADD3 R10, R0, 0xa0, RZ ;  /* 0x000000a0000a7810 */ /* 0x000fe20007ffe0ff */
[----:B------:R-:W-:Y:S01]  /*122f0*/  IMAD.MOV R12, RZ, RZ, -R12 ;  /* 0x000000ffff0c7224 */ /* 0x000fe200078e0a0c */
[----:B------:R-:W-:Y:S01]  /*12300*/  IABS R16, R13 ;  /* 0x0000000d00107213 */ /* 0x000fe20000000000 */
[----:B------:R-:W-:Y:S01]  /*12310*/  @!P6 IMAD.MOV R11, RZ, RZ, -R11 ;  /* 0x000000ffff0be224 */ /* 0x000fe200078e0a0b */
[C---:B------:R-:W-:Y:S01]  /*12320*/  ISETP.GT.U32.AND P6, PT, R4.reuse, R6, PT ;  /* 0x000000060400720c */ /* 0x040fe20003fc4070 */
[----:B------:R-:W-:Y:S01]  /*12330*/  IMAD R5, R4, R12, R9 ;  /* 0x0000000c04057224 */ /* 0x000fe200078e0209 */
[----:B------:R-:W-:Y:S01]  /*12340*/  IADD3 R9, R0, 0x9e, RZ ;  /* 0x0000009e00097810 */ /* 0x000fe20007ffe0ff */
[----:B------:R-:W-:Y:S01]  /*12350*/  @!P2 IMAD.IADD R7, R7, 0x1, -R4 ;  /* 0x000000010707a824 */ /* 0x000fe200078e0a04 */
[----:B------:R0:W-:Y:S01]  /*12360*/  STL [R1+0x284], R11 ;  /* 0x0002840b01007387 */ /* 0x0001e20000100800 */
[----:B------:R-:W-:-:S02]  /*12370*/  ISETP.GE.AND P2, PT, R8, RZ, PT ;  /* 0x000000ff0800720c */ /* 0x000fc40003f46270 */
[--C-:B------:R-:W-:Y:S02]  /*12380*/  @!P0 IMAD.IADD R3, R3, 0x1, -R4.reuse ;  /* 0x0000000103038824 */ /* 0x100fe400078e0a04 */
[----:B------:R-:W-:Y:S01]  /*12390*/  @!P4 IMAD.MOV R7, RZ, RZ, -R7 ;  /* 0x000000ffff07c224 */ /* 0x000fe200078e0a07 */
[----:B------:R-:W-:Y:S02]  /*123a0*/  ISETP.GE.AND P4, PT, R10, RZ, PT ;  /* 0x000000ff0a00720c */ /* 0x000fe40003f86270 */
[----:B------:R-:W-:Y:S01]  /*123b0*/  ISETP.GT.U32.AND P0, PT, R4, R3, PT ;  /* 0x000000030400720c */ /* 0x000fe20003f04070 */
[----:B------:R-:W-:Y:S01]  /*123c0*/  @!P6 IMAD.IADD R6, R6, 0x1, -R4 ;  /* 0x000000010606e824 */ /* 0x000fe200078e0a04 */
[----:B------:R-:W-:Y:S01]  /*123d0*/  ISETP.GT.U32.AND P6, PT, R4, R5, PT ;  /* 0x000000050400720c */ /* 0x000fe20003fc4070 */
[----:B0-----:R-:W-:Y:S01]  /*123e0*/  IMAD.MOV.U32 R11, RZ, RZ, R2 ;  /* 0x000000ffff0b7224 */ /* 0x001fe200078e0002 */
[----:B------:R-:W-:Y:S01]  /*123f0*/  IADD3 R2, R0, 0x9f, RZ ;  /* 0x0000009f00027810 */ /* 0x000fe20007ffe0ff */
[----:B------:R-:W-:Y:S01]  /*12400*/  IMAD.MOV.U32 R8, RZ, RZ, R6 ;  /* 0x000000ffff087224 */ /* 0x000fe200078e0006 */
[----:B------:R-:W-:Y:S01]  /*12410*/  IABS R10, R10 ;  /* 0x0000000a000a7213 */ /* 0x000fe20000000000 */
[----:B------:R-:W-:Y:S01]  /*12420*/  @!P5 IMAD.MOV R11, RZ, RZ, -R11 ;  /* 0x000000ffff0bd224 */ /* 0x000fe200078e0a0b */
[----:B------:R-:W-:Y:S01]  /*12430*/  ISETP.GE.AND P5, PT, R14, RZ, PT ;  /* 0x000000ff0e00720c */ /* 0x000fe20003fa6270 */
[----:B------:R-:W-:Y:S01]  /*12440*/  @!P3 IMAD.MOV R8, RZ, RZ, -R8 ;  /* 0x000000ffff08b224 */ /* 0x000fe200078e0a08 */
[----:B------:R-:W-:-:S02]  /*12450*/  IABS R14, R14 ;  /* 0x0000000e000e7213 */ /* 0x000fc40000000000 */
[----:B------:R0:W-:Y:S01]  /*12460*/  STL [R1+0x288], R11 ;  /* 0x0002880b01007387 */ /* 0x0001e20000100800 */
[----:B------:R-:W-:Y:S01]  /*12470*/  ISETP.GE.AND P3, PT, R2, RZ, PT ;  /* 0x000000ff0200720c */ /* 0x000fe20003f66270 */
[--C-:B------:R-:W-:Y:S01]  /*12480*/  @!P0 IMAD.IADD R3, R3, 0x1, -R4.reuse ;  /* 0x0000000103038824 */ /* 0x100fe200078e0a04 */
[----:B------:R-:W-:Y:S01]  /*12490*/  IABS R2, R2 ;  /* 0x0000000200027213 */ /* 0x000fe20000000000 */
[----:B------:R-:W-:Y:S01]  /*124a0*/  @!P6 IMAD.IADD R5, R5, 0x1, -R4 ;  /* 0x000000010505e824 */ /* 0x000fe200078e0a04 */
[----:B------:R-:W-:Y:S01]  /*124b0*/  STL [R1+0x290], R7 ;  /* 0x0002900701007387 */ /* 0x000fe20000100800 */
[----:B------:R-:W-:Y:S02]  /*124c0*/  ISETP.GE.AND P0, PT, R9, RZ, PT ;  /* 0x000000ff0900720c */ /* 0x000fe40003f06270 */
[----:B------:R-:W-:Y:S01]  /*124d0*/  IMAD.HI.U32 R6, R25, R2, RZ ;  /* 0x0000000219067227 */ /* 0x000fe200078e00ff */
[----:B------:R1:W-:Y:S01]  /*124e0*/  STL [R1+0x294], R8 ;  /* 0x0002940801007387 */ /* 0x0003e20000100800 */
[----:B------:R-:W-:-:S02]  /*124f0*/  ISETP.GT.U32.AND P6, PT, R4, R5, PT ;  /* 0x000000050400720c */ /* 0x000fc40003fc4070 */
[----:B0-----:R-:W-:Y:S01]  /*12500*/  IMAD.MOV.U32 R11, RZ, RZ, R3 ;  /* 0x000000ffff0b7224 */ /* 0x001fe200078e0003 */
[----:B------:R-:W-:Y:S01]  /*12510*/  IABS R9, R9 ;  /* 0x0000000900097213 */ /* 0x000fe20000000000 */
[----:B------:R-:W-:Y:S02]  /*12520*/  IMAD.MOV R6, RZ, RZ, -R6 ;  /* 0x000000ffff067224 */ /* 0x000fe400078e0a06 */
[----:B------:R-:W-:Y:S02]  /*12530*/  @!P1 IMAD.MOV R11, RZ, RZ, -R11 ;  /* 0x000000ffff0b9224 */ /* 0x000fe400078e0a0b */
[----:B------:R-:W-:Y:S01]  /*12540*/  IMAD R2, R4, R6, R2 ;  /* 0x0000000604027224 */ /* 0x000fe200078e0202 */
[----:B------:R-:W-:Y:S01]  /*12550*/  IADD3 R6, R0, 0x9a, RZ ;  /* 0x0000009a00067810 */ /* 0x000fe20007ffe0ff */
[----:B-1----:R-:W-:Y:S01]  /*12560*/  IMAD.HI.U32 R8, R25, R14, RZ ;  /* 0x0000000e19087227 */ /* 0x002fe200078e00ff */
[----:B------:R-:W-:Y:S02]  /*12570*/  STL [R1+0x28c], R11 ;  /* 0x00028c0b01007387 */ /* 0x000fe40000100800 */
[----:B------:R-:W-:Y:S01]  /*12580*/  IABS R15, R6 ;  /* 0x00000006000f7213 */ /* 0x000fe20000000000 */
[----:B------:R-:W-:-:S02]  /*12590*/  IMAD.MOV R8, RZ, RZ, -R8 ;  /* 0x000000ffff087224 */ /* 0x000fc400078e0a08 */
[----:B------:R-:W-:Y:S02]  /*125a0*/  @!P6 IMAD.IADD R5, R5, 0x1, -R4 ;  /* 0x000000010505e824 */ /* 0x000fe400078e0a04 */
[C---:B------:R-:W-:Y:S02]  /*125b0*/  IMAD R14, R4.reuse, R8, R14 ;  /* 0x00000008040e7224 */ /* 0x040fe400078e020e */
[----:B------:R-:W-:Y:S02]  /*125c0*/  IMAD.MOV.U32 R8, RZ, RZ, R5 ;  /* 0x000000ffff087224 */ /* 0x000fe400078e0005 */
[----:B------:R-:W-:Y:S01]  /*125d0*/  IMAD.HI.U32 R7, R25, R10, RZ ;  /* 0x0000000a19077227 */ /* 0x000fe200078e00ff */
[----:B------:R-:W-:-:S03]  /*125e0*/  ISETP.GT.U32.AND P1, PT, R4, R14, PT ;  /* 0x0000000e0400720c */ /* 0x000fc60003f24070 */
[----:B------:R-:W-:Y:S01]  /*125f0*/  @!P2 IMAD.MOV R8, RZ, RZ, -R8 ;  /* 0x000000ffff08a224 */ /* 0x000fe200078e0a08 */
[C---:B------:R-:W-:Y:S01]  /*12600*/  ISETP.GT.U32.AND P2, PT, R4.reuse, R2, PT ;  /* 0x000000020400720c */ /* 0x040fe20003f44070 */
[----:B------:R-:W-:Y:S02]  /*12610*/  IMAD.MOV R7, RZ, RZ, -R7 ;  /* 0x000000ffff077224 */ /* 0x000fe400078e0a07 */
[----:B------:R-:W-:Y:S01]  /*12620*/  IMAD.HI.U32 R3, R25, R9, RZ ;  /* 0x0000000919037227 */ /* 0x000fe200078e00ff */
[----:B------:R0:W-:Y:S03]  /*12630*/  STL [R1+0x81c], R8 ;  /* 0x00081c0801007387 */ /* 0x0001e60000100800 */
[----:B------:R-:W-:Y:S02]  /*12640*/  IMAD R10, R4, R7, R10 ;  /* 0x00000007040a7224 */ /* 0x000fe400078e020a */
[----:B------:R-:W-:-:S02]  /*12650*/  @!P1 IMAD.IADD R14, R14, 0x1, -R4 ;  /* 0x000000010e0e9824 */ /* 0x000fc400078e0a04 */
[----:B------:R-:W-:Y:S01]  /*12660*/  IMAD.MOV R3, RZ, RZ, -R3 ;  /* 0x000000ffff037224 */ /* 0x000fe200078e0a03 */
[----:B------:R-:W-:Y:S01]  /*12670*/  ISETP.GT.U32.AND P6, PT, R4, R10, PT ;  /* 0x0000000a0400720c */ /* 0x000fe20003fc4070 */
[----:B------:R-:W-:Y:S01]  /*12680*/  @!P2 IMAD.IADD R2, R2, 0x1, -R4 ;  /* 0x000000010202a824 */ /* 0x000fe200078e0a04 */
[C---:B------:R-:W-:Y:S01]  /*12690*/  ISETP.GT.U32.AND P1, PT, R4.reuse, R14, PT ;  /* 0x0000000e0400720c */ /* 0x040fe20003f24070 */
[C---:B------:R-:W-:Y:S01]  /*126a0*/  IMAD R9, R4.reuse, R3, R9 ;  /* 0x0000000304097224 */ /* 0x040fe200078e0209 */
[----:B------:R-:W-:Y:S01]  /*126b0*/  IABS R3, R18 ;  /* 0x0000001200037213 */ /* 0x000fe20000000000 */
[----:B------:R-:W-:Y:S01]  /*126c0*/  IMAD.HI.U32 R5, R25, R16, RZ ;  /* 0x0000001019057227 */ /* 0x000fe200078e00ff */
[----:B------:R-:W-:Y:S02]  /*126d0*/  ISETP.GT.U32.AND P2, PT, R4, R2, PT ;  /* 0x000000020400720c */ /* 0x000fe40003f44070 */
[----:B0-----:R-:W-:Y:S01]  /*126e0*/  IADD3 R8, R0, 0x9b, RZ ;  /* 0x0000009b00087810 */ /* 0x001fe20007ffe0ff */
[----:B------:R-:W-:-:S02]  /*126f0*/  IMAD.MOV R5, RZ, RZ, -R5 ;  /* 0x000000ffff057224 */ /* 0x000fc400078e0a05 */
        /* <DEDUP_REMOVED lines=19> */
[----:B------:R0:W-:Y:S01]  /*12830*/  STL [R1+0x278], R11 ;  /* 0x0002780b01007387 */ /* 0x0001e20000100800 */
[----:B------:R-:W-:Y:S01]  /*12840*/  ISETP.GT.U32.AND P5, PT, R4, R9, PT ;  /* 0x000000090400720c */ /* 0x000fe20003fa4070 */
[----:B------:R-:W-:Y:S02]  /*12850*/  @!P2 IMAD.IADD R16, R16, 0x1, -R4 ;  /* 0x000000011010a824 */ /* 0x000fe400078e0a04 */
[----:B------:R-:W-:-:S04]  /*12860*/  IMAD.HI.U32 R17, R25, R7, RZ ;  /* 0x0000000719117227 */ /* 0x000fc800078e00ff */
[----:B------:R-:W-:Y:S02]  /*12870*/  IMAD.MOV R17, RZ, RZ, -R17 ;  /* 0x000000ffff117224 */ /* 0x000fe400078e0a11 */
[----:B0-----:R-:W-:Y:S02]  /*12880*/  IMAD.MOV.U32 R11, RZ, RZ, R10 ;  /* 0x000000ffff0b7224 */ /* 0x001fe400078e000a */
[----:B------:R-:W-:-:S04]  /*12890*/  IMAD.HI.U32 R12, R25, R15, RZ ;  /* 0x0000000f190c7227 */ /* 0x000fc800078e00ff */
[----:B------:R-:W-:Y:S01]  /*128a0*/  @!P4 IMAD.MOV R11, RZ, RZ, -R11 ;  /* 0x000000ffff0bc224 */ /* 0x000fe200078e0a0b */
[----:B------:R-:W-:Y:S01]  /*128b0*/  ISETP.GT.U32.AND P4, PT, R4, R16, PT ;  /* 0x000000100400720c */ /* 0x000fe20003f84070 */
[----:B------:R-:W-:-:S03]  /*128c0*/  IMAD.HI.U32 R10, R25, R14, RZ ;  /* 0x0000000e190a7227 */ /* 0x000fc600078e00ff */
[----:B------:R0:W-:Y:S01]  /*128d0*/  STL [R1+0x270], R11 ;  /* 0x0002700b01007387 */ /* 0x0001e20000100800 */
[C---:B------:R-:W-:Y:S02]  /*128e0*/  IMAD R7, R4.reuse, R17, R7 ;  /* 0x0000001104077224 */ /* 0x040fe400078e0207 */
[----:B------:R-:W-:Y:S02]  /*128f0*/  IMAD.MOV R12, RZ, RZ, -R12 ;  /* 0x000000ffff0c7224 */ /* 0x000fe400078e0a0c */
[--C-:B------:R-:W-:Y:S01]  /*12900*/  @!P6 IMAD.IADD R3, R3, 0x1, -R4.reuse ;  /* 0x000000010303e824 */ /* 0x100fe200078e0a04 */
[----:B------:R-:W-:Y:S01]  /*12910*/  ISETP.GE.AND P6, PT, R13, RZ, PT ;  /* 0x000000ff0d00720c */ /* 0x000fe20003fc6270 */
[----:B------:R-:W-:Y:S01]  /*12920*/  @!P5 IMAD.IADD R9, R9, 0x1, -R4 ;  /* 0x000000010909d824 */ /* 0x000fe200078e0a04 */
[C---:B------:R-:W-:Y:S01]  /*12930*/  ISETP.GT.U32.AND P5, PT, R4.reuse, R7, PT ;  /* 0x000000070400720c */ /* 0x040fe20003fa4070 */
[----:B------:R-:W-:Y:S01]  /*12940*/  IMAD.MOV R10, RZ, RZ, -R10 ;  /* 0x000000ffff0a7224 */ /* 0x000fe200078e0a0a */
[C---:B------:R-:W-:Y:S01]  /*12950*/  ISETP.GT.U32.AND P2, PT, R4.reuse, R3, PT ;  /* 0x000000030400720c */ /* 0x040fe20003f44070 */
[----:B------:R-:W-:Y:S01]  /*12960*/  IMAD R15, R4, R12, R15 ;  /* 0x0000000c040f7224 */ /* 0x000fe200078e020f */
[C---:B------:R-:W-:Y:S01]  /*12970*/  IADD3 R13, R0.reuse, 0x96, RZ ;  /* 0x00000096000d7810 */ /* 0x040fe20007ffe0ff */
[----:B0-----:R-:W-:Y:S01]  /*12980*/  IMAD.MOV.U32 R11, RZ, RZ, R9 ;  /* 0x000000ffff0b7224 */ /* 0x001fe200078e0009 */
[----:B------:R-:W-:Y:S01]  /*12990*/  IADD3 R9, R0, 0x97, RZ ;  /* 0x0000009700097810 */ /* 0x000fe20007ffe0ff */
        /* <DEDUP_REMOVED lines=18> */
[----:B------:R-:W-:Y:S01]  /*12ac0*/  ISETP.GT.U32.AND P0, PT, R4, R7, PT ;  /* 0x000000070400720c */ /* 0x000fe20003f04070 */
[----:B------:R-:W-:Y:S01]  /*12ad0*/  @!P4 IMAD.IADD R14, R14, 0x1, -R4 ;  /* 0x000000010e0ec824 */ /* 0x000fe200078e0a04 */
[----:B------:R-:W-:Y:S01]  /*12ae0*/  IABS R18, R12 ;  /* 0x0000000c00127213 */ /* 0x000fe20000000000 */
        /* <DEDUP_REMOVED lines=13> */
[C---:B------:R-:W-:Y:S01]  /*12bc0*/  IMAD R8, R4.reuse, R6, R8 ;  /* 0x0000000604087224 */ /* 0x040fe200078e0208 */
[----:B0-----:R-:W-:Y:S01]  /*12bd0*/  IABS R10, R13 ;  /* 0x0000000d000a7213 */ /* 0x001fe20000000000 */
[----:B------:R-:W-:Y:S02]  /*12be0*/  IMAD R3, R4, R5, R3 ;  /* 0x0000000504037224 */ /* 0x000fe400078e0203 */
[----:B------:R-:W-:Y:S01]  /*12bf0*/  @!P1 IMAD.IADD R14, R14, 0x1, -R4 ;  /* 0x000000010e0e9824 */ /* 0x000fe200078e0a04 */
[C---:B------:R-:W-:Y:S01]  /*12c00*/  ISETP.GT.U32.AND P0, PT, R4.reuse, R8, PT ;  /* 0x000000080400720c */ /* 0x040fe20003f04070 */
[----:B------:R-:W-:Y:S01]  /*12c10*/  IMAD.HI.U32 R5, R25, R10, RZ ;  /* 0x0000000a19057227 */ /* 0x000fe200078e00ff */
[----:B------:R-:W-:-:S03]  /*12c20*/  ISETP.GT.U32.AND P1, PT, R4, R3, PT ;  /* 0x000000030400720c */ /* 0x000fc60003f24070 */
[----:B------:R-:W-:Y:S02]  /*12c30*/  IMAD.MOV R5, RZ, RZ, -R5 ;  /* 0x000000ffff057224 */ /* 0x000fe400078e0a05 */
[----:B------:R-:W-:Y:S01]  /*12c40*/  @!P4 IMAD.IADD R15, R15, 0x1, -R4 ;  /* 0x000000010f0fc824 */ /* 0x000fe200078e0a04 */
[----:B------:R-:W-:Y:S01]  /*12c50*/  ISETP.GE.AND P4, PT, R2, RZ, PT ;  /* 0x000000ff0200720c */ /* 0x000fe20003f86270 */
[----:B------:R-:W-:Y:S01]  /*12c60*/  IMAD.HI.U32 R6, R25, R18, RZ ;  /* 0x0000001219067227 */ /* 0x000fe200078e00ff */
[----:B------:R-:W-:-:S03]  /*12c70*/  IADD3 R2, R0, 0x94, RZ ;  /* 0x0000009400027810 */ /* 0x000fc60007ffe0ff */
[----:B------:R-:W-:Y:S01]  /*12c80*/  @!P0 IMAD.IADD R8, R8, 0x1, -R4 ;  /* 0x0000000108088824 */ /* 0x000fe200078e0a04 */
[----:B------:R-:W-:Y:S01]  /*12c90*/  ISETP.GE.AND P0, PT, R9, RZ, PT ;  /* 0x000000ff0900720c */ /* 0x000fe20003f06270 */
[----:B------:R-:W-:Y:S01]  /*12ca0*/  IMAD R10, R4, R5, R10 ;  /* 0x00000005040a7224 */ /* 0x000fe200078e020a */
[----:B------:R-:W-:Y:S01]  /*12cb0*/  IADD3 R9, R0, 0x93, RZ ;  /* 0x0000009300097810 */ /* 0x000fe20007ffe0ff */
[----:B------:R-:W-:Y:S01]  /*12cc0*/  @!P1 IMAD.IADD R3, R3, 0x1, -R4 ;  /* 0x0000000103039824 */ /* 0x000fe200078e0a04 */
[C---:B------:R-:W-:Y:S01]  /*12cd0*/  ISETP.GT.U32.AND P1, PT, R4.reuse, R8, PT ;  /* 0x000000080400720c */ /* 0x040fe20003f24070 */
[----:B------:R-:W-:Y:S01]  /*12ce0*/  IMAD.MOV.U32 R11, RZ, RZ, R7 ;  /* 0x000000ffff0b7224 */ /* 0x000fe200078e0007 */
[----:B------:R-:W-:Y:S01]  /*12cf0*/  IABS R5, R2 ;  /* 0x0000000200057213 */ /* 0x000fe20000000000 */
[----:B------:R-:W-:Y:S01]  /*12d00*/  IMAD.MOV R6, RZ, RZ, -R6 ;  /* 0x000000ffff067224 */ /* 0x000fe200078e0a06 */
[C---:B------:R-:W-:Y:S01]  /*12d10*/  ISETP.GT.U32.AND P6, PT, R4.reuse, R3, PT ;  /* 0x000000030400720c */ /* 0x040fe20003fc4070 */
[----:B------:R-:W-:Y:S01]  /*12d20*/  @!P3 IMAD.MOV R11, RZ, RZ, -R11 ;  /* 0x000000ffff0bb224 */ /* 0x000fe200078e0a0b */
[C---:B------:R-:W-:Y:S01]  /*12d30*/  ISETP.GT.U32.AND P3, PT, R4.reuse, R10, PT ;  /* 0x0000000a0400720c */ /* 0x040fe20003f64070 */
[C---:B------:R-:W-:Y:S01]  /*12d40*/  IMAD R18, R4.reuse, R6, R18 ;  /* 0x0000000604127224 */ /* 0x040fe200078e0212 */
[----:B------:R-:W-:Y:S01]  /*12d50*/  IABS R6, R9 ;  /* 0x0000000900067213 */ /* 0x000fe20000000000 */
[----:B------:R-:W-:Y:S01]  /*12d60*/  IMAD.HI.U32 R7, R25, R5, RZ ;  /* 0x0000000519077227 */ /* 0x000fe200078e00ff */
[----:B------:R0:W-:Y:S03]  /*12d70*/  STL [R1+0x260], R11 ;  /* 0x0002600b01007387 */ /* 0x0001e60000100800 */
        /* <DEDUP_REMOVED lines=15> */
[----:B------:R-:W-:Y:S01]  /*12e70*/  @!P3 IMAD.IADD R10, R10, 0x1, -R4 ;  /* 0x000000010a0ab824 */ /* 0x000fe200078e0a04 */
[----:B------:R0:W-:Y:S01]  /*12e80*/  STL [R1+0x25c], R11 ;  /* 0x00025c0b01007387 */ /* 0x0001e20000100800 */
[----:B------:R-:W-:Y:S01]  /*12e90*/  IMAD R5, R4, R7, R5 ;  /* 0x0000000704057224 */ /* 0x000fe200078e0205 */
[----:B------:R-:W-:Y:S01]  /*12ea0*/  IADD3 R7, R0, 0x91, RZ ;  /* 0x0000009100077810 */ /* 0x000fe20007ffe0ff */
[----:B-1----:R-:W-:Y:S01]  /*12eb0*/  IMAD.MOV.U32 R15, RZ, RZ, R8 ;  /* 0x000000ffff0f7224 */ /* 0x002fe200078e0008 */
[C---:B------:R-:W-:Y:S01]  /*12ec0*/  ISETP.GT.U32.AND P3, PT, R4.reuse, R10, PT ;  /* 0x0000000a0400720c */ /* 0x040fe20003f64070 */
[C---:B------:R-:W-:Y:S01]  /*12ed0*/  IMAD R6, R4.reuse, R14, R6 ;  /* 0x0000000e04067224 */ /* 0x040fe200078e0206 */
[----:B------:R-:W-:Y:S01]  /*12ee0*/  IABS R8, R2 ;  /* 0x0000000200087213 */ /* 0x000fe20000000000 */
[----:B------:R-:W-:Y:S01]  /*12ef0*/  @!P4 IMAD.MOV R15, RZ, RZ, -R15 ;  /* 0x000000ffff0fc224 */ /* 0x000fe200078e0a0f */
[----:B------:R-:W-:Y:S01]  /*12f00*/  ISETP.GT.U32.AND P4, PT, R4, R5, PT ;  /* 0x000000050400720c */ /* 0x000fe20003f84070 */
[----:B------:R-:W-:Y:S01]  /*12f10*/  @!P2 IMAD.IADD R18, R18, 0x1, -R4 ;  /* 0x000000011212a824 */ /* 0x000fe200078e0a04 */
[----:B------:R-:W-:Y:S01]  /*12f20*/  IADD3 R14, R0, 0x8c, RZ ;  /* 0x0000008c000e7810 */ /* 0x000fe20007ffe0ff */
[----:B0-----:R-:W-:Y:S01]  /*12f30*/  IMAD.MOV.U32 R11, RZ, RZ, R3 ;  /* 0x000000ffff0b7224 */ /* 0x001fe200078e0003 */
[----:B------:R0:W-:Y:S01]  /*12f40*/  STL [R1+0x250], R15 ;  /* 0x0002500f01007387 */ /* 0x0001e20000100800 */
[----:B------:R-:W-:-:S02]  /*12f50*/  IABS R3, R7 ;  /* 0x0000000700037213 */ /* 0x000fc40000000000 */
[----:B------:R-:W-:Y:S01]  /*12f60*/  @!P0 IMAD.MOV R11, RZ, RZ, -R11 ;  /* 0x000000ffff0b8224 */ /* 0x000fe200078e0a0b */
[----:B------:R-:W-:Y:S01]  /*12f70*/  ISETP.GT.U32.AND P0, PT, R4, R6, PT ;  /* 0x000000060400720c */ /* 0x000fe20003f04070 */
[--C-:B------:R-:W-:Y:S01]  /*12f80*/  @!P3 IMAD.IADD R10, R10, 0x1, -R4.reuse ;  /* 0x000000010a0ab824 */ /* 0x100fe200078e0a04 */
[C---:B------:R-:W-:Y:S02]  /*12f90*/  ISETP.GT.U32.AND P2, PT, R4.reuse, R18, PT ;  /* 0x000000120400720c */ /* 0x040fe40003f44070 */
[----:B------:R1:W-:Y:S01]  /*12fa0*/  STL [R1+0x258], R11 ;  /* 0x0002580b01007387 */ /* 0x0003e20000100800 */
[----:B------:R-:W-:Y:S01]  /*12fb0*/  @!P4 IMAD.IADD R5, R5, 0x1, -R4 ;  /* 0x000000010505c824 */ /* 0x000fe200078e0a04 */
[----:B------:R-:W-:Y:S01]  /*12fc0*/  ISETP.GE.AND P3, PT, R9, RZ, PT ;  /* 0x000000ff0900720c */ /* 0x000fe20003f66270 */
[----:B------:R-:W-:Y:S01]  /*12fd0*/  IMAD.HI.U32 R9, R25, R8, RZ ;  /* 0x0000000819097227 */ /* 0x000fe200078e00ff */
[----:B0-----:R-:W-:Y:S02]  /*12fe0*/  IABS R15, R12 ;  /* 0x0000000c000f7213 */ /* 0x001fe40000000000 */
[----:B------:R-:W-:Y:S01]  /*12ff0*/  ISETP.GT.U32.AND P4, PT, R4, R5, PT ;  /* 0x000000050400720c */ /* 0x000fe20003f84070 */
[----:B------:R-:W-:-:S02]  /*13000*/  IMAD.MOV R9, RZ, RZ, -R9 ;  /* 0x000000ffff097224 */ /* 0x000fc400078e0a09 */
[----:B------:R-:W-:Y:S01]  /*13010*/  @!P0 IMAD.IADD R6, R6, 0x1, -R4 ;  /* 0x0000000106068824 */ /* 0x000fe200078e0a04 */
[----:B------:R-:W-:Y:S01]  /*13020*/  ISETP.GE.AND P0, PT, R7, RZ, PT ;  /* 0x000000ff0700720c */ /* 0x000fe20003f06270 */
[----:B-1----:R-:W-:Y:S02]  /*13030*/  IMAD.MOV.U32 R11, RZ, RZ, R10 ;  /* 0x000000ffff0b7224 */ /* 0x002fe400078e000a */
[----:B------:R-:W-:Y:S01]  /*13040*/  @!P2 IMAD.IADD R18, R18, 0x1, -R4 ;  /* 0x000000011212a824 */ /* 0x000fe200078e0a04 */
[----:B------:R-:W-:Y:S01]  /*13050*/  ISETP.GE.AND P2, PT, R2, RZ, PT ;  /* 0x000000ff0200720c */ /* 0x000fe20003f46270 */
[----:B------:R-:W-:Y:S01]  /*13060*/  @!P5 IMAD.MOV R11, RZ, RZ, -R11 ;  /* 0x000000ffff0bd224 */ /* 0x000fe200078e0a0b */
[----:B------:R-:W-:Y:S01]  /*13070*/  ISETP.GT.U32.AND P5, PT, R4, R6, PT ;  /* 0x000000060400720c */ /* 0x000fe20003fa4070 */
[----:B------:R-:W-:-:S03]  /*13080*/  IMAD.HI.U32 R2, R25, R3, RZ ;  /* 0x0000000319027227 */ /* 0x000fc600078e00ff */
[----:B------:R0:W-:Y:S01]  /*13090*/  STL [R1+0x254], R11 ;  /* 0x0002540b01007387 */ /* 0x0001e20000100800 */
[----:B------:R-:W-:Y:S02]  /*130a0*/  IMAD.MOV R2, RZ, RZ, -R2 ;  /* 0x000000ffff027224 */ /* 0x000fe400078e0a02 */
        /* <DEDUP_REMOVED lines=9> */
[----:B------:R-:W-:-:S02]  /*13140*/  IABS R16, R8 ;  /* 0x0000000800107213 */ /* 0x000fc40000000000 */
[----:B------:R-:W-:Y:S01]  /*13150*/  IADD3 R2, R0, 0x8d, RZ ;  /* 0x0000008d00027810 */ /* 0x000fe20007ffe0ff */
[----:B0-----:R-:W-:Y:S01]  /*13160*/  IMAD.MOV.U32 R11, RZ, RZ, R18 ;  /* 0x000000ffff0b7224 */ /* 0x001fe200078e0012 */
[----:B------:R-:W-:Y:S01]  /*13170*/  IABS R13, R9 ;  /* 0x00000009000d7213 */ /* 0x000fe20000000000 */
[----:B------:R-:W-:Y:S02]  /*13180*/  IMAD.MOV R10, RZ, RZ, -R10 ;  /* 0x000000ffff0a7224 */ /* 0x000fe400078e0a0a */
[----:B------:R-:W-:-:S04]  /*13190*/  IMAD.HI.U32 R19, R25, R16, RZ ;  /* 0x0000001019137227 */ /* 0x000fc800078e00ff */
[--C-:B------:R-:W-:Y:S02]  /*131a0*/  @!P4 IMAD.IADD R7, R7, 0x1, -R4.reuse ;  /* 0x000000010707c824 */ /* 0x100fe400078e0a04 */
[----:B------:R-:W-:Y:S02]  /*131b0*/  @!P5 IMAD.IADD R3, R3, 0x1, -R4 ;  /* 0x000000010303d824 */ /* 0x000fe400078e0a04 */
[----:B------:R-:W-:Y:S01]  /*131c0*/  @!P1 IMAD.MOV R11, RZ, RZ, -R11 ;  /* 0x000000ffff0b9224 */ /* 0x000fe200078e0a0b */
[C---:B------:R-:W-:Y:S01]  /*131d0*/  ISETP.GT.U32.AND P5, PT, R4.reuse, R7, PT ;  /* 0x000000070400720c */ /* 0x040fe20003fa4070 */
[----:B------:R-:W-:Y:S01]  /*131e0*/  IMAD R15, R4, R10, R15 ;  /* 0x0000000a040f7224 */ /* 0x000fe200078e020f */
[----:B------:R-:W-:Y:S01]  /*131f0*/  IABS R10, R2 ;  /* 0x00000002000a7213 */ /* 0x000fe20000000000 */
[----:B------:R-:W-:Y:S01]  /*13200*/  IMAD.MOV R19, RZ, RZ, -R19 ;  /* 0x000000ffff137224 */ /* 0x000fe200078e0a13 */
[----:B------:R0:W-:Y:S01]  /*13210*/  STL [R1+0x248], R11 ;  /* 0x0002480b01007387 */ /* 0x0001e20000100800 */
[----:B------:R-:W-:Y:S01]  /*13220*/  ISETP.GE.AND P1, PT, R12, RZ, PT ;  /* 0x000000ff0c00720c */ /* 0x000fe20003f26270 */
[----:B------:R-:W-:Y:S01]  /*13230*/  IMAD.HI.U32 R17, R25, R13, RZ ;  /* 0x0000000d19117227 */ /* 0x000fe200078e00ff */
[----:B------:R-:W-:-:S03]  /*13240*/  ISETP.GT.U32.AND P4, PT, R4, R15, PT ;  /* 0x0000000f0400720c */ /* 0x000fc60003f84070 */
[C---:B------:R-:W-:Y:S01]  /*13250*/  IMAD R12, R4.reuse, R19, R16 ;  /* 0x00000013040c7224 */ /* 0x040fe200078e0210 */
[----:B------:R-:W-:Y:S01]  /*13260*/  IABS R16, R14 ;  /* 0x0000000e00107213 */ /* 0x000fe20000000000 */
[----:B------:R-:W-:Y:S02]  /*13270*/  IMAD.MOV.U32 R18, RZ, RZ, R10 ;  /* 0x000000ffff127224 */ /* 0x000fe400078e000a */
[----:B0-----:R-:W-:Y:S02]  /*13280*/  IMAD.MOV.U32 R11, RZ, RZ, R5 ;  /* 0x000000ffff0b7224 */ /* 0x001fe400078e0005 */
[----:B------:R-:W-:Y:S02]  /*13290*/  IMAD.MOV R17, RZ, RZ, -R17 ;  /* 0x000000ffff117224 */ /* 0x000fe400078e0a11 */
[----:B------:R-:W-:Y:S01]  /*132a0*/  @!P6 IMAD.MOV R11, RZ, RZ, -R11 ;  /* 0x000000ffff0be224 */ /* 0x000fe200078e0a0b */
[C---:B------:R-:W-:Y:S01]  /*132b0*/  ISETP.GT.U32.AND P6, PT, R4.reuse, R3, PT ;  /* 0x000000030400720c */ /* 0x040fe20003fc4070 */
[----:B------:R-:W-:Y:S01]  /*132c0*/  @!P5 IMAD.IADD R7, R7, 0x1, -R4 ;  /* 0x000000010707d824 */ /* 0x000fe200078e0a04 */
[C---:B------:R-:W-:Y:S01]  /*132d0*/  ISETP.GT.U32.AND P5, PT, R4.reuse, R12, PT ;  /* 0x0000000c0400720c */ /* 0x040fe20003fa4070 */
[----:B------:R-:W-:Y:S01]  /*132e0*/  IMAD.HI.U32 R5, R25, R18, RZ ;  /* 0x0000001219057227 */ /* 0x000fe200078e00ff */
[----:B------:R0:W-:Y:S03]  /*132f0*/  STL [R1+0x238], R11 ;  /* 0x0002380b01007387 */ /* 0x0001e60000100800 */
[----:B------:R-:W-:-:S02]  /*13300*/  IMAD R10, R4, R17, R13 ;  /* 0x00000011040a7224 */ /* 0x000fc400078e020d */
[----:B------:R-:W-:Y:S02]  /*13310*/  IMAD.MOV R5, RZ, RZ, -R5 ;  /* 0x000000ffff057224 */ /* 0x000fe400078e0a05 */
[----:B------:R-:W-:Y:S02]  /*13320*/  @!P4 IMAD.IADD R15, R15, 0x1, -R4 ;  /* 0x000000010f0fc824 */ /* 0x000fe400078e0a04 */
[----:B------:R-:W-:Y:S02]  /*13330*/  IMAD.MOV.U32 R13, RZ, RZ, R6 ;  /* 0x000000ffff0d7224 */ /* 0x000fe400078e0006 */
[----:B0-----:R-:W-:Y:S01]  /*13340*/  IMAD.MOV.U32 R11, RZ, RZ, R7 ;  /* 0x000000ffff0b7224 */ /* 0x001fe200078e0007 */
[C---:B------:R-:W-:Y:S01]  /*13350*/  ISETP.GT.U32.AND P4, PT, R4.reuse, R15, PT ;  /* 0x0000000f0400720c */ /* 0x040fe20003f84070 */
[----:B------:R-:W-:Y:S01]  /*13360*/  IMAD R7, R4, R5, R18 ;  /* 0x0000000504077224 */ /* 0x000fe200078e0212 */
[----:B------:R-:W-:Y:S01]  /*13370*/  IADD3 R5, R0, 0x8b, RZ ;  /* 0x0000008b00057810 */ /* 0x000fe20007ffe0ff */
[----:B------:R-:W-:Y:S01]  /*13380*/  @!P2 IMAD.MOV R11, RZ, RZ, -R11 ;  /* 0x000000ffff0ba224 */ /* 0x000fe200078e0a0b */
[----:B------:R-:W-:Y:S01]  /*13390*/  ISETP.GT.U32.AND P2, PT, R4, R10, PT ;  /* 0x0000000a0400720c */ /* 0x000fe20003f44070 */
[--C-:B------:R-:W-:Y:S01]  /*133a0*/  @!P5 IMAD.IADD R12, R12, 0x1, -R4.reuse ;  /* 0x000000010c0cd824 */ /* 0x100fe200078e0a04 */
[----:B------:R-:W-:Y:S01]  /*133b0*/  ISETP.GT.U32.AND P5, PT, R4, R7, PT ;  /* 0x000000070400720c */ /* 0x000fe20003fa4070 */
[----:B------:R-:W-:Y:S01]  /*133c0*/  @!P6 IMAD.IADD R3, R3, 0x1, -R4 ;  /* 0x000000010303e824 */ /* 0x000fe200078e0a04 */
[----:B------:R-:W-:Y:S01]  /*133d0*/  ISETP.GE.AND P6, PT, R9, RZ, PT ;  /* 0x000000ff0900720c */ /* 0x000fe20003fc6270 */
[----:B------:R-:W-:Y:S01]  /*133e0*/  IMAD.HI.U32 R6, R25, R16, RZ ;  /* 0x0000001019067227 */ /* 0x000fe200078e00ff */
[----:B------:R-:W-:-:S03]  /*133f0*/  IADD3 R9, R0, 0x88, RZ ;  /* 0x0000008800097810 */ /* 0x000fc60007ffe0ff */
[----:B------:R-:W-:Y:S01]  /*13400*/  @!P3 IMAD.MOV R13, RZ, RZ, -R13 ;  /* 0x000000ffff0db224 */ /* 0x000fe200078e0a0d */
[----:B------:R-:W-:Y:S01]  /*13410*/  ISETP.GE.AND P3, PT, R8, RZ, PT ;  /* 0x000000ff0800720c */ /* 0x000fe20003f66270 */
[----:B------:R-:W-:Y:S01]  /*13420*/  IMAD.MOV.U32 R8, RZ, RZ, R3 ;  /* 0x000000ffff087224 */ /* 0x000fe200078e0003 */
[----:B------:R-:W-:Y:S01]  /*13430*/  IABS R3, R9 ;  /* 0x0000000900037213 */ /* 0x000fe20000000000 */
[----:B------:R-:W-:Y:S01]  /*13440*/  @!P2 IMAD.IADD R10, R10, 0x1, -R4 ;  /* 0x000000010a0aa824 */ /* 0x000fe200078e0a04 */
[----:B------:R-:W-:Y:S01]  /*13450*/  ISETP.GT.U32.AND P2, PT, R4, R12, PT ;  /* 0x0000000c0400720c */ /* 0x000fe20003f44070 */
[----:B------:R-:W-:Y:S01]  /*13460*/  IMAD.MOV R6, RZ, RZ, -R6 ;  /* 0x000000ffff067224 */ /* 0x000fe200078e0a06 */
[----:B------:R0:W-:Y:S01]  /*13470*/  STL [R1+0x234], R13 ;  /* 0x0002340d01007387 */ /* 0x0001e20000100800 */
[----:B------:R-:W-:Y:S01]  /*13480*/  @!P4 IMAD.IADD R15, R15, 0x1, -R4 ;  /* 0x000000010f0fc824 */ /* 0x000fe200078e0a04 */
[----:B------:R-:W-:Y:S01]  /*13490*/  ISETP.GE.AND P4, PT, R2, RZ, PT ;  /* 0x000000ff0200720c */ /* 0x000fe20003f86270 */
[----:B------:R-:W-:Y:S01]  /*134a0*/  @!P0 IMAD.MOV R8, RZ, RZ, -R8 ;  /* 0x000000ffff088224 */ /* 0x000fe200078e0a08 */
[C---:B------:R-:W-:Y:S01]  /*134b0*/  ISETP.GT.U32.AND P0, PT, R4.reuse, R10, PT ;  /* 0x0000000a0400720c */ /* 0x040fe20003f04070 */
[----:B------:R-:W-:Y:S01]  /*134c0*/  IMAD R2, R4, R6, R16 ;  /* 0x0000000604027224 */ /* 0x000fe200078e0210 */
[----:B------:R-:W-:Y:S01]  /*134d0*/  IABS R16, R5 ;  /* 0x0000000500107213 */ /* 0x000fe20000000000 */
[----:B------:R-:W-:Y:S01]  /*134e0*/  @!P5 IMAD.IADD R7, R7, 0x1, -R4 ;  /* 0x000000010707d824 */ /* 0x000fe200078e0a04 */
[C---:B------:R-:W-:Y:S01]  /*134f0*/  IADD3 R6, R0.reuse, 0x89, RZ ;  /* 0x0000008900067810 */ /* 0x040fe20007ffe0ff */
[----:B------:R-:W-:Y:S01]  /*13500*/  STL [R1+0x230], R11 ;  /* 0x0002300b01007387 */ /* 0x000fe20000100800 */
[----:B0-----:R-:W-:Y:S01]  /*13510*/  IADD3 R13, R0, 0x8a, RZ ;  /* 0x0000008a000d7810 */ /* 0x001fe20007ffe0ff */
[----:B------:R-:W-:Y:S01]  /*13520*/  IMAD.HI.U32 R18, R25, R16, RZ ;  /* 0x0000001019127227 */ /* 0x000fe200078e00ff */
[----:B------:R-:W-:Y:S01]  /*13530*/  ISETP.GT.U32.AND P5, PT, R4, R7, PT ;  /* 0x000000070400720c */ /* 0x000fe20003fa4070 */
[----:B------:R0:W-:Y:S01]  /*13540*/  STL [R1+0x22c], R8 ;  /* 0x00022c0801007387 */ /* 0x0001e20000100800 */
[----:B------:R-:W-:Y:S01]  /*13550*/  IABS R17, R13 ;  /* 0x0000000d00117213 */ /* 0x000fe20000000000 */
[----:B------:R-:W-:-:S02]  /*13560*/  IMAD.MOV R18, RZ, RZ, -R18 ;  /* 0x000000ffff127224 */ /* 0x000fc400078e0a12 */
[--C-:B------:R-:W-:Y:S01]  /*13570*/  @!P2 IMAD.IADD R12, R12, 0x1, -R4.reuse ;  /* 0x000000010c0ca824 */ /* 0x100fe200078e0a04 */
[----:B------:R-:W-:Y:S01]  /*13580*/  ISETP.GT.U32.AND P2, PT, R4, R2, PT ;  /* 0x000000020400720c */ /* 0x000fe20003f44070 */
[----:B------:R-:W-:Y:S01]  /*13590*/  @!P0 IMAD.IADD R10, R10, 0x1, -R4 ;  /* 0x000000010a0a8824 */ /* 0x000fe200078e0a04 */
[----:B------:R-:W-:Y:S01]  /*135a0*/  ISETP.GE.AND P0, PT, R14, RZ, PT ;  /* 0x000000ff0e00720c */ /* 0x000fe20003f06270 */
[C---:B------:R-:W-:Y:S01]  /*135b0*/  IMAD R14, R4.reuse, R18, R16 ;  /* 0x00000012040e7224 */ /* 0x040fe200078e0210 */
[----:B0-----:R-:W-:Y:S01]  /*135c0*/  IABS R8, R6 ;  /* 0x0000000600087213 */ /* 0x001fe20000000000 */
[----:B------:R-:W-:Y:S02]  /*135d0*/  IMAD.MOV.U32 R11, RZ, RZ, R12 ;  /* 0x000000ffff0b7224 */ /* 0x000fe400078e000c */
[----:B------:R-:W-:Y:S01]  /*135e0*/  @!P5 IMAD.IADD R7, R7, 0x1, -R4 ;  /* 0x000000010707d824 */ /* 0x000fe200078e0a04 */
[----:B------:R-:W-:Y:S01]  /*135f0*/  ISETP.GT.U32.AND P5, PT, R4, R14, PT ;  /* 0x0000000e0400720c */ /* 0x000fe20003fa4070 */
[----:B------:R-:W-:-:S04]  /*13600*/  IMAD.HI.U32 R19, R25, R8, RZ ;  /* 0x0000000819137227 */ /* 0x000fc800078e00ff */
[----:B------:R-:W-:Y:S02]  /*13610*/  @!P1 IMAD.MOV R15, RZ, RZ, -R15 ;  /* 0x000000ffff0f9224 */ /* 0x000fe400078e0a0f */
[----:B------:R-:W-:Y:S02]  /*13620*/  @!P3 IMAD.MOV R11, RZ, RZ, -R11 ;  /* 0x000000ffff0bb224 */ /* 0x000fe400078e0a0b */
[----:B------:R-:W-:Y:S01]  /*13630*/  IMAD.MOV R19, RZ, RZ, -R19 ;  /* 0x000000ffff137224 */ /* 0x000fe200078e0a13 */
[----:B------:R-:W-:Y:S01]  /*13640*/  STL [R1+0x228], R15 ;  /* 0x0002280f01007387 */ /* 0x000fe20000100800 */
[----:B------:R-:W-:Y:S01]  /*13650*/  @!P2 IMAD.IADD R2, R2, 0x1, -R4 ;  /* 0x000000010202a824 */ /* 0x000fe200078e0a04 */
[----:B------:R-:W-:Y:S01]  /*13660*/  ISETP.GE.AND P2, PT, R5, RZ, PT ;  /* 0x000000ff0500720c */ /* 0x000fe20003f46270 */
[----:B------:R-:W-:Y:S01]  /*13670*/  IMAD.HI.U32 R16, R25, R17, RZ ;  /* 0x0000001119107227 */ /* 0x000fe200078e00ff */
[----:B------:R0:W-:Y:S01]  /*13680*/  STL [R1+0x220], R11 ;  /* 0x0002200b01007387 */ /* 0x0001e20000100800 */
[----:B------:R-:W-:-:S02]  /*13690*/  IADD3 R5, R0, 0x87, RZ ;  /* 0x0000008700057810 */ /* 0x000fc40007ffe0ff */
[C---:B------:R-:W-:Y:S01]  /*136a0*/  IMAD R8, R4.reuse, R19, R8 ;  /* 0x0000001304087224 */ /* 0x040fe200078e0208 */
[----:B------:R-:W-:Y:S01]  /*136b0*/  ISETP.GT.U32.AND P1, PT, R4, R2, PT ;  /* 0x000000020400720c */ /* 0x000fe20003f24070 */
[----:B------:R-:W-:-:S04]  /*136c0*/  IMAD.HI.U32 R18, R25, R3, RZ ;  /* 0x0000000319127227 */ /* 0x000fc800078e00ff */
[----:B------:R-:W-:Y:S02]  /*136d0*/  IMAD.MOV R16, RZ, RZ, -R16 ;  /* 0x000000ffff107224 */ /* 0x000fe400078e0a10 */
[----:B0-----:R-:W-:Y:S02]  /*136e0*/  IMAD.MOV.U32 R11, RZ, RZ, R10 ;  /* 0x000000ffff0b7224 */ /* 0x001fe400078e000a */
[----:B------:R-:W-:Y:S02]  /*136f0*/  @!P5 IMAD.IADD R14, R14, 0x1, -R4 ;  /* 0x000000010e0ed824 */ /* 0x000fe400078e0a04 */
[----:B------:R-:W-:Y:S01]  /*13700*/  @!P6 IMAD.MOV R11, RZ, RZ, -R11 ;  /* 0x000000ffff0be224 */ /* 0x000fe200078e0a0b */
[C---:B------:R-:W-:Y:S01]  /*13710*/  ISETP.GT.U32.AND P6, PT, R4.reuse, R8, PT ;  /* 0x000000080400720c */ /* 0x040fe20003fc4070 */
[----:B------:R-:W-:Y:S01]  /*13720*/  IMAD.MOV R18, RZ, RZ, -R18 ;  /* 0x000000ffff127224 */ /* 0x000fe200078e0a12 */
[C---:B------:R-:W-:Y:S01]  /*13730*/  ISETP.GT.U32.AND P3, PT, R4.reuse, R14, PT ;  /* 0x0000000e0400720c */ /* 0x040fe20003f64070 */
[----:B------:R-:W-:Y:S01]  /*13740*/  IMAD R16, R4, R16, R17 ;  /* 0x0000001004107224 */ /* 0x000fe200078e0211 */
[----:B------:R-:W-:Y:S01]  /*13750*/  IADD3 R17, R0, 0x86, RZ ;  /* 0x0000008600117810 */ /* 0x000fe20007ffe0ff */
[C---:B------:R-:W-:Y:S01]  /*13760*/  IMAD R3, R4.reuse, R18, R3 ;  /* 0x0000001204037224 */ /* 0x040fe200078e0203 */
[----:B------:R-:W-:Y:S01]  /*13770*/  IABS R18, R5 ;  /* 0x0000000500127213 */ /* 0x000fe20000000000 */
[----:B------:R-:W-:Y:S01]  /*13780*/  @!P4 IMAD.MOV R7, RZ, RZ, -R7 ;  /* 0x000000ffff07c224 */ /* 0x000fe200078e0a07 */
[----:B------:R-:W-:Y:S01]  /*13790*/  ISETP.GT.U32.AND P5, PT, R4, R16, PT ;  /* 0x000000100400720c */ /* 0x000fe20003fa4070 */
[----:B------:R-:W-:Y:S01]  /*137a0*/  @!P1 IMAD.IADD R2, R2, 0x1, -R4 ;  /* 0x0000000102029824 */ /* 0x000fe200078e0a04 */
[----:B------:R-:W-:Y:S01]  /*137b0*/  IABS R15, R17 ;  /* 0x00000011000f7213 */ /* 0x000fe20000000000 */
[----:B------:R-:W-:Y:S01]  /*137c0*/  IMAD.MOV.U32 R12, RZ, RZ, R18 ;  /* 0x000000ffff0c7224 */ /* 0x000fe200078e0012 */
[----:B------:R0:W-:Y:S01]  /*137d0*/  STL [R1+0x21c], R11 ;  /* 0x00021c0b01007387 */ /* 0x0001e20000100800 */
[----:B------:R-:W-:Y:S01]  /*137e0*/  @!P6 IMAD.IADD R8, R8, 0x1, -R4 ;  /* 0x000000010808e824 */ /* 0x000fe200078e0a04 */
[----:B------:R-:W-:Y:S01]  /*137f0*/  ISETP.GT.U32.AND P1, PT, R4, R3, PT ;  /* 0x000000030400720c */ /* 0x000fe20003f24070 */
[----:B------:R-:W-:Y:S01]  /*13800*/  IMAD.HI.U32 R10, R25, R12, RZ ;  /* 0x0000000c190a7227 */ /* 0x000fe200078e00ff */
[----:B------:R1:W-:Y:S01]  /*13810*/  STL [R1+0x218], R7 ;  /* 0x0002180701007387 */ /* 0x0003e20000100800 */
[----:B------:R-:W-:-:S02]  /*13820*/  ISETP.GE.AND P4, PT, R13, RZ, PT ;  /* 0x000000ff0d00720c */ /* 0x000fc40003f86270 */
[----:B------:R-:W-:Y:S01]  /*13830*/  @!P3 IMAD.IADD R14, R14, 0x1, -R4 ;  /* 0x000000010e0eb824 */ /* 0x000fe200078e0a04 */
[----:B------:R-:W-:Y:S01]  /*13840*/  ISETP.GE.AND P3, PT, R6, RZ, PT ;  /* 0x000000ff0600720c */ /* 0x000fe20003f66270 */
[----:B------:R-:W-:Y:S02]  /*13850*/  IMAD.MOV R10, RZ, RZ, -R10 ;  /* 0x000000ffff0a7224 */ /* 0x000fe400078e0a0a */
[----:B0-----:R-:W-:Y:S02]  /*13860*/  IMAD.MOV.U32 R11, RZ, RZ, R2 ;  /* 0x000000ffff0b7224 */ /* 0x001fe400078e0002 */
[----:B------:R-:W-:Y:S01]  /*13870*/  @!P5 IMAD.IADD R16, R16, 0x1, -R4 ;  /* 0x000000011010d824 */ /* 0x000fe200078e0a04 */
[----:B------:R-:W-:Y:S01]  /*13880*/  ISETP.GE.AND P5, PT, R9, RZ, PT ;  /* 0x000000ff0900720c */ /* 0x000fe20003fa6270 */
[----:B-1----:R-:W-:Y:S02]  /*13890*/  IMAD.MOV.U32 R7, RZ, RZ, R15 ;  /* 0x000000ffff077224 */ /* 0x002fe400078e000f */
[----:B------:R-:W-:Y:S01]  /*138a0*/  @!P0 IMAD.MOV R11, RZ, RZ, -R11 ;  /* 0x000000ffff0b8224 */ /* 0x000fe200078e0a0b */
[C---:B------:R-:W-:Y:S01]  /*138b0*/  ISETP.GT.U32.AND P0, PT, R4.reuse, R8, PT ;  /* 0x000000080400720c */ /* 0x040fe20003f04070 */
[----:B------:R-:W-:Y:S01]  /*138c0*/  IMAD.HI.U32 R6, R25, R7, RZ ;  /* 0x0000000719067227 */ /* 0x000fe200078e00ff */
[----:B------:R-:W-:-:S02]  /*138d0*/  ISETP.GT.U32.AND P6, PT, R4, R16, PT ;  /* 0x000000100400720c */ /* 0x000fc40003fc4070 */
[----:B------:R0:W-:Y:S01]  /*138e0*/  STL [R1+0x214], R11 ;  /* 0x0002140b01007387 */ /* 0x0001e20000100800 */
[----:B------:R-:W-:Y:S01]  /*138f0*/  IMAD R9, R4, R10, R12 ;  /* 0x0000000a04097224 */ /* 0x000fe200078e020c */
[----:B------:R-:W-:Y:S01]  /*13900*/  IADD3 R12, R0, 0x85, RZ ;  /* 0x00000085000c7810 */ /* 0x000fe20007ffe0ff */
[----:B------:R-:W-:Y:S02]  /*13910*/  IMAD.MOV R6, RZ, RZ, -R6 ;  /* 0x000000ffff067224 */ /* 0x000fe400078e0a06 */
[----:B------:R-:W-:Y:S02]  /*13920*/  IMAD.MOV.U32 R10, RZ, RZ, R14 ;  /* 0x000000ffff0a7224 */ /* 0x000fe400078e000e */
[C---:B------:R-:W-:Y:S01]  /*13930*/  IMAD R2, R4.reuse, R6, R7 ;  /* 0x0000000604027224 */ /* 0x040fe200078e0207 */
[----:B------:R-:W-:Y:S01]  /*13940*/  IABS R7, R12 ;  /* 0x0000000c00077213 */ /* 0x000fe20000000000 */
[----:B------:R-:W-:Y:S01]  /*13950*/  @!P2 IMAD.MOV R10, RZ, RZ, -R10 ;  /* 0x000000ffff0aa224 */ /* 0x000fe200078e0a0a */
[----:B------:R-:W-:Y:S01]  /*13960*/  ISETP.GT.U32.AND P2, PT, R4, R9, PT ;  /* 0x000000090400720c */ /* 0x000fe20003f44070 */
[--C-:B------:R-:W-:Y:S01]  /*13970*/  @!P1 IMAD.IADD R3, R3, 0x1, -R4.reuse ;  /* 0x0000000103039824 */ /* 0x100fe200078e0a04 */
[----:B------:R-:W-:Y:S01]  /*13980*/  IADD3 R6, R0, 0x84, RZ ;  /* 0x0000008400067810 */ /* 0x000fe20007ffe0ff */
[--C-:B------:R-:W-:Y:S01]  /*13990*/  @!P0 IMAD.IADD R8, R8, 0x1, -R4.reuse ;  /* 0x0000000108088824 */ /* 0x100fe200078e0a04 */
[----:B------:R-:W-:Y:S01]  /*139a0*/  ISETP.GT.U32.AND P0, PT, R4, R2, PT ;  /* 0x000000020400720c */ /* 0x000fe20003f04070 */
[----:B------:R-:W-:Y:S01]  /*139b0*/  @!P6 IMAD.IADD R16, R16, 0x1, -R4 ;  /* 0x000000011010e824 */ /* 0x000fe200078e0a04 */
[----:B------:R-:W-:Y:S01]  /*139c0*/  ISETP.GT.U32.AND P1, PT, R4, R3, PT ;  /* 0x000000030400720c */ /* 0x000fe20003f24070 */
[----:B------:R-:W-:Y:S01]  /*139d0*/  IMAD.HI.U32 R15, R25, R7, RZ ;  /* 0x00000007190f7227 */ /* 0x000fe200078e00ff */
[----:B------:R1:W-:Y:S01]  /*139e0*/  STL [R1+0x210], R10 ;  /* 0x0002100a01007387 */ /* 0x0003e20000100800 */
[----:B------:R-:W-:-:S02]  /*139f0*/  ISETP.GE.AND P6, PT, R5, RZ, PT ;  /* 0x000000ff0500720c */ /* 0x000fc40003fc6270 */
[----:B0-----:R-:W-:Y:S01]  /*13a00*/  IMAD.MOV.U32 R11, RZ, RZ, R16 ;  /* 0x000000ffff0b7224 */ /* 0x001fe200078e0010 */
[----:B------:R-:W-:Y:S01]  /*13a10*/  IABS R5, R6 ;  /* 0x0000000600057213 */ /* 0x000fe20000000000 */
[--C-:B------:R-:W-:Y:S01]  /*13a20*/  @!P2 IMAD.IADD R9, R9, 0x1, -R4.reuse ;  /* 0x000000010909a824 */ /* 0x100fe200078e0a04 */
[----:B------:R-:W-:Y:S01]  /*13a30*/  ISETP.GE.AND P2, PT, R12, RZ, PT ;  /* 0x000000ff0c00720c */ /* 0x000fe20003f46270 */
[----:B------:R-:W-:Y:S01]  /*13a40*/  IMAD.MOV R15, RZ, RZ, -R15 ;  /* 0x000000ffff0f7224 */ /* 0x000fe200078e0a0f */
[----:B------:R-:W-:Y:S01]  /*13a50*/  IADD3 R16, R0, 0x7d, RZ ;  /* 0x0000007d00107810 */ /* 0x000fe20007ffe0ff */
[--C-:B------:R-:W-:Y:S01]  /*13a60*/  @!P0 IMAD.IADD R2, R2, 0x1, -R4.reuse ;  /* 0x0000000102028824 */ /* 0x100fe200078e0a04 */
[----:B-1----:R-:W-:Y:S01]  /*13a70*/  IADD3 R10, R0, 0x83, RZ ;  /* 0x00000083000a7810 */ /* 0x002fe20007ffe0ff */
[----:B------:R-:W-:Y:S01]  /*13a80*/  @!P4 IMAD.MOV R11, RZ, RZ, -R11 ;  /* 0x000000ffff0bc224 */ /* 0x000fe200078e0a0b */
[C---:B------:R-:W-:Y:S01]  /*13a90*/  ISETP.GT.U32.AND P0, PT, R4.reuse, R9, PT ;  /* 0x000000090400720c */ /* 0x040fe20003f04070 */
[C---:B------:R-:W-:Y:S01]  /*13aa0*/  IMAD R7, R4.reuse, R15, R7 ;  /* 0x0000000f04077224 */ /* 0x040fe200078e0207 */
[----:B------:R-:W-:Y:S01]  /*13ab0*/  IABS R13, R10 ;  /* 0x0000000a000d7213 */ /* 0x000fe20000000000 */
[----:B------:R-:W-:Y:S01]  /*13ac0*/  @!P1 IMAD.IADD R3, R3, 0x1, -R4 ;  /* 0x0000000103039824 */ /* 0x000fe200078e0a04 */
[----:B------:R0:W-:Y:S01]  /*13ad0*/  STL [R1+0x20c], R11 ;  /* 0x00020c0b01007387 */ /* 0x0001e20000100800 */
[----:B------:R-:W-:Y:S01]  /*13ae0*/  @!P3 IMAD.MOV R8, RZ, RZ, -R8 ;  /* 0x000000ffff08b224 */ /* 0x000fe200078e0a08 */
[C---:B------:R-:W-:Y:S01]  /*13af0*/  ISETP.GT.U32.AND P3, PT, R4.reuse, R7, PT ;  /* 0x000000070400720c */ /* 0x040fe20003f64070 */
[----:B------:R-:W-:Y:S01]  /*13b00*/  IMAD.HI.U32 R14, R25, R5, RZ ;  /* 0x00000005190e7227 */ /* 0x000fe200078e00ff */
[----:B------:R-:W-:-:S02]  /*13b10*/  ISETP.GT.U32.AND P4, PT, R4, R2, PT ;  /* 0x000000020400720c */ /* 0x000fc40003f84070 */
[----:B------:R-:W-:Y:S01]  /*13b20*/  ISETP.GE.AND P1, PT, R17, RZ, PT ;  /* 0x000000ff1100720c */ /* 0x000fe20003f26270 */
[----:B------:R-:W-:Y:S01]  /*13b30*/  IMAD.MOV R12, RZ, RZ, -R14 ;  /* 0x000000ffff0c7224 */ /* 0x000fe200078e0a0e */
[----:B------:R1:W-:Y:S01]  /*13b40*/  STL [R1+0x1e4], R8 ;  /* 0x0001e40801007387 */ /* 0x0003e20000100800 */
[----:B------:R-:W-:Y:S02]  /*13b50*/  @!P0 IMAD.IADD R9, R9, 0x1, -R4 ;  /* 0x0000000109098824 */ /* 0x000fe400078e0a04 */
[----:B0-----:R-:W-:Y:S02]  /*13b60*/  IMAD.MOV.U32 R11, RZ, RZ, R3 ;  /* 0x000000ffff0b7224 */ /* 0x001fe400078e0003 */
[----:B------:R-:W-:-:S04]  /*13b70*/  IMAD.HI.U32 R3, R25, R13, RZ ;  /* 0x0000000d19037227 */ /* 0x000fc800078e00ff */
[----:B------:R-:W-:Y:S01]  /*13b80*/  @!P5 IMAD.MOV R11, RZ, RZ, -R11 ;  /* 0x000000ffff0bd224 */ /* 0x000fe200078e0a0b */
[----:B------:R-:W-:Y:S01]  /*13b90*/  ISETP.GE.AND P5, PT, R6, RZ, PT ;  /* 0x000000ff0600720c */ /* 0x000fe20003fa6270 */
[----:B------:R-:W-:Y:S01]  /*13ba0*/  IMAD.MOV R6, RZ, RZ, -R3 ;  /* 0x000000ffff067224 */ /* 0x000fe200078e0a03 */
[----:B-1----:R-:W-:Y:S01]  /*13bb0*/  IADD3 R8, R0, 0x80, RZ ;  /* 0x0000008000087810 */ /* 0x002fe20007ffe0ff */
[----:B------:R-:W-:Y:S01]  /*13bc0*/  IMAD.MOV.U32 R14, RZ, RZ, R9 ;  /* 0x000000ffff0e7224 */ /* 0x000fe200078e0009 */
[----:B------:R0:W-:Y:S01]  /*13bd0*/  STL [R1+0x1e8], R11 ;  /* 0x0001e80b01007387 */ /* 0x0001e20000100800 */
[C---:B------:R-:W-:Y:S01]  /*13be0*/  IMAD R6, R4.reuse, R6, R13 ;  /* 0x0000000604067224 */ /* 0x040fe200078e020d */
[----:B------:R-:W-:Y:S01]  /*13bf0*/  IABS R3, R8 ;  /* 0x0000000800037213 */ /* 0x000fe20000000000 */
[----:B------:R-:W-:Y:S02]  /*13c00*/  @!P3 IMAD.IADD R7, R7, 0x1, -R4 ;  /* 0x000000010707b824 */ /* 0x000fe400078e0a04 */
[----:B------:R-:W-:Y:S01]  /*13c10*/  @!P6 IMAD.MOV R14, RZ, RZ, -R14 ;  /* 0x000000ffff0ee224 */ /* 0x000fe200078e0a0e */
[C---:B------:R-:W-:Y:S01]  /*13c20*/  ISETP.GT.U32.AND P6, PT, R4.reuse, R6, PT ;  /* 0x000000060400720c */ /* 0x040fe20003fc4070 */
[C---:B------:R-:W-:Y:S01]  /*13c30*/  IMAD R5, R4.reuse, R12, R5 ;  /* 0x0000000c04057224 */ /* 0x040fe200078e0205 */
[----:B------:R-:W-:Y:S01]  /*13c40*/  ISETP.GT.U32.AND P3, PT, R4, R7, PT ;  /* 0x000000070400720c */ /* 0x000fe20003f64070 */
[----:B------:R-:W-:Y:S01]  /*13c50*/  @!P4 IMAD.IADD R2, R2, 0x1, -R4 ;  /* 0x000000010202c824 */ /* 0x000fe200078e0a04 */
[----:B------:R-:W-:Y:S01]  /*13c60*/  IADD3 R12, R0, 0x82, RZ ;  /* 0x00000082000c7810 */ /* 0x000fe20007ffe0ff */
[----:B------:R-:W-:Y:S01]  /*13c70*/  STL [R1+0x1f0], R14 ;  /* 0x0001f00e01007387 */ /* 0x000fe20000100800 */
[----:B------:R-:W-:Y:S01]  /*13c80*/  ISETP.GT.U32.AND P0, PT, R4, R5, PT ;  /* 0x000000050400720c */ /* 0x000fe20003f04070 */
[----:B0-----:R-:W-:Y:S01]  /*13c90*/  IMAD.MOV.U32 R11, RZ, RZ, R2 ;  /* 0x000000ffff0b7224 */ /* 0x001fe200078e0002 */
[----:B------:R-:W-:Y:S01]  /*13ca0*/  IABS R19, R12 ;  /* 0x0000000c00137213 */ /* 0x000fe20000000000 */
[----:B------:R-:W-:Y:S01]  /*13cb0*/  IMAD.HI.U32 R2, R25, R3, RZ ;  /* 0x0000000319027227 */ /* 0x000fe200078e00ff */
[----:B------:R-:W-:-:S02]  /*13cc0*/  ISETP.GE.AND P4, PT, R10, RZ, PT ;  /* 0x000000ff0a00720c */ /* 0x000fc40003f86270 */
[----:B------:R-:W-:Y:S01]  /*13cd0*/  IADD3 R10, R0, 0x81, RZ ;  /* 0x00000081000a7810 */ /* 0x000fe20007ffe0ff */
[----:B------:R-:W-:Y:S01]  /*13ce0*/  @!P1 IMAD.MOV R11, RZ, RZ, -R11 ;  /* 0x000000ffff0b9224 */ /* 0x000fe200078e0a0b */
[----:B------:R-:W-:Y:S01]  /*13cf0*/  ISETP.GE.AND P1, PT, R12, RZ, PT ;  /* 0x000000ff0c00720c */ /* 0x000fe20003f26270 */
[----:B------:R-:W-:Y:S01]  /*13d00*/  IMAD.HI.U32 R12, R25, R19, RZ ;  /* 0x00000013190c7227 */ /* 0x000fe200078e00ff */
[----:B------:R-:W-:Y:S02]  /*13d10*/  IABS R20, R10 ;  /* 0x0000000a00147213 */ /* 0x000fe40000000000 */
[----:B------:R0:W-:Y:S01]  /*13d20*/  STL [R1+0x200], R11 ;  /* 0x0002000b01007387 */ /* 0x0001e20000100800 */
[--C-:B------:R-:W-:Y:S02]  /*13d30*/  @!P6 IMAD.IADD R6, R6, 0x1, -R4.reuse ;  /* 0x000000010606e824 */ /* 0x100fe400078e0a04 */
[----:B------:R-:W-:Y:S01]  /*13d40*/  @!P3 IMAD.IADD R7, R7, 0x1, -R4 ;  /* 0x000000010707b824 */ /* 0x000fe200078e0a04 */
[----:B------:R-:W-:Y:S01]  /*13d50*/  ISETP.GE.AND P3, PT, R10, RZ, PT ;  /* 0x000000ff0a00720c */ /* 0x000fe20003f66270 */
[----:B------:R-:W-:Y:S01]  /*13d60*/  IMAD.MOV R10, RZ, RZ, -R12 ;  /* 0x000000ffff0a7224 */ /* 0x000fe200078e0a0c */
[----:B------:R-:W-:Y:S01]  /*13d70*/  ISETP.GT.U32.AND P6, PT, R4, R6, PT ;  /* 0x000000060400720c */ /* 0x000fe20003fc4070 */
[----:B------:R-:W-:Y:S01]  /*13d80*/  @!P0 IMAD.IADD R5, R5, 0x1, -R4 ;  /* 0x0000000105058824 */ /* 0x000fe200078e0a04 */
[----:B------:R-:W-:Y:S01]  /*13d90*/  IADD3 R12, R0, 0x7f, RZ ;  /* 0x0000007f000c7810 */ /* 0x000fe20007ffe0ff */
[----:B------:R-:W-:-:S03]  /*13da0*/  IMAD.HI.U32 R9, R25, R20, RZ ;  /* 0x0000001419097227 */ /* 0x000fc600078e00ff */
[C---:B------:R-:W-:Y:S01]  /*13db0*/  ISETP.GT.U32.AND P0, PT, R4.reuse, R5, PT ;  /* 0x000000050400720c */ /* 0x040fe20003f04070 */
[----:B------:R-:W-:Y:S01]  /*13dc0*/  IMAD R19, R4, R10, R19 ;  /* 0x0000000a04137224 */ /* 0x000fe200078e0213 */
[----:B------:R-:W-:Y:S01]  /*13dd0*/  IABS R10, R16 ;  /* 0x00000010000a7213 */ /* 0x000fe20000000000 */
[----:B------:R-:W-:Y:S01]  /*13de0*/  IMAD.MOV.U32 R13, RZ, RZ, R7 ;  /* 0x000000ffff0d7224 */ /* 0x000fe200078e0007 */
[----:B------:R-:W-:Y:S01]  /*13df0*/  IADD3 R7, R0, 0x7c, RZ ;  /* 0x0000007c00077810 */ /* 0x000fe20007ffe0ff */
[----:B------:R-:W-:Y:S02]  /*13e00*/  IMAD.MOV R9, RZ, RZ, -R9 ;  /* 0x000000ffff097224 */ /* 0x000fe400078e0a09 */
[----:B------:R-:W-:Y:S01]  /*13e10*/  @!P2 IMAD.MOV R13, RZ, RZ, -R13 ;  /* 0x000000ffff0da224 */ /* 0x000fe200078e0a0d */
[C---:B------:R-:W-:Y:S01]  /*13e20*/  ISETP.GT.U32.AND P2, PT, R4.reuse, R19, PT ;  /* 0x000000130400720c */ /* 0x040fe20003f44070 */
[----:B------:R-:W-:Y:S01]  /*13e30*/  IMAD R20, R4, R9, R20 ;  /* 0x0000000904147224 */ /* 0x000fe200078e0214 */
[----:B------:R-:W-:Y:S01]  /*13e40*/  IABS R15, R7 ;  /* 0x00000007000f7213 */ /* 0x000fe20000000000 */
[--C-:B------:R-:W-:Y:S01]  /*13e50*/  @!P6 IMAD.IADD R6, R6, 0x1, -R4.reuse ;  /* 0x000000010606e824 */ /* 0x100fe200078e0a04 */
[----:B------:R1:W-:Y:S01]  /*13e60*/  STL [R1+0x204], R13 ;  /* 0x0002040d01007387 */ /* 0x0003e20000100800 */
[----:B------:R-:W-:Y:S01]  /*13e70*/  @!P0 IMAD.IADD R5, R5, 0x1, -R4 ;  /* 0x0000000105058824 */ /* 0x000fe200078e0a04 */
[----:B------:R-:W-:Y:S01]  /*13e80*/  ISETP.GT.U32.AND P6, PT, R4, R20, PT ;  /* 0x000000140400720c */ /* 0x000fe20003fc4070 */
[----:B------:R-:W-:Y:S01]  /*13e90*/  IMAD.MOV R2, RZ, RZ, -R2 ;  /* 0x000000ffff027224 */ /* 0x000fe200078e0a02 */
[----:B------:R-:W-:Y:S01]  /*13ea0*/  ISETP.GE.AND P0, PT, R8, RZ, PT ;  /* 0x000000ff0800720c */ /* 0x000fe20003f06270 */
[----:B0-----:R-:W-:Y:S01]  /*13eb0*/  IMAD.MOV.U32 R11, RZ, RZ, R5 ;  /* 0x000000ffff0b7224 */ /* 0x001fe200078e0005 */
[----:B------:R-:W-:Y:S01]  /*13ec0*/  IADD3 R8, R0, 0x7e, RZ ;  /* 0x0000007e00087810 */ /* 0x000fe20007ffe0ff */
[----:B------:R-:W-:-:S02]  /*13ed0*/  IMAD R2, R4, R2, R3 ;  /* 0x0000000204027224 */ /* 0x000fc400078e0203 */
[--C-:B------:R-:W-:Y:S01]  /*13ee0*/  @!P2 IMAD.IADD R19, R19, 0x1, -R4.reuse ;  /* 0x000000011313a824 */ /* 0x100fe200078e0a04 */
[----:B------:R-:W-:Y:S01]  /*13ef0*/  IABS R3, R8 ;  /* 0x0000000800037213 */ /* 0x000fe20000000000 */
[----:B------:R-:W-:Y:S01]  /*13f00*/  @!P5 IMAD.MOV R11, RZ, RZ, -R11 ;  /* 0x000000ffff0bd224 */ /* 0x000fe200078e0a0b */
[----:B------:R-:W-:Y:S01]  /*13f10*/  ISETP.GE.AND P5, PT, R12, RZ, PT ;  /* 0x000000ff0c00720c */ /* 0x000fe20003fa6270 */
[C---:B------:R-:W-:Y:S01]  /*13f20*/  IMAD.HI.U32 R5, R25.reuse, R15, RZ ;  /* 0x0000000f19057227 */ /* 0x040fe200078e00ff */
[----:B------:R-:W-:Y:S02]  /*13f30*/  ISETP.GT.U32.AND P2, PT, R4, R19, PT ;  /* 0x000000130400720c */ /* 0x000fe40003f44070 */
[----:B------:R-:W-:Y:S01]  /*13f40*/  IABS R12, R12 ;  /* 0x0000000c000c7213 */ /* 0x000fe20000000000 */
[----:B------:R-:W-:Y:S01]  /*13f50*/  @!P6 IMAD.IADD R20, R20, 0x1, -R4 ;  /* 0x000000011414e824 */ /* 0x000fe200078e0a04 */
[----:B------:R0:W-:Y:S01]  /*13f60*/  STL [R1+0x208], R11 ;  /* 0x0002080b01007387 */ /* 0x0001e20000100800 */
[----:B------:R-:W-:-:S03]  /*13f70*/  IMAD.HI.U32 R9, R25, R3, RZ ;  /* 0x0000000319097227 */ /* 0x000fc600078e00ff */
[----:B------:R-:W-:Y:S01]  /*13f80*/  ISETP.GT.U32.AND P6, PT, R4, R20, PT ;  /* 0x000000140400720c */ /* 0x000fe20003fc4070 */
[----:B-1----:R-:W-:-:S04]  /*13f90*/  IMAD.HI.U32 R13, R25, R12, RZ ;  /* 0x0000000c190d7227 */ /* 0x002fc800078e00ff */
[----:B------:R-:W-:Y:S02]  /*13fa0*/  IMAD.MOV R13, RZ, RZ, -R13 ;  /* 0x000000ffff0d7224 */ /* 0x000fe400078e0a0d */
[----:B0-----:R-:W-:Y:S02]  /*13fb0*/  IMAD.MOV.U32 R11, RZ, RZ, R6 ;  /* 0x000000ffff0b7224 */ /* 0x001fe400078e0006 */
[----:B------:R-:W-:Y:S01]  /*13fc0*/  @!P2 IMAD.IADD R19, R19, 0x1, -R4 ;  /* 0x000000011313a824 */ /* 0x000fe200078e0a04 */
[----:B------:R-:W-:Y:S01]  /*13fd0*/  ISETP.GE.AND P2, PT, R8, RZ, PT ;  /* 0x000000ff0800720c */ /* 0x000fe20003f46270 */
[----:B------:R-:W-:Y:S01]  /*13fe0*/  @!P4 IMAD.MOV R11, RZ, RZ, -R11 ;  /* 0x000000ffff0bc224 */ /* 0x000fe200078e0a0b */
[C---:B------:R-:W-:Y:S01]  /*13ff0*/  ISETP.GT.U32.AND P4, PT, R4.reuse, R2, PT ;  /* 0x000000020400720c */ /* 0x040fe20003f84070 */
[----:B------:R-:W-:Y:S01]  /*14000*/  IMAD R8, R4, R13, R12 ;  /* 0x0000000d04087224 */ /* 0x000fe200078e020c */
[----:B------:R-:W-:Y:S01]  /*14010*/  IADD3 R12, R0, 0x79, RZ ;  /* 0x00000079000c7810 */ /* 0x000fe20007ffe0ff */
[--C-:B------:R-:W-:Y:S01]  /*14020*/  @!P6 IMAD.IADD R20, R20, 0x1, -R4.reuse ;  /* 0x000000011414e824 */ /* 0x100fe200078e0a04 */
[----:B------:R0:W-:Y:S01]  /*14030*/  STL [R1+0x1f4], R11 ;  /* 0x0001f40b01007387 */ /* 0x0001e20000100800 */
[----:B------:R-:W-:Y:S01]  /*14040*/  IMAD.MOV R9, RZ, RZ, -R9 ;  /* 0x000000ffff097224 */ /* 0x000fe200078e0a09 */
[----:B------:R-:W-:Y:S01]  /*14050*/  ISETP.GT.U32.AND P6, PT, R4, R8, PT ;  /* 0x000000080400720c */ /* 0x000fe20003fc4070 */
[----:B------:R-:W-:Y:S01]  /*14060*/  IMAD.MOV R5, RZ, RZ, -R5 ;  /* 0x000000ffff057224 */ /* 0x000fe200078e0a05 */
[----:B------:R-:W-:Y:S01]  /*14070*/  IADD3 R13, R0, 0x78, RZ ;  /* 0x00000078000d7810 */ /* 0x000fe20007ffe0ff */
[C---:B------:R-:W-:Y:S01]  /*14080*/  IMAD R3, R4.reuse, R9, R3 ;  /* 0x0000000904037224 */ /* 0x040fe200078e0203 */
[----:B------:R-:W-:Y:S01]  /*14090*/  IABS R18, R12 ;  /* 0x0000000c00127213 */ /* 0x000fe20000000000 */
[----:B------:R-:W-:Y:S01]  /*140a0*/  IMAD R15, R4, R5, R15 ;  /* 0x00000005040f7224 */ /* 0x000fe200078e020f */
[----:B------:R-:W-:Y:S01]  /*140b0*/  IADD3 R5, R0, 0x7b, RZ ;  /* 0x0000007b00057810 */ /* 0x000fe20007ffe0ff */
[----:B------:R-:W-:Y:S01]  /*140c0*/  @!P4 IMAD.IADD R2, R2, 0x1, -R4 ;  /* 0x000000010202c824 */ /* 0x000fe200078e0a04 */
[----:B------:R-:W-:Y:S01]  /*140d0*/  ISETP.GT.U32.AND P4, PT, R4, R3, PT ;  /* 0x000000030400720c */ /* 0x000fe20003f84070 */
[----:B0-----:R-:W-:Y:S01]  /*140e0*/  IMAD.MOV.U32 R11, RZ, RZ, R19 ;  /* 0x000000ffff0b7224 */ /* 0x001fe200078e0013 */
[----:B------:R-:W-:Y:S01]  /*140f0*/  IABS R9, R5 ;  /* 0x0000000500097213 */ /* 0x000fe20000000000 */
[----:B------:R-:W-:-:S04]  /*14100*/  IMAD.HI.U32 R14, R25, R10, RZ ;  /* 0x0000000a190e7227 */ /* 0x000fc800078e00ff */
[----:B------:R-:W-:Y:S01]  /*14110*/  @!P6 IMAD.IADD R8, R8, 0x1, -R4 ;  /* 0x000000010808e824 */ /* 0x000fe200078e0a04 */
[----:B------:R-:W-:Y:S01]  /*14120*/  ISETP.GT.U32.AND P6, PT, R4, R2, PT ;  /* 0x000000020400720c */ /* 0x000fe20003fc4070 */
[----:B------:R-:W-:Y:S02]  /*14130*/  @!P1 IMAD.MOV R11, RZ, RZ, -R11 ;  /* 0x000000ffff0b9224 */ /* 0x000fe400078e0a0b */
[----:B------:R-:W-:Y:S01]  /*14140*/  IMAD.MOV R6, RZ, RZ, -R14 ;  /* 0x000000ffff067224 */ /* 0x000fe200078e0a0e */
[----:B------:R-:W-:Y:S01]  /*14150*/  IADD3 R14, R0, 0x7a, RZ ;  /* 0x0000007a000e7810 */ /* 0x000fe20007ffe0ff */
[----:B------:R-:W-:Y:S01]  /*14160*/  @!P4 IMAD.IADD R3, R3, 0x1, -R4 ;  /* 0x000000010303c824 */ /* 0x000fe200078e0a04 */
[----:B------:R-:W-:Y:S01]  /*14170*/  ISETP.GT.U32.AND P4, PT, R4, R8, PT ;  /* 0x000000080400720c */ /* 0x000fe20003f84070 */
[----:B------:R-:W-:Y:S01]  /*14180*/  IMAD.HI.U32 R21, R25, R9, RZ ;  /* 0x0000000919157227 */ /* 0x000fe200078e00ff */
[----:B------:R0:W-:Y:S01]  /*14190*/  STL [R1+0x1e0], R11 ;  /* 0x0001e00b01007387 */ /* 0x0001e20000100800 */
[----:B------:R-:W-:-:S02]  /*141a0*/  IABS R17, R14 ;  /* 0x0000000e00117213 */ /* 0x000fc40000000000 */
[C---:B------:R-:W-:Y:S01]  /*141b0*/  IMAD R10, R4.reuse, R6, R10 ;  /* 0x00000006040a7224 */ /* 0x040fe200078e020a */
[----:B------:R-:W-:Y:S01]  /*141c0*/  ISETP.GT.U32.AND P1, PT, R4, R3, PT ;  /* 0x000000030400720c */ /* 0x000fe20003f24070 */
[----:B------:R-:W-:Y:S01]  /*141d0*/  @!P6 IMAD.IADD R2, R2, 0x1, -R4 ;  /* 0x000000010202e824 */ /* 0x000fe200078e0a04 */
[----:B------:R-:W-:Y:S01]  /*141e0*/  ISETP.GT.U32.AND P6, PT, R4, R15, PT ;  /* 0x0000000f0400720c */ /* 0x000fe20003fc4070 */
[----:B------:R-:W-:Y:S01]  /*141f0*/  IMAD.MOV R21, RZ, RZ, -R21 ;  /* 0x000000ffff157224 */ /* 0x000fe200078e0a15 */
[----:B------:R-:W-:Y:S01]  /*14200*/  IABS R6, R13 ;  /* 0x0000000d00067213 */ /* 0x000fe20000000000 */
[----:B------:R-:W-:-:S04]  /*14210*/  IMAD.HI.U32 R19, R25, R17, RZ ;  /* 0x0000001119137227 */ /* 0x000fc800078e00ff */
[----:B0-----:R-:W-:Y:S02]  /*14220*/  IMAD.MOV.U32 R11, RZ, RZ, R20 ;  /* 0x000000ffff0b7224 */ /* 0x001fe400078e0014 */
[C---:B------:R-:W-:Y:S02]  /*14230*/  IMAD R9, R4.reuse, R21, R9 ;  /* 0x0000001504097224 */ /* 0x040fe400078e0209 */
[----:B------:R-:W-:Y:S01]  /*14240*/  @!P3 IMAD.MOV R11, RZ, RZ, -R11 ;  /* 0x000000ffff0bb224 */ /* 0x000fe200078e0a0b */
[----:B------:R-:W-:Y:S01]  /*14250*/  ISETP.GT.U32.AND P3, PT, R4, R10, PT ;  /* 0x0000000a0400720c */ /* 0x000fe20003f64070 */
[--C-:B------:R-:W-:Y:S01]  /*14260*/  @!P4 IMAD.IADD R8, R8, 0x1, -R4.reuse ;  /* 0x000000010808c824 */ /* 0x100fe200078e0a04 */
[----:B------:R-:W-:Y:S01]  /*14270*/  ISETP.GT.U32.AND P4, PT, R4, R9, PT ;  /* 0x000000090400720c */ /* 0x000fe20003f84070 */
[----:B------:R-:W-:Y:S01]  /*14280*/  IMAD.MOV R19, RZ, RZ, -R19 ;  /* 0x000000ffff137224 */ /* 0x000fe200078e0a13 */
[----:B------:R0:W-:Y:S01]  /*14290*/  STL [R1+0x1dc], R11 ;  /* 0x0001dc0b01007387 */ /* 0x0001e20000100800 */
[----:B------:R-:W-:Y:S01]  /*142a0*/  @!P6 IMAD.IADD R15, R15, 0x1, -R4 ;  /* 0x000000010f0fe824 */ /* 0x000fe200078e0a04 */
[----:B------:R-:W-:Y:S01]  /*142b0*/  ISETP.GE.AND P6, PT, R7, RZ, PT ;  /* 0x000000ff0700720c */ /* 0x000fe20003fc6270 */
[----:B------:R-:W-:Y:S01]  /*142c0*/  IMAD.MOV.U32 R22, RZ, RZ, R2 ;  /* 0x000000ffff167224 */ /* 0x000fe200078e0002 */
[----:B------:R-:W-:Y:S01]  /*142d0*/  IADD3 R7, R0, 0x76, RZ ;  /* 0x0000007600077810 */ /* 0x000fe20007ffe0ff */
[----:B------:R-:W-:-:S02]  /*142e0*/  IMAD R17, R4, R19, R17 ;  /* 0x0000001304117224 */ /* 0x000fc400078e0211 */
[----:B------:R-:W-:-:S04]  /*142f0*/  IMAD.HI.U32 R20, R25, R18, RZ ;  /* 0x0000001219147227 */ /* 0x000fc800078e00ff */
[----:B------:R-:W-:Y:S01]  /*14300*/  @!P0 IMAD.MOV R22, RZ, RZ, -R22 ;  /* 0x000000ffff168224 */ /* 0x000fe200078e0a16 */
[C---:B------:R-:W-:Y:S01]  /*14310*/  ISETP.GT.U32.AND P0, PT, R4.reuse, R15, PT ;  /* 0x0000000f0400720c */ /* 0x040fe20003f04070 */
[--C-:B------:R-:W-:Y:S01]  /*14320*/  @!P1 IMAD.IADD R3, R3, 0x1, -R4.reuse ;  /* 0x0000000103039824 */ /* 0x100fe200078e0a04 */
[----:B------:R-:W-:Y:S01]  /*14330*/  ISETP.GT.U32.AND P1, PT, R4, R17, PT ;  /* 0x000000110400720c */ /* 0x000fe20003f24070 */
[----:B------:R-:W-:Y:S01]  /*14340*/  @!P3 IMAD.IADD R10, R10, 0x1, -R4 ;  /* 0x000000010a0ab824 */ /* 0x000fe200078e0a04 */
[----:B------:R-:W-:Y:S01]  /*14350*/  ISETP.GE.AND P3, PT, R16, RZ, PT ;  /* 0x000000ff1000720c */ /* 0x000fe20003f66270 */
[----:B------:R-:W-:Y:S01]  /*14360*/  IMAD.HI.U32 R21, R25, R6, RZ ;  /* 0x0000000619157227 */ /* 0x000fe200078e00ff */
[----:B------:R-:W-:Y:S01]  /*14370*/  IADD3 R16, R0, 0x77, RZ ;  /* 0x0000007700107810 */ /* 0x000fe20007ffe0ff */
[----:B------:R-:W-:Y:S02]  /*14380*/  STL [R1+0x1d8], R22 ;  /* 0x0001d81601007387 */ /* 0x000fe40000100800 */
[----:B------:R-:W-:-:S02]  /*14390*/  IMAD.MOV R20, RZ, RZ, -R20 ;  /* 0x000000ffff147224 */ /* 0x000fc400078e0a14 */
[----:B------:R-:W-:Y:S01]  /*143a0*/  @!P4 IMAD.IADD R9, R9, 0x1, -R4 ;  /* 0x000000010909c824 */ /* 0x000fe200078e0a04 */
[C---:B------:R-:W-:Y:S01]  /*143b0*/  ISETP.GT.U32.AND P4, PT, R4.reuse, R10, PT ;  /* 0x0000000a0400720c */ /* 0x040fe20003f84070 */
[----:B------:R-:W-:Y:S02]  /*143c0*/  IMAD.MOV R21, RZ, RZ, -R21 ;  /* 0x000000ffff157224 */ /* 0x000fe400078e0a15 */
[C---:B------:R-:W-:Y:S02]  /*143d0*/  IMAD R18, R4.reuse, R20, R18 ;  /* 0x0000001404127224 */ /* 0x040fe400078e0212 */
[----:B------:R-:W-:Y:S01]  /*143e0*/  IMAD.MOV.U32 R2, RZ, RZ, R3 ;  /* 0x000000ffff027224 */ /* 0x000fe200078e0003 */
[----:B------:R-:W-:Y:S01]  /*143f0*/  IABS R3, R7 ;  /* 0x0000000700037213 */ /* 0x000fe20000000000 */
[C---:B------:R-:W-:Y:S02]  /*14400*/  IMAD R6, R4.reuse, R21, R6 ;  /* 0x0000001504067224 */ /* 0x040fe400078e0206 */
[----:B------:R-:W-:Y:S01]  /*14410*/  @!P2 IMAD.MOV R2, RZ, RZ, -R2 ;  /* 0x000000ffff02a224 */ /* 0x000fe200078e0a02 */
[C---:B------:R-:W-:Y:S01]  /*14420*/  ISETP.GT.U32.AND P2, PT, R4.reuse, R18, PT ;  /* 0x000000120400720c */ /* 0x040fe20003f44070 */
[----:B------:R-:W-:Y:S01]  /*14430*/  @!P0 IMAD.IADD R15, R15, 0x1, -R4 ;  /* 0x000000010f0f8824 */ /* 0x000fe200078e0a04 */
[C---:B------:R-:W-:Y:S01]  /*14440*/  ISETP.GT.U32.AND P0, PT, R4.reuse, R6, PT ;  /* 0x000000060400720c */ /* 0x040fe20003f04070 */
[----:B0-----:R-:W-:Y:S01]  /*14450*/  IMAD.MOV.U32 R11, RZ, RZ, R8 ;  /* 0x000000ffff0b7224 */ /* 0x001fe200078e0008 */
[----:B------:R-:W-:Y:S01]  /*14460*/  IABS R8, R16 ;  /* 0x0000001000087213 */ /* 0x000fe20000000000 */
[--C-:B------:R-:W-:Y:S01]  /*14470*/  @!P1 IMAD.IADD R17, R17, 0x1, -R4.reuse ;  /* 0x0000000111119824 */ /* 0x100fe200078e0a04 */
[----:B------:R-:W-:Y:S01]  /*14480*/  ISETP.GT.U32.AND P1, PT, R4, R9, PT ;  /* 0x000000090400720c */ /* 0x000fe20003f24070 */
[----:B------:R-:W-:Y:S01]  /*14490*/  @!P4 IMAD.IADD R10, R10, 0x1, -R4 ;  /* 0x000000010a0ac824 */ /* 0x000fe200078e0a04 */
[----:B------:R-:W-:Y:S01]  /*144a0*/  ISETP.GE.AND P4, PT, R5, RZ, PT ;  /* 0x000000ff0500720c */ /* 0x000fe20003f86270 */
[----:B------:R-:W-:-:S04]  /*144b0*/  IMAD.HI.U32 R5, R25, R8, RZ ;  /* 0x0000000819057227 */ /* 0x000fc800078e00ff */
[----:B------:R-:W-:Y:S01]  /*144c0*/  @!P5 IMAD.MOV R11, RZ, RZ, -R11 ;  /* 0x000000ffff0bd224 */ /* 0x000fe200078e0a0b */
[----:B------:R-:W-:Y:S01]  /*144d0*/  ISETP.GT.U32.AND P5, PT, R4, R17, PT ;  /* 0x000000110400720c */ /* 0x000fe20003fa4070 */
[--C-:B------:R-:W-:Y:S01]  /*144e0*/  @!P2 IMAD.IADD R18, R18, 0x1, -R4.reuse ;  /* 0x000000011212a824 */ /* 0x100fe200078e0a04 */
[----:B------:R-:W-:Y:S01]  /*144f0*/  ISETP.GE.AND P2, PT, R13, RZ, PT ;  /* 0x000000ff0d00720c */ /* 0x000fe20003f46270 */
[----:B------:R-:W-:Y:S01]  /*14500*/  IMAD.MOV R5, RZ, RZ, -R5 ;  /* 0x000000ffff057224 */ /* 0x000fe200078e0a05 */
[----:B------:R0:W-:Y:S01]  /*14510*/  STL [R1+0x1d4], R11 ;  /* 0x0001d40b01007387 */ /* 0x0001e20000100800 */
[--C-:B------:R-:W-:Y:S01]  /*14520*/  @!P0 IMAD.IADD R6, R6, 0x1, -R4.reuse ;  /* 0x0000000106068824 */ /* 0x100fe200078e0a04 */
[C---:B------:R-:W-:Y:S01]  /*14530*/  ISETP.GT.U32.AND P0, PT, R4.reuse, R18, PT ;  /* 0x000000120400720c */ /* 0x040fe20003f04070 */
[----:B------:R-:W-:Y:S01]  /*14540*/  @!P1 IMAD.IADD R9, R9, 0x1, -R4 ;  /* 0x0000000109099824 */ /* 0x000fe200078e0a04 */
[----:B------:R1:W-:Y:S01]  /*14550*/  STL [R1+0x1c8], R2 ;  /* 0x0001c80201007387 */ /* 0x0003e20000100800 */
[----:B------:R-:W-:Y:S01]  /*14560*/  IMAD R8, R4, R5, R8 ;  /* 0x0000000504087224 */ /* 0x000fe200078e0208 */
[----:B------:R-:W-:Y:S01]  /*14570*/  ISETP.GE.AND P1, PT, R14, RZ, PT ;  /* 0x000000ff0e00720c */ /* 0x000fe20003f26270 */
[----:B------:R-:W-:Y:S01]  /*14580*/  @!P4 IMAD.MOV R9, RZ, RZ, -R9 ;  /* 0x000000ffff09c224 */ /* 0x000fe200078e0a09 */
[----:B------:R-:W-:Y:S01]  /*14590*/  IADD3 R5, R0, 0x75, RZ ;  /* 0x0000007500057810 */ /* 0x000fe20007ffe0ff */
[----:B------:R-:W-:Y:S01]  /*145a0*/  IMAD.MOV.U32 R19, RZ, RZ, R10 ;  /* 0x000000ffff137224 */ /* 0x000fe200078e000a */
[----:B------:R-:W-:Y:S01]  /*145b0*/  ISETP.GT.U32.AND P4, PT, R4, R8, PT ;  /* 0x000000080400720c */ /* 0x000fe20003f84070 */
[----:B0-----:R-:W-:Y:S01]  /*145c0*/  IMAD.MOV.U32 R11, RZ, RZ, R15 ;  /* 0x000000ffff0b7224 */ /* 0x001fe200078e000f */
[----:B------:R-:W-:Y:S01]  /*145d0*/  IABS R13, R5 ;  /* 0x00000005000d7213 */ /* 0x000fe20000000000 */
[----:B------:R-:W-:Y:S01]  /*145e0*/  @!P5 IMAD.IADD R17, R17, 0x1, -R4 ;  /* 0x000000011111d824 */ /* 0x000fe200078e0a04 */
[----:B------:R-:W-:Y:S01]  /*145f0*/  ISETP.GE.AND P5, PT, R12, RZ, PT ;  /* 0x000000ff0c00720c */ /* 0x000fe20003fa6270 */
[----:B-1----:R-:W-:Y:S01]  /*14600*/  IMAD.HI.U32 R2, R25, R3, RZ ;  /* 0x0000000319027227 */ /* 0x002fe200078e00ff */
[----:B------:R-:W-:-:S02]  /*14610*/  IADD3 R12, R0, 0x73, RZ ;  /* 0x00000073000c7810 */ /* 0x000fc40007ffe0ff */
[----:B------:R-:W-:Y:S01]  /*14620*/  IADD3 R10, R0, 0x71, RZ ;  /* 0x00000071000a7810 */ /* 0x000fe20007ffe0ff */
[----:B------:R-:W-:Y:S01]  /*14630*/  @!P6 IMAD.MOV R11, RZ, RZ, -R11 ;  /* 0x000000ffff0be224 */ /* 0x000fe200078e0a0b */
[----:B------:R-:W-:Y:S01]  /*14640*/  ISETP.GT.U32.AND P6, PT, R4, R6, PT ;  /* 0x000000060400720c */ /* 0x000fe20003fc4070 */
[----:B------:R-:W-:Y:S01]  /*14650*/  IMAD.MOV R2, RZ, RZ, -R2 ;  /* 0x000000ffff027224 */ /* 0x000fe200078e0a02 */
[----:B------:R-:W-:Y:S01]  /*14660*/  IADD3 R15, R0, 0x6e, RZ ;  /* 0x0000006e000f7810 */ /* 0x000fe20007ffe0ff */
[----:B------:R-:W-:Y:S01]  /*14670*/  @!P3 IMAD.MOV R19, RZ, RZ, -R19 ;  /* 0x000000ffff13b224 */ /* 0x000fe200078e0a13 */
[----:B------:R-:W-:Y:S01]  /*14680*/  ISETP.GE.AND P3, PT, R16, RZ, PT ;  /* 0x000000ff1000720c */ /* 0x000fe20003f66270 */
[----:B------:R-:W-:Y:S01]  /*14690*/  IMAD R3, R4, R2, R3 ;  /* 0x0000000204037224 */ /* 0x000fe200078e0203 */
[----:B------:R-:W-:Y:S01]  /*146a0*/  IADD3 R2, R0, 0x74, RZ ;  /* 0x0000007400027810 */ /* 0x000fe20007ffe0ff */
[--C-:B------:R-:W-:Y:S01]  /*146b0*/  @!P0 IMAD.IADD R18, R18, 0x1, -R4.reuse ;  /* 0x0000000112128824 */ /* 0x100fe200078e0a04 */
[----:B------:R-:W-:Y:S01]  /*146c0*/  STL [R1+0x1c4], R19 ;  /* 0x0001c41301007387 */ /* 0x000fe20000100800 */
[----:B------:R-:W-:Y:S01]  /*146d0*/  IMAD.MOV.U32 R21, RZ, RZ, R17 ;  /* 0x000000ffff157224 */ /* 0x000fe200078e0011 */
[----:B------:R-:W-:Y:S01]  /*146e0*/  ISETP.GE.AND P0, PT, R7, RZ, PT ;  /* 0x000000ff0700720c */ /* 0x000fe20003f06270 */
[--C-:B------:R-:W-:Y:S01]  /*146f0*/  @!P4 IMAD.IADD R8, R8, 0x1, -R4.reuse ;  /* 0x000000010808c824 */ /* 0x100fe200078e0a04 */
[----:B------:R-:W-:Y:S01]  /*14700*/  STL [R1+0x1c0], R11 ;  /* 0x0001c00b01007387 */ /* 0x000fe20000100800 */
[----:B------:R-:W-:Y:S01]  /*14710*/  IABS R7, R2 ;  /* 0x0000000200077213 */ /* 0x000fe20000000000 */
[----:B------:R-:W-:Y:S01]  /*14720*/  @!P1 IMAD.MOV R21, RZ, RZ, -R21 ;  /* 0x000000ffff159224 */ /* 0x000fe200078e0a15 */
[----:B------:R-:W-:Y:S01]  /*14730*/  ISETP.GT.U32.AND P1, PT, R4, R3, PT ;  /* 0x000000030400720c */ /* 0x000fe20003f24070 */
[----:B------:R0:W-:Y:S01]  /*14740*/  STL [R1+0x1a0], R9 ;  /* 0x0001a00901007387 */ /* 0x0001e20000100800 */
[----:B------:R-:W-:Y:S01]  /*14750*/  @!P6 IMAD.IADD R6, R6, 0x1, -R4 ;  /* 0x000000010606e824 */ /* 0x000fe200078e0a04 */
[----:B------:R-:W-:Y:S01]  /*14760*/  ISETP.GE.AND P6, PT, R5, RZ, PT ;  /* 0x000000ff0500720c */ /* 0x000fe20003fc6270 */
[----:B------:R-:W-:Y:S01]  /*14770*/  IMAD.MOV.U32 R5, RZ, RZ, R7 ;  /* 0x000000ffff057224 */ /* 0x000fe200078e0007 */
[----:B------:R-:W-:Y:S01]  /*14780*/  STL [R1+0x18f8], R21 ;  /* 0x0018f81501007387 */ /* 0x000fe20000100800 */
[----:B------:R-:W-:Y:S01]  /*14790*/  IMAD.HI.U32 R7, R25, R13, RZ ;  /* 0x0000000d19077227 */ /* 0x000fe200078e00ff */
[----:B------:R-:W-:-:S02]  /*147a0*/  ISETP.GE.AND P4, PT, R2, RZ, PT ;  /* 0x000000ff0200720c */ /* 0x000fc40003f86270 */
[----:B------:R-:W-:Y:S01]  /*147b0*/  IABS R14, R15 ;  /* 0x0000000f000e7213 */ /* 0x000fe20000000000 */
[----:B------:R-:W-:-:S04]  /*147c0*/  IMAD.HI.U32 R2, R25, R5, RZ ;  /* 0x0000000519027227 */ /* 0x000fc800078e00ff */
[----:B0-----:R-:W-:Y:S01]  /*147d0*/  IMAD.MOV.U32 R9, RZ, RZ, R18 ;  /* 0x000000ffff097224 */ /* 0x001fe200078e0012 */
[----:B------:R-:W-:Y:S01]  /*147e0*/  IADD3 R18, R0, 0x6f, RZ ;  /* 0x0000006f00127810 */ /* 0x000fe20007ffe0ff */
[----:B------:R-:W-:Y:S02]  /*147f0*/  @!P1 IMAD.IADD R3, R3, 0x1, -R4 ;  /* 0x0000000103039824 */ /* 0x000fe400078e0a04 */
[----:B------:R-:W-:Y:S01]  /*14800*/  @!P5 IMAD.MOV R9, RZ, RZ, -R9 ;  /* 0x000000ffff09d224 */ /* 0x000fe200078e0a09 */
[C---:B------:R-:W-:Y:S01]  /*14810*/  ISETP.GT.U32.AND P5, PT, R4.reuse, R8, PT ;  /* 0x000000080400720c */ /* 0x040fe20003fa4070 */
[----:B------:R-:W-:Y:S01]  /*14820*/  IMAD.MOV R2, RZ, RZ, -R2 ;  /* 0x000000ffff027224 */ /* 0x000fe200078e0a02 */
[C---:B------:R-:W-:Y:S02]  /*14830*/  ISETP.GT.U32.AND P1, PT, R4.reuse, R3, PT ;  /* 0x000000030400720c */ /* 0x040fe40003f24070 */
[----:B------:R0:W-:Y:S01]  /*14840*/  STL [R1+0x1a4], R9 ;  /* 0x0001a40901007387 */ /* 0x0001e20000100800 */
[----:B------:R-:W-:Y:S01]  /*14850*/  IMAD R5, R4, R2, R5 ;  /* 0x0000000204057224 */ /* 0x000fe200078e0205 */
[----:B------:R-:W-:-:S07]  /*14860*/  IADD3 R2, R0, 0x70, RZ ;  /* 0x0000007000027810 */ /* 0x000fce0007ffe0ff */
[----:B------:R-:W-:Y:S02]  /*14870*/  @!P5 IMAD.IADD R8, R8, 0x1, -R4 ;  /* 0x000000010808d824 */ /* 0x000fe400078e0a04 */
[----:B0-----:R-:W-:Y:S02]  /*14880*/  IMAD.MOV.U32 R9, RZ, RZ, R6 ;  /* 0x000000ffff097224 */ /* 0x001fe400078e0006 */
[----:B------:R-:W-:Y:S01]  /*14890*/  IMAD.MOV R6, RZ, RZ, -R7 ;  /* 0x000000ffff067224 */ /* 0x000fe200078e0a07 */
[----:B------:R-:W-:Y:S01]  /*148a0*/  IADD3 R7, R0, 0x72, RZ ;  /* 0x0000007200077810 */ /* 0x000fe20007ffe0ff */
[----:B------:R-:W-:Y:S02]  /*148b0*/  IMAD.MOV.U32 R11, RZ, RZ, R8 ;  /* 0x000000ffff0b7224 */ /* 0x000fe400078e0008 */
[C---:B------:R-:W-:Y:S02]  /*148c0*/  IMAD R13, R4.reuse, R6, R13 ;  /* 0x00000006040d7224 */ /* 0x040fe400078e020d */
[----:B------:R-:W-:Y:S01]  /*148d0*/  @!P3 IMAD.MOV R11, RZ, RZ, -R11 ;  /* 0x000000ffff0bb224 */ /* 0x000fe200078e0a0b */
[C---:B------:R-:W-:Y:S01]  /*148e0*/  ISETP.GT.U32.AND P3, PT, R4.reuse, R5, PT ;  /* 0x000000050400720c */ /* 0x040fe20003f64070 */
[----:B------:R-:W-:Y:S01]  /*148f0*/  @!P2 IMAD.MOV R9, RZ, RZ, -R9 ;  /* 0x000000ffff09a224 */ /* 0x000fe200078e0a09 */
[----:B------:R-:W-:Y:S01]  /*14900*/  ISETP.GT.U32.AND P5, PT, R4, R13, PT ;  /* 0x0000000d0400720c */ /* 0x000fe20003fa4070 */
[----:B------:R-:W-:Y:S01]  /*14910*/  @!P1 IMAD.IADD R3, R3, 0x1, -R4 ;  /* 0x0000000103039824 */ /* 0x000fe200078e0a04 */
[----:B------:R-:W-:-:S02]  /*14920*/  ISETP.GE.AND P2, PT, R12, RZ, PT ;  /* 0x000000ff0c00720c */ /* 0x000fc40003f46270 */
[----:B------:R-:W-:Y:S01]  /*14930*/  IABS R12, R12 ;  /* 0x0000000c000c7213 */ /* 0x000fe20000000000 */
[----:B------:R0:W-:Y:S01]  /*14940*/  STL [R1+0x1a8], R9 ;  /* 0x0001a80901007387 */ /* 0x0001e20000100800 */
[----:B------:R-:W-:Y:S02]  /*14950*/  ISETP.GE.AND P1, PT, R7, RZ, PT ;  /* 0x000000ff0700720c */ /* 0x000fe40003f26270 */
[----:B------:R-:W-:Y:S01]  /*14960*/  IABS R7, R7 ;  /* 0x0000000700077213 */ /* 0x000fe20000000000 */
[----:B------:R-:W-:Y:S01]  /*14970*/  IMAD.HI.U32 R6, R25, R12, RZ ;  /* 0x0000000c19067227 */ /* 0x000fe200078e00ff */
[----:B------:R-:W-:Y:S03]  /*14980*/  STL [R1+0x1b0], R11 ;  /* 0x0001b00b01007387 */ /* 0x000fe60000100800 */
[----:B------:R-:W-:Y:S02]  /*14990*/  @!P5 IMAD.IADD R13, R13, 0x1, -R4 ;  /* 0x000000010d0dd824 */ /* 0x000fe400078e0a04 */
[----:B0-----:R-:W-:-:S02]  /*149a0*/  IMAD.MOV.U32 R9, RZ, RZ, R3 ;  /* 0x000000ffff097224 */ /* 0x001fc400078e0003 */
[----:B------:R-:W-:Y:S01]  /*149b0*/  IMAD.MOV R6, RZ, RZ, -R6 ;  /* 0x000000ffff067224 */ /* 0x000fe200078e0a06 */
[----:B------:R-:W-:Y:S01]  /*149c0*/  ISETP.GT.U32.AND P5, PT, R4, R13, PT ;  /* 0x0000000d0400720c */ /* 0x000fe20003fa4070 */
[----:B------:R-:W-:Y:S01]  /*149d0*/  @!P0 IMAD.MOV R9, RZ, RZ, -R9 ;  /* 0x000000ffff098224 */ /* 0x000fe200078e0a09 */
[----:B------:R-:W-:Y:S01]  /*149e0*/  ISETP.GE.AND P0, PT, R10, RZ, PT ;  /* 0x000000ff0a00720c */ /* 0x000fe20003f06270 */
[----:B------:R-:W-:Y:S01]  /*149f0*/  @!P3 IMAD.IADD R5, R5, 0x1, -R4 ;  /* 0x000000010505b824 */ /* 0x000fe200078e0a04 */
[----:B------:R-:W-:Y:S01]  /*14a00*/  IABS R10, R10 ;  /* 0x0000000a000a7213 */ /* 0x000fe20000000000 */
[C---:B------:R-:W-:Y:S01]  /*14a10*/  IMAD R12, R4.reuse, R6, R12 ;  /* 0x00000006040c7224 */ /* 0x040fe200078e020c */
[----:B------:R0:W-:Y:S01]  /*14a20*/  STL [R1+0x1bc], R9 ;  /* 0x0001bc0901007387 */ /* 0x0001e20000100800 */
[----:B------:R-:W-:Y:S01]  /*14a30*/  IMAD.MOV.U32 R8, RZ, RZ, R7 ;  /* 0x000000ffff087224 */ /* 0x000fe200078e0007 */
[----:B------:R-:W-:Y:S01]  /*14a40*/  ISETP.GT.U32.AND P3, PT, R4, R5, PT ;  /* 0x000000050400720c */ /* 0x000fe20003f64070 */
[----:B------:R-:W-:-:S04]  /*14a50*/  IMAD.HI.U32 R6, R25, R10, RZ ;  /* 0x0000000a19067227 */ /* 0x000fc800078e00ff */
        /* <DEDUP_REMOVED lines=47> */
[----:B------:R-:W-:Y:S01]  /*14d50*/  ISETP.GE.AND P3, PT, R2, RZ, PT ;  /* 0x000000ff0200720c */ /* 0x000fe20003f66270 */
[--C-:B------:R-:W-:Y:S01]  /*14d60*/  @!P4 IMAD.IADD R9, R9, 0x1, -R4.reuse ;  /* 0x000000010909c824 */ /* 0x100fe200078e0a04 */
[----:B------:R-:W-:Y:S01]  /*14d70*/  ISETP.GE.AND P4, PT, R18, RZ, PT ;  /* 0x000000ff1200720c */ /* 0x000fe20003f86270 */
[----:B------:R-:W-:Y:S01]  /*14d80*/  IMAD.MOV R13, RZ, RZ, -R13 ;  /* 0x000000ffff0d7224 */ /* 0x000fe200078e0a0d */
[----:B------:R-:W-:Y:S01]  /*14d90*/  IABS R18, R5 ;  /* 0x0000000500127213 */ /* 0x000fe20000000000 */
[----:B------:R-:W-:Y:S01]  /*14da0*/  @!P2 IMAD.MOV R19, RZ, RZ, -R19 ;  /* 0x000000ffff13a224 */ /* 0x000fe200078e0a13 */
        /* <DEDUP_REMOVED lines=63> */
[----:B------:R-:W-:-:S04]  /*151a0*/  IMAD.HI.U32 R14, R25, R10, RZ ;  /* 0x0000000a190e7227 */ /* 0x000fc800078e00ff */
[--C-:B------:R-:W-:Y:S02]  /*151b0*/  @!P5 IMAD.IADD R5, R5, 0x1, -R4.reuse ;  /* 0x000000010505d824 */ /* 0x100fe400078e0a04 */
[----:B------:R-:W-:Y:S02]  /*151c0*/  IMAD.MOV.U32 R11, RZ, RZ, R17 ;  /* 0x000000ffff0b7224 */ /* 0x000fe400078e0011 */
[--C-:B------:R-:W-:Y:S01]  /*151d0*/  @!P4 IMAD.IADD R12, R12, 0x1, -R4.reuse ;  /* 0x000000010c0cc824 */ /* 0x100fe200078e0a04 */
[----:B------:R-:W-:Y:S01]  /*151e0*/  ISETP.GT.U32.AND P6, PT, R4, R5, PT ;  /* 0x000000050400720c */ /* 0x000fe20003fc4070 */
[----:B------:R-:W-:Y:S01]  /*151f0*/  @!P3 IMAD.IADD R16, R16, 0x1, -R4 ;  /* 0x000000011010b824 */ /* 0x000fe200078e0a04 */
[----:B------:R-:W-:Y:S01]  /*15200*/  ISETP.GE.AND P3, PT, R2, RZ, PT ;  /* 0x000000ff0200720c */ /* 0x000fe20003f66270 */
[----:B------:R-:W-:Y:S01]  /*15210*/  IMAD.MOV R14, RZ, RZ, -R14 ;  /* 0x000000ffff0e7224 */ /* 0x000fe200078e0a0e */
[----:B------:R-:W-:Y:S01]  /*15220*/  ISETP.GT.U32.AND P5, PT, R4, R12, PT ;  /* 0x0000000c0400720c */ /* 0x000fe20003fa4070 */
[----:B------:R-:W-:Y:S01]  /*15230*/  @!P0 IMAD.MOV R11, RZ, RZ, -R11 ;  /* 0x000000ffff0b8224 */ /* 0x000fe200078e0a0b */
[----:B------:R-:W-:Y:S01]  /*15240*/  ISETP.GE.AND P4, PT, R6, RZ, PT ;  /* 0x000000ff0600720c */ /* 0x000fe20003f86270 */
[----:B------:R-:W-:Y:S01]  /*15250*/  IMAD.MOV R18, RZ, RZ, -R18 ;  /* 0x000000ffff127224 */ /* 0x000fe200078e0a12 */
[----:B------:R-:W-:Y:S01]  /*15260*/  IADD3 R6, R0, 0x65, RZ ;  /* 0x0000006500067810 */ /* 0x000fe20007ffe0ff */
        /* <DEDUP_REMOVED lines=131> */
[----:B------:R-:W-:Y:S01]  /*15aa0*/  IABS R13, R8 ;  /* 0x00000008000d7213 */ /* 0x000fe20000000000 */
[----:B------:R0:W-:Y:S01]  /*15ab0*/  STL [R1+0x604], R10 ;  /* 0x0006040a01007387 */ /* 0x0001e20000100800 */
[----:B------:R-:W-:Y:S01]  /*15ac0*/  ISETP.GE.AND P4, PT, R9, RZ, PT ;  /* 0x000000ff0900720c */ /* 0x000fe20003f86270 */
[----:B------:R-:W-:Y:S01]  /*15ad0*/  @!P2 IMAD.MOV R11, RZ, RZ, -R11 ;  /* 0x000000ffff0ba224 */ /* 0x000fe200078e0a0b */
[----:B------:R-:W-:Y:S01]  /*15ae0*/  ISETP.GT.U32.AND P2, PT, R4, R2, PT ;  /* 0x000000020400720c */ /* 0x000fe20003f44070 */
[--C-:B------:R-:W-:Y:S01]  /*15af0*/  @!P6 IMAD.IADD R5, R5, 0x1, -R4.reuse ;  /* 0x000000010505e824 */ /* 0x100fe200078e0a04 */
[----:B------:R-:W-:Y:S01]  /*15b00*/  IABS R9, R9 ;  /* 0x0000000900097213 */ /* 0x000fe20000000000 */
[----:B------:R-:W-:Y:S01]  /*15b10*/  @!P0 IMAD.IADD R3, R3, 0x1, -R4 ;  /* 0x0000000103038824 */ /* 0x000fe200078e0a04 */
[----:B------:R1:W-:Y:S01]  /*15b20*/  STL [R1+0x164], R11 ;  /* 0x0001640b01007387 */ /* 0x0003e20000100800 */
[----:B------:R-:W-:-:S02]  /*15b30*/  IADD3 R7, R0, 0x5b, RZ ;  /* 0x0000005b00077810 */ /* 0x000fc40007ffe0ff */
[C---:B------:R-:W-:Y:S01]  /*15b40*/  ISETP.GT.U32.AND P6, PT, R4.reuse, R5, PT ;  /* 0x000000050400720c */ /* 0x040fe20003fc4070 */
[C---:B------:R-:W-:Y:S01]  /*15b50*/  IMAD.HI.U32 R14, R25.reuse, R9, RZ ;  /* 0x00000009190e7227 */ /* 0x040fe200078e00ff */
[----:B------:R-:W-:Y:S02]  /*15b60*/  ISETP.GT.U32.AND P0, PT, R4, R3, PT ;  /* 0x000000030400720c */ /* 0x000fe40003f04070 */
[----:B0-----:R-:W-:Y:S01]  /*15b70*/  IABS R10, R6 ;  /* 0x00000006000a7213 */ /* 0x001fe20000000000 */
[----:B------:R-:W-:Y:S01]  /*15b80*/  IMAD.MOV R14, RZ, RZ, -R14 ;  /* 0x000000ffff0e7224 */ /* 0x000fe200078e0a0e */
[----:B------:R-:W-:Y:S01]  /*15b90*/  IABS R12, R7 ;  /* 0x00000007000c7213 */ /* 0x000fe20000000000 */
[----:B------:R-:W-:Y:S02]  /*15ba0*/  @!P2 IMAD.IADD R2, R2, 0x1, -R4 ;  /* 0x000000010202a824 */ /* 0x000fe400078e0a04 */
[C---:B------:R-:W-:Y:S02]  /*15bb0*/  IMAD R9, R4.reuse, R14, R9 ;  /* 0x0000000e04097224 */ /* 0x040fe400078e0209 */
[----:B------:R-:W-:Y:S01]  /*15bc0*/  IMAD.HI.U32 R15, R25, R10, RZ ;  /* 0x0000000a190f7227 */ /* 0x000fe200078e00ff */
[----:B------:R-:W-:-:S03]  /*15bd0*/  ISETP.GT.U32.AND P2, PT, R4, R2, PT ;  /* 0x000000020400720c */ /* 0x000fc60003f44070 */
[--C-:B------:R-:W-:Y:S01]  /*15be0*/  @!P6 IMAD.IADD R5, R5, 0x1, -R4.reuse ;  /* 0x000000010505e824 */ /* 0x100fe200078e0a04 */
[----:B------:R-:W-:Y:S01]  /*15bf0*/  ISETP.GE.AND P6, PT, R6, RZ, PT ;  /* 0x000000ff0600720c */ /* 0x000fe20003fc6270 */
[----:B------:R-:W-:Y:S01]  /*15c00*/  @!P0 IMAD.IADD R3, R3, 0x1, -R4 ;  /* 0x0000000103038824 */ /* 0x000fe200078e0a04 */
[----:B------:R-:W-:Y:S01]  /*15c10*/  ISETP.GT.U32.AND P0, PT, R4, R9, PT ;  /* 0x000000090400720c */ /* 0x000fe20003f04070 */
[----:B------:R-:W-:Y:S02]  /*15c20*/  IMAD.MOV.U32 R17, RZ, RZ, R5 ;  /* 0x000000ffff117224 */ /* 0x000fe400078e0005 */
[----:B-1----:R-:W-:Y:S01]  /*15c30*/  IMAD.MOV.U32 R11, RZ, RZ, R3 ;  /* 0x000000ffff0b7224 */ /* 0x002fe200078e0003 */
[----:B------:R-:W-:Y:S01]  /*15c40*/  IADD3 R3, R0, 0x59, RZ ;  /* 0x0000005900037810 */ /* 0x000fe20007ffe0ff */
[----:B------:R-:W-:-:S04]  /*15c50*/  IMAD.HI.U32 R6, R25, R13, RZ ;  /* 0x0000000d19067227 */ /* 0x000fc800078e00ff */
[----:B------:R-:W-:Y:S02]  /*15c60*/  @!P1 IMAD.MOV R17, RZ, RZ, -R17 ;  /* 0x000000ffff119224 */ /* 0x000fe400078e0a11 */
[----:B------:R-:W-:Y:S01]  /*15c70*/  @!P5 IMAD.MOV R11, RZ, RZ, -R11 ;  /* 0x000000ffff0bd224 */ /* 0x000fe200078e0a0b */
[----:B------:R-:W-:Y:S01]  /*15c80*/  ISETP.GE.AND P5, PT, R7, RZ, PT ;  /* 0x000000ff0700720c */ /* 0x000fe20003fa6270 */
[----:B------:R-:W-:Y:S01]  /*15c90*/  IMAD.MOV R5, RZ, RZ, -R6 ;  /* 0x000000ffff057224 */ /* 0x000fe200078e0a06 */
[----:B------:R-:W-:Y:S01]  /*15ca0*/  STL [R1+0x158], R17 ;  /* 0x0001581101007387 */ /* 0x000fe20000100800 */
[----:B------:R-:W-:Y:S01]  /*15cb0*/  @!P2 IMAD.IADD R2, R2, 0x1, -R4 ;  /* 0x000000010202a824 */ /* 0x000fe200078e0a04 */
[----:B------:R-:W-:Y:S01]  /*15cc0*/  IADD3 R6, R0, 0x57, RZ ;  /* 0x0000005700067810 */ /* 0x000fe20007ffe0ff */
[----:B------:R-:W-:Y:S01]  /*15cd0*/  IMAD R13, R4, R5, R13 ;  /* 0x00000005040d7224 */ /* 0x000fe200078e020d */
[----:B------:R0:W-:Y:S01]  /*15ce0*/  STL [R1+0x154], R11 ;  /* 0x0001540b01007387 */ /* 0x0001e20000100800 */
[----:B------:R-:W-:Y:S01]  /*15cf0*/  IMAD.MOV R15, RZ, RZ, -R15 ;  /* 0x000000ffff0f7224 */ /* 0x000fe200078e0a0f */
[----:B------:R-:W-:Y:S01]  /*15d00*/  IADD3 R5, R0, 0x58, RZ ;  /* 0x0000005800057810 */ /* 0x000fe20007ffe0ff */
[----:B------:R-:W-:-:S04]  /*15d10*/  IMAD.HI.U32 R16, R25, R12, RZ ;  /* 0x0000000c19107227 */ /* 0x000fc800078e00ff */
[C---:B------:R-:W-:Y:S01]  /*15d20*/  IMAD R15, R4.reuse, R15, R10 ;  /* 0x0000000f040f7224 */ /* 0x040fe200078e020a */
[----:B------:R-:W-:Y:S01]  /*15d30*/  IABS R10, R3 ;  /* 0x00000003000a7213 */ /* 0x000fe20000000000 */
[----:B------:R-:W-:Y:S02]  /*15d40*/  IMAD.MOV R16, RZ, RZ, -R16 ;  /* 0x000000ffff107224 */ /* 0x000fe400078e0a10 */
[----:B0-----:R-:W-:Y:S01]  /*15d50*/  IMAD.MOV.U32 R11, RZ, RZ, R2 ;  /* 0x000000ffff0b7224 */ /* 0x001fe200078e0002 */
[C---:B------:R-:W-:Y:S01]  /*15d60*/  ISETP.GT.U32.AND P1, PT, R4.reuse, R15, PT ;  /* 0x0000000f0400720c */ /* 0x040fe20003f24070 */
[----:B------:R-:W-:Y:S01]  /*15d70*/  @!P0 IMAD.IADD R9, R9, 0x1, -R4 ;  /* 0x0000000109098824 */ /* 0x000fe200078e0a04 */
[----:B------:R-:W-:Y:S01]  /*15d80*/  IABS R2, R5 ;  /* 0x0000000500027213 */ /* 0x000fe20000000000 */
[----:B------:R-:W-:Y:S01]  /*15d90*/  @!P3 IMAD.MOV R11, RZ, RZ, -R11 ;  /* 0x000000ffff0bb224 */ /* 0x000fe200078e0a0b */
[C---:B------:R-:W-:Y:S01]  /*15da0*/  ISETP.GT.U32.AND P3, PT, R4.reuse, R13, PT ;  /* 0x0000000d0400720c */ /* 0x040fe20003f64070 */
[C---:B------:R-:W-:Y:S01]  /*15db0*/  IMAD R12, R4.reuse, R16, R12 ;  /* 0x00000010040c7224 */ /* 0x040fe200078e020c */
[C---:B------:R-:W-:Y:S01]  /*15dc0*/  ISETP.GT.U32.AND P0, PT, R4.reuse, R9, PT ;  /* 0x000000090400720c */ /* 0x040fe20003f04070 */
[----:B------:R-:W-:Y:S01]  /*15dd0*/  IMAD.HI.U32 R7, R25, R10, RZ ;  /* 0x0000000a19077227 */ /* 0x000fe200078e00ff */
[----:B------:R-:W-:Y:S01]  /*15de0*/  IABS R16, R6 ;  /* 0x0000000600107213 */ /* 0x000fe20000000000 */
[----:B------:R0:W-:Y:S01]  /*15df0*/  STL [R1+0x150], R11 ;  /* 0x0001500b01007387 */ /* 0x0001e20000100800 */
[----:B------:R-:W-:Y:S01]  /*15e00*/  ISETP.GT.U32.AND P2, PT, R4, R12, PT ;  /* 0x0000000c0400720c */ /* 0x000fe20003f44070 */
[----:B------:R-:W-:-:S02]  /*15e10*/  IMAD.MOV R7, RZ, RZ, -R7 ;  /* 0x000000ffff077224 */ /* 0x000fc400078e0a07 */
[----:B------:R-:W-:Y:S02]  /*15e20*/  @!P1 IMAD.IADD R15, R15, 0x1, -R4 ;  /* 0x000000010f0f9824 */ /* 0x000fe400078e0a04 */
[C---:B------:R-:W-:Y:S02]  /*15e30*/  IMAD R10, R4.reuse, R7, R10 ;  /* 0x00000007040a7224 */ /* 0x040fe400078e020a */
[----:B------:R-:W-:Y:S01]  /*15e40*/  @!P3 IMAD.IADD R13, R13, 0x1, -R4 ;  /* 0x000000010d0db824 */ /* 0x000fe200078e0a04 */
[----:B------:R-:W-:Y:S01]  /*15e50*/  ISETP.GT.U32.AND P1, PT, R4, R15, PT ;  /* 0x0000000f0400720c */ /* 0x000fe20003f24070 */
[----:B------:R-:W-:-:S03]  /*15e60*/  IMAD.HI.U32 R7, R25, R2, RZ ;  /* 0x0000000219077227 */ /* 0x000fc600078e00ff */
[----:B------:R-:W-:Y:S01]  /*15e70*/  ISETP.GT.U32.AND P3, PT, R4, R13, PT ;  /* 0x0000000d0400720c */ /* 0x000fe20003f64070 */
[--C-:B------:R-:W-:Y:S01]  /*15e80*/  @!P0 IMAD.IADD R9, R9, 0x1, -R4.reuse ;  /* 0x0000000109098824 */ /* 0x100fe200078e0a04 */
[----:B------:R-:W-:Y:S01]  /*15e90*/  ISETP.GE.AND P0, PT, R8, RZ, PT ;  /* 0x000000ff0800720c */ /* 0x000fe20003f06270 */
[----:B------:R-:W-:Y:S02]  /*15ea0*/  IMAD.MOV R7, RZ, RZ, -R7 ;  /* 0x000000ffff077224 */ /* 0x000fe400078e0a07 */
[----:B------:R-:W-:Y:S02]  /*15eb0*/  @!P2 IMAD.IADD R12, R12, 0x1, -R4 ;  /* 0x000000010c0ca824 */ /* 0x000fe400078e0a04 */
[----:B------:R-:W-:Y:S02]  /*15ec0*/  IMAD.MOV.U32 R14, RZ, RZ, R9 ;  /* 0x000000ffff0e7224 */ /* 0x000fe400078e0009 */
[C---:B------:R-:W-:Y:S01]  /*15ed0*/  IMAD R9, R4.reuse, R7, R2 ;  /* 0x0000000704097224 */ /* 0x040fe200078e0202 */
[C---:B------:R-:W-:Y:S01]  /*15ee0*/  ISETP.GT.U32.AND P2, PT, R4.reuse, R12, PT ;  /* 0x0000000c0400720c */ /* 0x040fe20003f44070 */
[--C-:B------:R-:W-:Y:S01]  /*15ef0*/  @!P1 IMAD.IADD R15, R15, 0x1, -R4.reuse ;  /* 0x000000010f0f9824 */ /* 0x100fe200078e0a04 */
[C---:B------:R-:W-:Y:S01]  /*15f00*/  ISETP.GT.U32.AND P1, PT, R4.reuse, R10, PT ;  /* 0x0000000a0400720c */ /* 0x040fe20003f24070 */
[----:B------:R-:W-:Y:S01]  /*15f10*/  @!P3 IMAD.IADD R13, R13, 0x1, -R4 ;  /* 0x000000010d0db824 */ /* 0x000fe200078e0a04 */
[----:B------:R-:W-:Y:S01]  /*15f20*/  ISETP.GT.U32.AND P3, PT, R4, R9, PT ;  /* 0x000000090400720c */ /* 0x000fe20003f64070 */
[----:B------:R-:W-:Y:S01]  /*15f30*/  IMAD.HI.U32 R8, R25, R16, RZ ;  /* 0x0000001019087227 */ /* 0x000fe200078e00ff */
[----:B------:R-:W-:-:S02]  /*15f40*/  IADD3 R2, R0, 0x56, RZ ;  /* 0x0000005600027810 */ /* 0x000fc40007ffe0ff */
[C---:B------:R-:W-:Y:S01]  /*15f50*/  IADD3 R7, R0.reuse, 0x53, RZ ;  /* 0x0000005300077810 */ /* 0x040fe20007ffe0ff */
[----:B------:R-:W-:Y:S01]  /*15f60*/  @!P4 IMAD.MOV R14, RZ, RZ, -R14 ;  /* 0x000000ffff0ec224 */ /* 0x000fe200078e0a0e */
[----:B------:R-:W-:Y:S01]  /*15f70*/  ISETP.GE.AND P4, PT, R3, RZ, PT ;  /* 0x000000ff0300720c */ /* 0x000fe20003f86270 */
[----:B------:R-:W-:Y:S01]  /*15f80*/  IMAD.MOV R8, RZ, RZ, -R8 ;  /* 0x000000ffff087224 */ /* 0x000fe200078e0a08 */
[----:B------:R-:W-:Y:S01]  /*15f90*/  IADD3 R3, R0, 0x55, RZ ;  /* 0x0000005500037810 */ /* 0x000fe20007ffe0ff */
[--C-:B------:R-:W-:Y:S01]  /*15fa0*/  @!P2 IMAD.IADD R12, R12, 0x1, -R4.reuse ;  /* 0x000000010c0ca824 */ /* 0x100fe200078e0a04 */
[----:B------:R-:W-:Y:S01]  /*15fb0*/  ISETP.GE.AND P2, PT, R6, RZ, PT ;  /* 0x000000ff0600720c */ /* 0x000fe20003f46270 */
[----:B0-----:R-:W-:Y:S01]  /*15fc0*/  IMAD.MOV.U32 R11, RZ, RZ, R15 ;  /* 0x000000ffff0b7224 */ /* 0x001fe200078e000f */
[----:B------:R-:W-:Y:S01]  /*15fd0*/  IABS R6, R2 ;  /* 0x0000000200067213 */ /* 0x000fe20000000000 */
[----:B------:R-:W-:Y:S01]  /*15fe0*/  @!P3 IMAD.IADD R9, R9, 0x1, -R4 ;  /* 0x000000010909b824 */ /* 0x000fe200078e0a04 */
[----:B------:R0:W-:Y:S01]  /*15ff0*/  STL [R1+0x148], R14 ;  /* 0x0001480e01007387 */ /* 0x0001e20000100800 */
[----:B------:R-:W-:Y:S01]  /*16000*/  IMAD R16, R4, R8, R16 ;  /* 0x0000000804107224 */ /* 0x000fe200078e0210 */
[----:B------:R-:W-:Y:S01]  /*16010*/  IADD3 R15, R0, 0x52, RZ ;  /* 0x00000052000f7810 */ /* 0x000fe20007ffe0ff */
[----:B------:R-:W-:Y:S01]  /*16020*/  @!P1 IMAD.IADD R10, R10, 0x1, -R4 ;  /* 0x000000010a0a9824 */ /* 0x000fe200078e0a04 */
[----:B------:R-:W-:Y:S01]  /*16030*/  ISETP.GT.U32.AND P3, PT, R4, R9, PT ;  /* 0x000000090400720c */ /* 0x000fe20003f64070 */
[----:B------:R-:W-:-:S03]  /*16040*/  IMAD.HI.U32 R8, R25, R6, RZ ;  /* 0x0000000619087227 */ /* 0x000fc600078e00ff */
[----:B------:R-:W-:Y:S01]  /*16050*/  ISETP.GT.U32.AND P1, PT, R4, R10, PT ;  /* 0x0000000a0400720c */ /* 0x000fe20003f24070 */
[----:B------:R-:W-:Y:S01]  /*16060*/  @!P6 IMAD.MOV R11, RZ, RZ, -R11 ;  /* 0x000000ffff0be224 */ /* 0x000fe200078e0a0b */
[----:B------:R-:W-:Y:S01]  /*16070*/  ISETP.GE.AND P6, PT, R5, RZ, PT ;  /* 0x000000ff0500720c */ /* 0x000fe20003fc6270 */
[----:B0-----:R-:W-:Y:S01]  /*16080*/  IMAD.MOV.U32 R14, RZ, RZ, R12 ;  /* 0x000000ffff0e7224 */ /* 0x001fe200078e000c */
[----:B------:R-:W-:Y:S01]  /*16090*/  IABS R12, R7 ;  /* 0x00000007000c7213 */ /* 0x000fe20000000000 */
[----:B------:R-:W-:Y:S01]  /*160a0*/  IMAD.MOV R8, RZ, RZ, -R8 ;  /* 0x000000ffff087224 */ /* 0x000fe200078e0a08 */
[----:B------:R0:W-:Y:S01]  /*160b0*/  STL [R1+0x130], R11 ;  /* 0x0001300b01007387 */ /* 0x0001e20000100800 */
[----:B------:R-:W-:Y:S01]  /*160c0*/  @!P5 IMAD.MOV R14, RZ, RZ, -R14 ;  /* 0x000000ffff0ed224 */ /* 0x000fe200078e0a0e */
[----:B------:R-:W-:Y:S01]  /*160d0*/  ISETP.GE.AND P5, PT, R2, RZ, PT ;  /* 0x000000ff0200720c */ /* 0x000fe20003fa6270 */
[----:B------:R-:W-:Y:S01]  /*160e0*/  IMAD R6, R4, R8, R6 ;  /* 0x0000000804067224 */ /* 0x000fe200078e0206 */
[----:B------:R-:W-:Y:S01]  /*160f0*/  IADD3 R2, R0, 0x54, RZ ;  /* 0x0000005400027810 */ /* 0x000fe20007ffe0ff */
[--C-:B------:R-:W-:Y:S01]  /*16100*/  @!P3 IMAD.IADD R9, R9, 0x1, -R4.reuse ;  /* 0x000000010909b824 */ /* 0x100fe200078e0a04 */
[----:B------:R1:W-:Y:S01]  /*16110*/  STL [R1+0x13c], R14 ;  /* 0x00013c0e01007387 */ /* 0x0003e20000100800 */
[----:B------:R-:W-:Y:S01]  /*16120*/  @!P1 IMAD.IADD R10, R10, 0x1, -R4 ;  /* 0x000000010a0a9824 */ /* 0x000fe200078e0a04 */
[C---:B------:R-:W-:Y:S01]  /*16130*/  ISETP.GT.U32.AND P3, PT, R4.reuse, R6, PT ;  /* 0x000000060400720c */ /* 0x040fe20003f64070 */
[----:B0-----:R-:W-:Y:S01]  /*16140*/  IMAD.MOV.U32 R11, RZ, RZ, R13 ;  /* 0x000000ffff0b7224 */ /* 0x001fe200078e000d */
[----:B------:R-:W-:Y:S01]  /*16150*/  ISETP.GT.U32.AND P1, PT, R4, R16, PT ;  /* 0x000000100400720c */ /* 0x000fe20003f24070 */
[----:B------:R-:W-:Y:S01]  /*16160*/  IMAD.MOV.U32 R13, RZ, RZ, R10 ;  /* 0x000000ffff0d7224 */ /* 0x000fe200078e000a */
[----:B------:R-:W-:Y:S01]  /*16170*/  IABS R5, R2 ;  /* 0x0000000200057213 */ /* 0x000fe20000000000 */
[----:B------:R-:W-:Y:S01]  /*16180*/  @!P0 IMAD.MOV R11, RZ, RZ, -R11 ;  /* 0x000000ffff0b8224 */ /* 0x000fe200078e0a0b */
[----:B------:R-:W-:Y:S01]  /*16190*/  ISETP.GE.AND P0, PT, R3, RZ, PT ;  /* 0x000000ff0300720c */ /* 0x000fe20003f06270 */
[----:B------:R-:W-:Y:S01]  /*161a0*/  @!P4 IMAD.MOV R13, RZ, RZ, -R13 ;  /* 0x000000ffff0dc224 */ /* 0x000fe200078e0a0d */
[----:B-1----:R-:W-:Y:S01]  /*161b0*/  IABS R14, R3 ;  /* 0x00000003000e7213 */ /* 0x002fe20000000000 */
[----:B------:R-:W-:Y:S01]  /*161c0*/  IMAD.HI.U32 R8, R25, R5, RZ ;  /* 0x0000000519087227 */ /* 0x000fe200078e00ff */
[----:B------:R0:W-:Y:S01]  /*161d0*/  STL [R1+0x140], R11 ;  /* 0x0001400b01007387 */ /* 0x0001e20000100800 */
[----:B------:R-:W-:-:S02]  /*161e0*/  IADD3 R10, R0, 0x4e, RZ ;  /* 0x0000004e000a7810 */ /* 0x000fc40007ffe0ff */
[C---:B------:R-:W-:Y:S01]  /*161f0*/  IMAD.HI.U32 R3, R25.reuse, R14, RZ ;  /* 0x0000000e19037227 */ /* 0x040fe200078e00ff */
[----:B------:R1:W-:Y:S03]  /*16200*/  STL [R1+0x134], R13 ;  /* 0x0001340d01007387 */ /* 0x0003e60000100800 */
[----:B------:R-:W-:Y:S02]  /*16210*/  IMAD.MOV R3, RZ, RZ, -R3 ;  /* 0x000000ffff037224 */ /* 0x000fe400078e0a03 */
[----:B------:R-:W-:Y:S02]  /*16220*/  @!P3 IMAD.IADD R6, R6, 0x1, -R4 ;  /* 0x000000010606b824 */ /* 0x000fe400078e0a04 */
[C---:B------:R-:W-:Y:S02]  /*16230*/  IMAD R14, R4.reuse, R3, R14 ;  /* 0x00000003040e7224 */ /* 0x040fe400078e020e */
[----:B0-----:R-:W-:Y:S01]  /*16240*/  IMAD.MOV.U32 R11, RZ, RZ, R9 ;  /* 0x000000ffff0b7224 */ /* 0x001fe200078e0009 */
[C---:B------:R-:W-:Y:S01]  /*16250*/  ISETP.GT.U32.AND P3, PT, R4.reuse, R6, PT ;  /* 0x000000060400720c */ /* 0x040fe20003f64070 */
[----:B------:R-:W-:Y:S01]  /*16260*/  IMAD.MOV R8, RZ, RZ, -R8 ;  /* 0x000000ffff087224 */ /* 0x000fe200078e0a08 */
[----:B------:R-:W-:Y:S01]  /*16270*/  ISETP.GT.U32.AND P4, PT, R4, R14, PT ;  /* 0x0000000e0400720c */ /* 0x000fe20003f84070 */
[----:B------:R-:W-:Y:S01]  /*16280*/  @!P6 IMAD.MOV R11, RZ, RZ, -R11 ;  /* 0x000000ffff0be224 */ /* 0x000fe200078e0a0b */
[----:B------:R-:W-:Y:S01]  /*16290*/  ISETP.GE.AND P6, PT, R2, RZ, PT ;  /* 0x000000ff0200720c */ /* 0x000fe20003fc6270 */
[--C-:B------:R-:W-:Y:S01]  /*162a0*/  @!P1 IMAD.IADD R16, R16, 0x1, -R4.reuse ;  /* 0x0000000110109824 */ /* 0x100fe200078e0a04 */
[----:B------:R-:W-:Y:S01]  /*162b0*/  IABS R9, R10 ;  /* 0x0000000a00097213 */ /* 0x000fe20000000000 */
[C---:B------:R-:W-:Y:S01]  /*162c0*/  IMAD R2, R4.reuse, R8, R5 ;  /* 0x0000000804027224 */ /* 0x040fe200078e0205 */
[----:B------:R-:W-:Y:S01]  /*162d0*/  IABS R8, R15 ;  /* 0x0000000f00087213 */ /* 0x000fe20000000000 */
[----:B------:R-:W-:Y:S01]  /*162e0*/  IMAD.HI.U32 R3, R25, R12, RZ ;  /* 0x0000000c19037227 */ /* 0x000fe200078e00ff */
[----:B------:R-:W-:Y:S01]  /*162f0*/  ISETP.GT.U32.AND P1, PT, R4, R16, PT ;  /* 0x000000100400720c */ /* 0x000fe20003f24070 */
[----:B------:R0:W-:Y:S01]  /*16300*/  STL [R1+0x138], R11 ;  /* 0x0001380b01007387 */ /* 0x0001e20000100800 */
[----:B------:R-:W-:Y:S01]  /*16310*/  IADD3 R5, R0, 0x4f, RZ ;  /* 0x0000004f00057810 */ /* 0x000fe20007ffe0ff */
[--C-:B------:R-:W-:Y:S01]  /*16320*/  @!P3 IMAD.IADD R6, R6, 0x1, -R4.reuse ;  /* 0x000000010606b824 */ /* 0x100fe200078e0a04 */
[----:B------:R-:W-:Y:S01]  /*16330*/  ISETP.GT.U32.AND P3, PT, R4, R2, PT ;  /* 0x000000020400720c */ /* 0x000fe20003f64070 */
[----:B------:R-:W-:-:S02]  /*16340*/  @!P4 IMAD.IADD R14, R14, 0x1, -R4 ;  /* 0x000000010e0ec824 */ /* 0x000fc400078e0a04 */
[----:B------:R-:W-:Y:S02]  /*16350*/  IMAD.MOV R3, RZ, RZ, -R3 ;  /* 0x000000ffff037224 */ /* 0x000fe400078e0a03 */
[----:B-1----:R-:W-:Y:S01]  /*16360*/  IMAD.HI.U32 R13, R25, R8, RZ ;  /* 0x00000008190d7227 */ /* 0x002fe200078e00ff */
[----:B------:R-:W-:-:S03]  /*16370*/  ISETP.GT.U32.AND P4, PT, R4, R14, PT ;  /* 0x0000000e0400720c */ /* 0x000fc60003f84070 */
[----:B------:R-:W-:Y:S01]  /*16380*/  IMAD R12, R4, R3, R12 ;  /* 0x00000003040c7224 */ /* 0x000fe200078e020c */
[----:B------:R-:W-:Y:S01]  /*16390*/  IADD3 R3, R0, 0x51, RZ ;  /* 0x0000005100037810 */ /* 0x000fe20007ffe0ff */
[----:B------:R-:W-:Y:S02]  /*163a0*/  IMAD.MOV R13, RZ, RZ, -R13 ;  /* 0x000000ffff0d7224 */ /* 0x000fe400078e0a0d */
[----:B------:R-:W-:Y:S01]  /*163b0*/  @!P1 IMAD.IADD R16, R16, 0x1, -R4 ;  /* 0x0000000110109824 */ /* 0x000fe200078e0a04 */
[----:B------:R-:W-:Y:S01]  /*163c0*/  IABS R22, R3 ;  /* 0x0000000300167213 */ /* 0x000fe20000000000 */
[----:B------:R-:W-:Y:S01]  /*163d0*/  IMAD R8, R4, R13, R8 ;  /* 0x0000000d04087224 */ /* 0x000fe200078e0208 */
[----:B------:R-:W-:Y:S01]  /*163e0*/  ISETP.GE.AND P1, PT, R7, RZ, PT ;  /* 0x000000ff0700720c */ /* 0x000fe20003f26270 */
[--C-:B------:R-:W-:Y:S01]  /*163f0*/  @!P3 IMAD.IADD R2, R2, 0x1, -R4.reuse ;  /* 0x000000010202b824 */ /* 0x100fe200078e0a04 */
[----:B------:R-:W-:Y:S01]  /*16400*/  IABS R7, R5 ;  /* 0x0000000500077213 */ /* 0x000fe20000000000 */
[----:B------:R-:W-:Y:S01]  /*16410*/  @!P4 IMAD.IADD R14, R14, 0x1, -R4 ;  /* 0x000000010e0ec824 */ /* 0x000fe200078e0a04 */
[C---:B------:R-:W-:Y:S01]  /*16420*/  ISETP.GT.U32.AND P4, PT, R4.reuse, R12, PT ;  /* 0x0000000c0400720c */ /* 0x040fe20003f84070 */
[----:B------:R-:W-:Y:S01]  /*16430*/  IMAD.HI.U32 R20, R25, R22, RZ ;  /* 0x0000001619147227 */ /* 0x000fe200078e00ff */
[----:B------:R-:W-:-:S03]  /*16440*/  ISETP.GT.U32.AND P3, PT, R4, R8, PT ;  /* 0x000000080400720c */ /* 0x000fc60003f64070 */
[----:B0-----:R-:W-:Y:S01]  /*16450*/  IMAD.MOV.U32 R11, RZ, RZ, R16 ;  /* 0x000000ffff0b7224 */ /* 0x001fe200078e0010 */
[----:B------:R-:W-:Y:S01]  /*16460*/  IADD3 R16, R0, 0x4c, RZ ;  /* 0x0000004c00107810 */ /* 0x000fe20007ffe0ff */
[----:B------:R-:W-:Y:S02]  /*16470*/  IMAD.MOV R20, RZ, RZ, -R20 ;  /* 0x000000ffff147224 */ /* 0x000fe400078e0a14 */
[----:B------:R-:W-:Y:S01]  /*16480*/  @!P2 IMAD.MOV R11, RZ, RZ, -R11 ;  /* 0x000000ffff0ba224 */ /* 0x000fe200078e0a0b */
[C---:B------:R-:W-:Y:S01]  /*16490*/  ISETP.GT.U32.AND P2, PT, R4.reuse, R2, PT ;  /* 0x000000020400720c */ /* 0x040fe20003f44070 */
[----:B------:R-:W-:Y:S02]  /*164a0*/  IMAD R20, R4, R20, R22 ;  /* 0x0000001404147224 */ /* 0x000fe400078e0216 */
[--C-:B------:R-:W-:Y:S01]  /*164b0*/  @!P4 IMAD.IADD R12, R12, 0x1, -R4.reuse ;  /* 0x000000010c0cc824 */ /* 0x100fe200078e0a04 */
[----:B------:R0:W-:Y:S01]  /*164c0*/  STL [R1+0x120], R11 ;  /* 0x0001200b01007387 */ /* 0x0001e20000100800 */
[----:B------:R-:W-:Y:S01]  /*164d0*/  @!P3 IMAD.IADD R8, R8, 0x1, -R4 ;  /* 0x000000010808b824 */ /* 0x000fe200078e0a04 */
[C---:B------:R-:W-:Y:S01]  /*164e0*/  ISETP.GT.U32.AND P4, PT, R4.reuse, R20, PT ;  /* 0x000000140400720c */ /* 0x040fe20003f84070 */
[----:B------:R-:W-:Y:S01]  /*164f0*/  IMAD.HI.U32 R13, R25, R9, RZ ;  /* 0x00000009190d7227 */ /* 0x000fe200078e00ff */
[----:B------:R-:W-:-:S03]  /*16500*/  ISETP.GT.U32.AND P3, PT, R4, R12, PT ;  /* 0x0000000c0400720c */ /* 0x000fc60003f64070 */
[----:B------:R-:W-:Y:S02]  /*16510*/  IMAD.MOV R13, RZ, RZ, -R13 ;  /* 0x000000ffff0d7224 */ /* 0x000fe400078e0a0d */
[----:B------:R-:W-:-:S04]  /*16520*/  IMAD.HI.U32 R17, R25, R7, RZ ;  /* 0x0000000719117227 */ /* 0x000fc800078e00ff */
[----:B0-----:R-:W-:Y:S01]  /*16530*/  IMAD.MOV.U32 R11, RZ, RZ, R6 ;  /* 0x000000ffff0b7224 */ /* 0x001fe200078e0006 */
[----:B------:R-:W-:Y:S01]  /*16540*/  IABS R6, R16 ;  /* 0x0000001000067213 */ /* 0x000fe20000000000 */
[C---:B------:R-:W-:Y:S02]  /*16550*/  IMAD R9, R4.reuse, R13, R9 ;  /* 0x0000000d04097224 */ /* 0x040fe400078e0209 */
[----:B------:R-:W-:Y:S01]  /*16560*/  @!P5 IMAD.MOV R11, RZ, RZ, -R11 ;  /* 0x000000ffff0bd224 */ /* 0x000fe200078e0a0b */
[----:B------:R-:W-:Y:S01]  /*16570*/  ISETP.GT.U32.AND P5, PT, R4, R8, PT ;  /* 0x000000080400720c */ /* 0x000fe20003fa4070 */
[--C-:B------:R-:W-:Y:S02]  /*16580*/  @!P4 IMAD.IADD R20, R20, 0x1, -R4.reuse ;  /* 0x000000011414c824 */ /* 0x100fe400078e0a04 */
[----:B------:R-:W-:Y:S01]  /*16590*/  IMAD.MOV R17, RZ, RZ, -R17 ;  /* 0x000000ffff117224 */ /* 0x000fe200078e0a11 */
[----:B------:R0:W-:Y:S01]  /*165a0*/  STL [R1+0x11c], R11 ;  /* 0x00011c0b01007387 */ /* 0x0001e20000100800 */
[--C-:B------:R-:W-:Y:S01]  /*165b0*/  @!P2 IMAD.IADD R2, R2, 0x1, -R4.reuse ;  /* 0x000000010202a824 */ /* 0x100fe200078e0a04 */
[C---:B------:R-:W-:Y:S01]  /*165c0*/  ISETP.GT.U32.AND P4, PT, R4.reuse, R20, PT ;  /* 0x000000140400720c */ /* 0x040fe20003f84070 */
[----:B------:R-:W-:Y:S01]  /*165d0*/  IMAD R7, R4, R17, R7 ;  /* 0x0000001104077224 */ /* 0x000fe200078e0207 */
[----:B------:R-:W-:Y:S01]  /*165e0*/  IADD3 R17, R0, 0x4d, RZ ;  /* 0x0000004d00117810 */ /* 0x000fe20007ffe0ff */
[----:B------:R-:W-:Y:S01]  /*165f0*/  @!P3 IMAD.IADD R12, R12, 0x1, -R4 ;  /* 0x000000010c0cb824 */ /* 0x000fe200078e0a04 */
[----:B------:R-:W-:Y:S01]  /*16600*/  ISETP.GE.AND P3, PT, R15, RZ, PT ;  /* 0x000000ff0f00720c */ /* 0x000fe20003f66270 */
[----:B------:R-:W-:Y:S01]  /*16610*/  IMAD.HI.U32 R15, R25, R6, RZ ;  /* 0x00000006190f7227 */ /* 0x000fe200078e00ff */
[----:B------:R-:W-:-:S02]  /*16620*/  ISETP.GT.U32.AND P2, PT, R4, R7, PT ;  /* 0x000000070400720c */ /* 0x000fc40003f44070 */
[----:B------:R-:W-:Y:S01]  /*16630*/  IABS R13, R17 ;  /* 0x00000011000d7213 */ /* 0x000fe20000000000 */
[----:B0-----:R-:W-:Y:S02]  /*16640*/  IMAD.MOV.U32 R11, RZ, RZ, R14 ;  /* 0x000000ffff0b7224 */ /* 0x001fe400078e000e */
[----:B------:R-:W-:Y:S01]  /*16650*/  @!P5 IMAD.IADD R8, R8, 0x1, -R4 ;  /* 0x000000010808d824 */ /* 0x000fe200078e0a04 */
[C---:B------:R-:W-:Y:S01]  /*16660*/  ISETP.GT.U32.AND P5, PT, R4.reuse, R9, PT ;  /* 0x000000090400720c */ /* 0x040fe20003fa4070 */
[----:B------:R-:W-:Y:S01]  /*16670*/  @!P0 IMAD.MOV R11, RZ, RZ, -R11 ;  /* 0x000000ffff0b8224 */ /* 0x000fe200078e0a0b */
[----:B------:R-:W-:Y:S01]  /*16680*/  ISETP.GT.U32.AND P0, PT, R4, R19, PT ;  /* 0x000000130400720c */ /* 0x000fe20003f04070 */
[----:B------:R-:W-:-:S03]  /*16690*/  IMAD.HI.U32 R14, R25, R13, RZ ;  /* 0x0000000d190e7227 */ /* 0x000fc600078e00ff */
[----:B------:R0:W-:Y:S01]  /*166a0*/  STL [R1+0x118], R11 ;  /* 0x0001180b01007387 */ /* 0x0001e20000100800 */
[----:B------:R-:W-:Y:S01]  /*166b0*/  @!P4 IMAD.IADD R20, R20, 0x1, -R4 ;  /* 0x000000011414c824 */ /* 0x000fe200078e0a04 */
[----:B------:R-:W-:Y:S01]  /*166c0*/  ISETP.GE.AND P4, PT, R3, RZ, PT ;  /* 0x000000ff0300720c */ /* 0x000fe20003f86270 */
[----:B------:R-:W-:Y:S01]  /*166d0*/  IMAD.MOV R14, RZ, RZ, -R14 ;  /* 0x000000ffff0e7224 */ /* 0x000fe200078e0a0e */
[----:B------:R-:W-:Y:S01]  /*166e0*/  IADD3 R3, R0, 0x4a, RZ ;  /* 0x0000004a00037810 */ /* 0x000fe20007ffe0ff */
[----:B------:R-:W-:Y:S02]  /*166f0*/  IMAD.MOV R15, RZ, RZ, -R15 ;  /* 0x000000ffff0f7224 */ /* 0x000fe400078e0a0f */
[--C-:B------:R-:W-:Y:S02]  /*16700*/  @!P5 IMAD.IADD R9, R9, 0x1, -R4.reuse ;  /* 0x000000010909d824 */ /* 0x100fe400078e0a04 */
[--C-:B------:R-:W-:Y:S01]  /*16710*/  @!P0 IMAD.IADD R19, R19, 0x1, -R4.reuse ;  /* 0x0000000113138824 */ /* 0x100fe200078e0a04 */
[----:B------:R-:W-:Y:S01]  /*16720*/  ISETP.GE.AND P0, PT, R18, RZ, PT ;  /* 0x000000ff1200720c */ /* 0x000fe20003f06270 */
[----:B------:R-:W-:Y:S01]  /*16730*/  @!P2 IMAD.IADD R7, R7, 0x1, -R4 ;  /* 0x000000010707a824 */ /* 0x000fe200078e0a04 */
[----:B------:R-:W-:Y:S01]  /*16740*/  ISETP.GE.AND P2, PT, R5, RZ, PT ;  /* 0x000000ff0500720c */ /* 0x000fe20003f46270 */
[----:B0-----:R-:W-:Y:S01]  /*16750*/  IMAD.MOV.U32 R11, RZ, RZ, R12 ;  /* 0x000000ffff0b7224 */ /* 0x001fe200078e000c */
[C---:B------:R-:W-:Y:S01]  /*16760*/  ISETP.GT.U32.AND P5, PT, R4.reuse, R19, PT ;  /* 0x000000130400720c */ /* 0x040fe20003fa4070 */
[----:B------:R-:W-:Y:S01]  /*16770*/  IMAD R13, R4, R14, R13 ;  /* 0x0000000e040d7224 */ /* 0x000fe200078e020d */
[----:B------:R-:W-:Y:S01]  /*16780*/  IABS R18, R3 ;  /* 0x0000000300127213 */ /* 0x000fe20000000000 */
[----:B------:R-:W-:Y:S01]  /*16790*/  IMAD.MOV.U32 R21, RZ, RZ, R2 ;  /* 0x000000ffff157224 */ /* 0x000fe200078e0002 */
[----:B------:R-:W-:Y:S01]  /*167a0*/  IADD3 R2, R0, 0x4b, RZ ;  /* 0x0000004b00027810 */ /* 0x000fe20007ffe0ff */
[----:B------:R-:W-:-:S02]  /*167b0*/  IMAD R6, R4, R15, R6 ;  /* 0x0000000f04067224 */ /* 0x000fc400078e0206 */
[----:B------:R-:W-:Y:S01]  /*167c0*/  @!P1 IMAD.MOV R11, RZ, RZ, -R11 ;  /* 0x000000ffff0b9224 */ /* 0x000fe200078e0a0b */
[C---:B------:R-:W-:Y:S01]  /*167d0*/  ISETP.GT.U32.AND P1, PT, R4.reuse, R7, PT ;  /* 0x000000070400720c */ /* 0x040fe20003f24070 */
[----:B------:R-:W-:Y:S02]  /*167e0*/  IMAD.MOV.U32 R5, RZ, RZ, R20 ;  /* 0x000000ffff057224 */ /* 0x000fe400078e0014 */
[----:B------:R-:W-:Y:S01]  /*167f0*/  @!P6 IMAD.MOV R21, RZ, RZ, -R21 ;  /* 0x000000ffff15e224 */ /* 0x000fe200078e0a15 */
[C---:B------:R-:W-:Y:S01]  /*16800*/  ISETP.GT.U32.AND P6, PT, R4.reuse, R9, PT ;  /* 0x000000090400720c */ /* 0x040fe20003fc4070 */
[----:B------:R-:W-:Y:S01]  /*16810*/  @!P3 IMAD.MOV R8, RZ, RZ, -R8 ;  /* 0x000000ffff08b224 */ /* 0x000fe200078e0a08 */
[----:B------:R-:W-:Y:S01]  /*16820*/  ISETP.GT.U32.AND P3, PT, R4, R13, PT ;  /* 0x0000000d0400720c */ /* 0x000fe20003f64070 */
[----:B------:R-:W-:Y:S01]  /*16830*/  @!P4 IMAD.MOV R5, RZ, RZ, -R5 ;  /* 0x000000ffff05c224 */ /* 0x000fe200078e0a05 */
[----:B------:R-:W-:Y:S01]  /*16840*/  ISETP.GE.AND P4, PT, R10, RZ, PT ;  /* 0x000000ff0a00720c */ /* 0x000fe20003f86270 */
[--C-:B------:R-:W-:Y:S01]  /*16850*/  @!P5 IMAD.IADD R19, R19, 0x1, -R4.reuse ;  /* 0x000000011313d824 */ /* 0x100fe200078e0a04 */
[----:B------:R-:W-:Y:S01]  /*16860*/  ISETP.GT.U32.AND P5, PT, R4, R6, PT ;  /* 0x000000060400720c */ /* 0x000fe20003fa4070 */
[----:B------:R-:W-:Y:S01]  /*16870*/  STL [R1+0x104], R21 ;  /* 0x0001041501007387 */ /* 0x000fe20000100800 */
[----:B------:R-:W-:Y:S01]  /*16880*/  IABS R10, R2 ;  /* 0x00000002000a7213 */ /* 0x000fe20000000000 */
[--C-:B------:R-:W-:Y:S01]  /*16890*/  @!P1 IMAD.IADD R7, R7, 0x1, -R4.reuse ;  /* 0x0000000107079824 */ /* 0x100fe200078e0a04 */
[----:B------:R-:W-:Y:S01]  /*168a0*/  ISETP.GE.AND P1, PT, R17, RZ, PT ;  /* 0x000000ff1100720c */ /* 0x000fe20003f26270 */
[----:B------:R0:W-:Y:S02]  /*168b0*/  STL [R1+0xf8], R11 ;  /* 0x0000f80b01007387 */ /* 0x0001e40000100800 */
[--C-:B------:R-:W-:Y:S01]  /*168c0*/  @!P6 IMAD.IADD R9, R9, 0x1, -R4.reuse ;  /* 0x000000010909e824 */ /* 0x100fe200078e0a04 */
[----:B------:R-:W-:Y:S01]  /*168d0*/  ISETP.GE.AND P6, PT, R16, RZ, PT ;  /* 0x000000ff1000720c */ /* 0x000fe20003fc6270 */
[----:B------:R1:W-:Y:S01]  /*168e0*/  STL [R1+0xf4], R8 ;  /* 0x0000f40801007387 */ /* 0x0003e20000100800 */
[--C-:B------:R-:W-:Y:S01]  /*168f0*/  @!P3 IMAD.IADD R13, R13, 0x1, -R4.reuse ;  /* 0x000000010d0db824 */ /* 0x100fe200078e0a04 */
[----:B------:R-:W-:Y:S01]  /*16900*/  ISETP.GE.AND P3, PT, R2, RZ, PT ;  /* 0x000000ff0200720c */ /* 0x000fe20003f66270 */
[----:B------:R-:W-:Y:S01]  /*16910*/  IMAD.MOV.U32 R16, RZ, RZ, R9 ;  /* 0x000000ffff107224 */ /* 0x000fe200078e0009 */
[----:B------:R2:W-:Y:S01]  /*16920*/  STL [R1+0xf0], R5 ;  /* 0x0000f00501007387 */ /* 0x0005e20000100800 */
[----:B------:R-:W-:Y:S01]  /*16930*/  @!P5 IMAD.IADD R6, R6, 0x1, -R4 ;  /* 0x000000010606d824 */ /* 0x000fe200078e0a04 */
[----:B------:R-:W-:Y:S01]  /*16940*/  ISETP.GE.AND P5, PT, R3, RZ, PT ;  /* 0x000000ff0300720c */ /* 0x000fe20003fa6270 */
[----:B0-----:R-:W-:Y:S01]  /*16950*/  IMAD.MOV.U32 R11, RZ, RZ, R19 ;  /* 0x000000ffff0b7224 */ /* 0x001fe200078e0013 */
[----:B------:R-:W-:Y:S01]  /*16960*/  IADD3 R3, R0, 0x47, RZ ;  /* 0x0000004700037810 */ /* 0x000fe20007ffe0ff */
[----:B------:R-:W-:-:S02]  /*16970*/  @!P4 IMAD.MOV R16, RZ, RZ, -R16 ;  /* 0x000000ffff10c224 */ /* 0x000fc400078e0a10 */
[----:B-1----:R-:W-:Y:S01]  /*16980*/  IMAD.MOV.U32 R8, RZ, RZ, R7 ;  /* 0x000000ffff087224 */ /* 0x002fe200078e0007 */
[----:B------:R-:W-:Y:S01]  /*16990*/  IADD3 R7, R0, 0x48, RZ ;  /* 0x0000004800077810 */ /* 0x000fe20007ffe0ff */
[----:B------:R-:W-:Y:S01]  /*169a0*/  @!P0 IMAD.MOV R11, RZ, RZ, -R11 ;  /* 0x000000ffff0b8224 */ /* 0x000fe200078e0a0b */
[C---:B------:R-:W-:Y:S01]  /*169b0*/  ISETP.GT.U32.AND P0, PT, R4.reuse, R13, PT ;  /* 0x0000000d0400720c */ /* 0x040fe20003f04070 */
[C---:B--2---:R-:W-:Y:S01]  /*169c0*/  IMAD.HI.U32 R5, R25.reuse, R10, RZ ;  /* 0x0000000a19057227 */ /* 0x044fe200078e00ff */
[----:B------:R-:W-:Y:S02]  /*169d0*/  IABS R9, R3 ;  /* 0x0000000300097213 */ /* 0x000fe40000000000 */
[----:B------:R-:W-:Y:S01]  /*169e0*/  STL [R1+0xec], R11 ;  /* 0x0000ec0b01007387 */ /* 0x000fe20000100800 */
[----:B------:R-:W-:Y:S02]  /*169f0*/  IMAD.MOV R5, RZ, RZ, -R5 ;  /* 0x000000ffff057224 */ /* 0x000fe400078e0a05 */
[----:B------:R-:W-:Y:S01]  /*16a00*/  @!P2 IMAD.MOV R8, RZ, RZ, -R8 ;  /* 0x000000ffff08a224 */ /* 0x000fe200078e0a08 */
[C---:B------:R-:W-:Y:S01]  /*16a10*/  ISETP.GT.U32.AND P2, PT, R4.reuse, R6, PT ;  /* 0x000000060400720c */ /* 0x040fe20003f44070 */
[----:B------:R-:W-:Y:S01]  /*16a20*/  IMAD R10, R4, R5, R10 ;  /* 0x00000005040a7224 */ /* 0x000fe200078e020a */
[----:B------:R-:W-:Y:S01]  /*16a30*/  IADD3 R5, R0, 0x49, RZ ;  /* 0x0000004900057810 */ /* 0x000fe20007ffe0ff */
[----:B------:R-:W-:Y:S01]  /*16a40*/  IMAD.HI.U32 R2, R25, R18, RZ ;  /* 0x0000001219027227 */ /* 0x000fe200078e00ff */
[----:B------:R0:W-:Y:S02]  /*16a50*/  STL [R1+0xe8], R8 ;  /* 0x0000e80801007387 */ /* 0x0001e40000100800 */
[C---:B------:R-:W-:Y:S01]  /*16a60*/  ISETP.GT.U32.AND P4, PT, R4.reuse, R10, PT ;  /* 0x0000000a0400720c */ /* 0x040fe20003f84070 */
[----:B------:R-:W-:Y:S01]  /*16a70*/  IMAD.MOV R2, RZ, RZ, -R2 ;  /* 0x000000ffff027224 */ /* 0x000fe200078e0a02 */
[----:B------:R-:W-:Y:S01]  /*16a80*/  STL [R1+0x18e4], R16 ;  /* 0x0018e41001007387 */ /* 0x000fe20000100800 */
[----:B------:R-:W-:Y:S01]  /*16a90*/  @!P0 IMAD.IADD R13, R13, 0x1, -R4 ;  /* 0x000000010d0d8824 */ /* 0x000fe200078e0a04 */
[----:B------:R-:W-:Y:S01]  /*16aa0*/  ISETP.GE.AND P0, PT, R5, RZ, PT ;  /* 0x000000ff0500720c */ /* 0x000fe20003f06270 */
[----:B------:R-:W-:Y:S01]  /*16ab0*/  IMAD R18, R4, R2, R18 ;  /* 0x0000000204127224 */ /* 0x000fe200078e0212 */
[----:B------:R-:W-:Y:S01]  /*16ac0*/  IABS R5, R5 ;  /* 0x0000000500057213 */ /* 0x000fe20000000000 */
[----:B------:R-:W-:Y:S01]  /*16ad0*/  @!P2 IMAD.IADD R6, R6, 0x1, -R4 ;  /* 0x000000010606a824 */ /* 0x000fe200078e0a04 */
[----:B------:R-:W-:Y:S01]  /*16ae0*/  IABS R2, R7 ;  /* 0x0000000700027213 */ /* 0x000fe20000000000 */
[----:B------:R-:W-:Y:S01]  /*16af0*/  IMAD.MOV.U32 R17, RZ, RZ, R13 ;  /* 0x000000ffff117224 */ /* 0x000fe200078e000d */
[----:B------:R-:W-:Y:S01]  /*16b00*/  ISETP.GT.U32.AND P2, PT, R4, R18, PT ;  /* 0x000000120400720c */ /* 0x000fe20003f44070 */
[----:B------:R-:W-:-:S04]  /*16b10*/  IMAD.HI.U32 R12, R25, R5, RZ ;  /* 0x00000005190c7227 */ /* 0x000fc800078e00ff */
[----:B------:R-:W-:Y:S01]  /*16b20*/  @!P4 IMAD.IADD R10, R10, 0x1, -R4 ;  /* 0x000000010a0ac824 */ /* 0x000fe200078e0a04 */
[----:B------:R-:W-:Y:S01]  /*16b30*/  ISETP.GE.AND P4, PT, R7, RZ, PT ;  /* 0x000000ff0700720c */ /* 0x000fe20003f86270 */
[----:B------:R-:W-:Y:S02]  /*16b40*/  @!P1 IMAD.MOV R17, RZ, RZ, -R17 ;  /* 0x000000ffff119224 */ /* 0x000fe400078e0a11 */
[----:B------:R-:W-:Y:S01]  /*16b50*/  IMAD.MOV R12, RZ, RZ, -R12 ;  /* 0x000000ffff0c7224 */ /* 0x000fe200078e0a0c */
[----:B------:R-:W-:Y:S01]  /*16b60*/  ISETP.GT.U32.AND P1, PT, R4, R10, PT ;  /* 0x0000000a0400720c */ /* 0x000fe20003f24070 */
[----:B0-----:R-:W-:Y:S01]  /*16b70*/  IMAD.HI.U32 R8, R25, R2, RZ ;  /* 0x0000000219087227 */ /* 0x001fe200078e00ff */
[----:B------:R-:W-:Y:S03]  /*16b80*/  STL [R1+0x18e8], R17 ;  /* 0x0018e81101007387 */ /* 0x000fe60000100800 */
[----:B------:R-:W-:-:S02]  /*16b90*/  @!P2 IMAD.IADD R18, R18, 0x1, -R4 ;  /* 0x000000011212a824 */ /* 0x000fc400078e0a04 */
[----:B------:R-:W-:Y:S01]  /*16ba0*/  IMAD R13, R4, R12, R5 ;  /* 0x0000000c040d7224 */ /* 0x000fe200078e0205 */
[----:B------:R-:W-:Y:S01]  /*16bb0*/  IADD3 R12, R0, 0x45, RZ ;  /* 0x00000045000c7810 */ /* 0x000fe20007ffe0ff */
[----:B------:R-:W-:Y:S01]  /*16bc0*/  IMAD.MOV.U32 R11, RZ, RZ, R6 ;  /* 0x000000ffff0b7224 */ /* 0x000fe200078e0006 */
[----:B------:R-:W-:Y:S01]  /*16bd0*/  ISETP.GT.U32.AND P2, PT, R4, R18, PT ;  /* 0x000000120400720c */ /* 0x000fe20003f44070 */
[----:B------:R-:W-:Y:S01]  /*16be0*/  IMAD.MOV R8, RZ, RZ, -R8 ;  /* 0x000000ffff087224 */ /* 0x000fe200078e0a08 */
[----:B------:R-:W-:Y:S01]  /*16bf0*/  IABS R15, R12 ;  /* 0x0000000c000f7213 */ /* 0x000fe20000000000 */
[----:B------:R-:W-:Y:S01]  /*16c00*/  @!P1 IMAD.IADD R10, R10, 0x1, -R4 ;  /* 0x000000010a0a9824 */ /* 0x000fe200078e0a04 */
[----:B------:R-:W-:Y:S01]  /*16c10*/  ISETP.GT.U32.AND P1, PT, R4, R13, PT ;  /* 0x0000000d0400720c */ /* 0x000fe20003f24070 */
[----:B------:R-:W-:Y:S01]  /*16c20*/  IMAD.HI.U32 R7, R25, R9, RZ ;  /* 0x0000000919077227 */ /* 0x000fe200078e00ff */
[----:B------:R-:W-:-:S03]  /*16c30*/  IADD3 R5, R0, 0x43, RZ ;  /* 0x0000004300057810 */ /* 0x000fc60007ffe0ff */
[----:B------:R-:W-:Y:S01]  /*16c40*/  @!P6 IMAD.MOV R11, RZ, RZ, -R11 ;  /* 0x000000ffff0be224 */ /* 0x000fe200078e0a0b */
[----:B------:R-:W-:Y:S01]  /*16c50*/  ISETP.GE.AND P6, PT, R3, RZ, PT ;  /* 0x000000ff0300720c */ /* 0x000fe20003fc6270 */
[----:B------:R-:W-:Y:S01]  /*16c60*/  IMAD R2, R4, R8, R2 ;  /* 0x0000000804027224 */ /* 0x000fe200078e0202 */
[----:B------:R-:W-:Y:S01]  /*16c70*/  IADD3 R3, R0, 0x46, RZ ;  /* 0x0000004600037810 */ /* 0x000fe20007ffe0ff */
[----:B------:R-:W-:Y:S01]  /*16c80*/  IMAD.MOV R7, RZ, RZ, -R7 ;  /* 0x000000ffff077224 */ /* 0x000fe200078e0a07 */
[----:B------:R0:W-:Y:S01]  /*16c90*/  STL [R1+0xe4], R11 ;  /* 0x0000e40b01007387 */ /* 0x0001e20000100800 */
[--C-:B------:R-:W-:Y:S01]  /*16ca0*/  @!P2 IMAD.IADD R18, R18, 0x1, -R4.reuse ;  /* 0x000000011212a824 */ /* 0x100fe200078e0a04 */
[C---:B------:R-:W-:Y:S01]  /*16cb0*/  ISETP.GT.U32.AND P2, PT, R4.reuse, R2, PT ;  /* 0x000000020400720c */ /* 0x040fe20003f44070 */
[----:B------:R-:W-:Y:S01]  /*16cc0*/  IMAD R9, R4, R7, R9 ;  /* 0x0000000704097224 */ /* 0x000fe200078e0209 */
[----:B------:R-:W-:Y:S01]  /*16cd0*/  IABS R7, R3 ;  /* 0x0000000300077213 */ /* 0x000fe20000000000 */
[----:B------:R-:W-:Y:S01]  /*16ce0*/  @!P1 IMAD.IADD R13, R13, 0x1, -R4 ;  /* 0x000000010d0d9824 */ /* 0x000fe200078e0a04 */
[----:B------:R-:W-:-:S02]  /*16cf0*/  IADD3 R8, R0, 0x44, RZ ;  /* 0x0000004400087810 */ /* 0x000fc40007ffe0ff */
[----:B------:R-:W-:Y:S01]  /*16d00*/  ISETP.GT.U32.AND P1, PT, R4, R9, PT ;  /* 0x000000090400720c */ /* 0x000fe20003f24070 */
[----:B0-----:R-:W-:Y:S01]  /*16d10*/  IMAD.MOV.U32 R11, RZ, RZ, R10 ;  /* 0x000000ffff0b7224 */ /* 0x001fe200078e000a */
[----:B------:R-:W-:Y:S01]  /*16d20*/  IABS R14, R8 ;  /* 0x00000008000e7213 */ /* 0x000fe20000000000 */
[----:B------:R-:W-:Y:S01]  /*16d30*/  IMAD.HI.U32 R10, R25, R7, RZ ;  /* 0x00000007190a7227 */ /* 0x000fe200078e00ff */
[----:B------:R-:W-:-:S03]  /*16d40*/  IABS R6, R5 ;  /* 0x0000000500067213 */ /* 0x000fc60000000000 */
[----:B------:R-:W-:Y:S01]  /*16d50*/  @!P3 IMAD.MOV R11, RZ, RZ, -R11 ;  /* 0x000000ffff0bb224 */ /* 0x000fe200078e0a0b */
[----:B------:R-:W-:Y:S01]  /*16d60*/  ISETP.GT.U32.AND P3, PT, R4, R13, PT ;  /* 0x0000000d0400720c */ /* 0x000fe20003f64070 */
[----:B------:R-:W-:Y:S02]  /*16d70*/  IMAD.MOV R10, RZ, RZ, -R10 ;  /* 0x000000ffff0a7224 */ /* 0x000fe400078e0a0a */
[--C-:B------:R-:W-:Y:S01]  /*16d80*/  @!P2 IMAD.IADD R2, R2, 0x1, -R4.reuse ;  /* 0x000000010202a824 */ /* 0x100fe200078e0a04 */
[----:B------:R0:W-:Y:S01]  /*16d90*/  STL [R1+0x90], R11 ;  /* 0x0000900b01007387 */ /* 0x0001e20000100800 */
[----:B------:R-:W-:-:S03]  /*16da0*/  @!P1 IMAD.IADD R9, R9, 0x1, -R4 ;  /* 0x0000000109099824 */ /* 0x000fc600078e0a04 */
[C---:B------:R-:W-:Y:S02]  /*16db0*/  ISETP.GT.U32.AND P2, PT, R4.reuse, R2, PT ;  /* 0x000000020400720c */ /* 0x040fe40003f44070 */
[----:B------:R-:W-:-:S03]  /*16dc0*/  ISETP.GT.U32.AND P1, PT, R4, R9, PT ;  /* 0x000000090400720c */ /* 0x000fc60003f24070 */
[----:B------:R-:W-:Y:S02]  /*16dd0*/  @!P3 IMAD.IADD R13, R13, 0x1, -R4 ;  /* 0x000000010d0db824 */ /* 0x000fe400078e0a04 */
[----:B0-----:R-:W-:Y:S02]  /*16de0*/  IMAD.MOV.U32 R11, RZ, RZ, R18 ;  /* 0x000000ffff0b7224 */ /* 0x001fe400078e0012 */
[----:B------:R-:W-:-:S04]  /*16df0*/  IMAD.HI.U32 R18, R25, R15, RZ ;  /* 0x0000000f19127227 */ /* 0x000fc800078e00ff */
[----:B------:R-:W-:Y:S01]  /*16e00*/  @!P5 IMAD.MOV R11, RZ, RZ, -R11 ;  /* 0x000000ffff0bd224 */ /* 0x000fe200078e0a0b */
[----:B------:R-:W-:Y:S01]  /*16e10*/  ISETP.GE.AND P5, PT, R3, RZ, PT ;  /* 0x000000ff0300720c */ /* 0x000fe20003fa6270 */
[C---:B------:R-:W-:Y:S02]  /*16e20*/  IMAD R3, R4.reuse, R10, R7 ;  /* 0x0000000a04037224 */ /* 0x040fe400078e0207 */
[C---:B------:R-:W-:Y:S01]  /*16e30*/  IMAD.HI.U32 R7, R25.reuse, R14, RZ ;  /* 0x0000000e19077227 */ /* 0x040fe200078e00ff */
[----:B------:R0:W-:Y:S02]  /*16e40*/  STL [R1+0xe0], R11 ;  /* 0x0000e00b01007387 */ /* 0x0001e40000100800 */
[----:B------:R-:W-:Y:S01]  /*16e50*/  ISETP.GT.U32.AND P3, PT, R4, R3, PT ;  /* 0x000000030400720c */ /* 0x000fe20003f64070 */
[----:B------:R-:W-:Y:S02]  /*16e60*/  IMAD.MOV R18, RZ, RZ, -R18 ;  /* 0x000000ffff127224 */ /* 0x000fe400078e0a12 */
[----:B------:R-:W-:Y:S01]  /*16e70*/  @!P2 IMAD.IADD R2, R2, 0x1, -R4 ;  /* 0x000000010202a824 */ /* 0x000fe200078e0a04 */
[----:B------:R-:W-:Y:S01]  /*16e80*/  ISETP.GE.AND P2, PT, R12, RZ, PT ;  /* 0x000000ff0c00720c */ /* 0x000fe20003f46270 */
[----:B------:R-:W-:-:S04]  /*16e90*/  IMAD.HI.U32 R10, R25, R6, RZ ;  /* 0x00000006190a7227 */ /* 0x000fc800078e00ff */
[----:B0-----:R-:W-:Y:S02]  /*16ea0*/  IMAD.MOV.U32 R11, RZ, RZ, R13 ;  /* 0x000000ffff0b7224 */ /* 0x001fe400078e000d */
[----:B------:R-:W-:Y:S02]  /*16eb0*/  IMAD.MOV R7, RZ, RZ, -R7 ;  /* 0x000000ffff077224 */ /* 0x000fe400078e0a07 */
[----:B------:R-:W-:Y:S02]  /*16ec0*/  @!P3 IMAD.IADD R3, R3, 0x1, -R4 ;  /* 0x000000010303b824 */ /* 0x000fe400078e0a04 */
[C---:B------:R-:W-:Y:S02]  /*16ed0*/  IMAD R12, R4.reuse, R18, R15 ;  /* 0x00000012040c7224 */ /* 0x040fe400078e020f */
[----:B------:R-:W-:Y:S01]  /*16ee0*/  @!P0 IMAD.MOV R11, RZ, RZ, -R11 ;  /* 0x000000ffff0b8224 */ /* 0x000fe200078e0a0b */
[C---:B------:R-:W-:Y:S01]  /*16ef0*/  ISETP.GT.U32.AND P0, PT, R4.reuse, R3, PT ;  /* 0x000000030400720c */ /* 0x040fe20003f04070 */
[----:B------:R-:W-:Y:S01]  /*16f00*/  IMAD.MOV R10, RZ, RZ, -R10 ;  /* 0x000000ffff0a7224 */ /* 0x000fe200078e0a0a */
[C---:B------:R-:W-:Y:S01]  /*16f10*/  ISETP.GT.U32.AND P3, PT, R4.reuse, R12, PT ;  /* 0x0000000c0400720c */ /* 0x040fe20003f64070 */
[----:B------:R-:W-:Y:S01]  /*16f20*/  IMAD R14, R4, R7, R14 ;  /* 0x00000007040e7224 */ /* 0x000fe200078e020e */
[----:B------:R-:W-:Y:S01]  /*16f30*/  IADD3 R7, R0, 0x42, RZ ;  /* 0x0000004200077810 */ /* 0x000fe20007ffe0ff */
[----:B------:R-:W-:Y:S01]  /*16f40*/  @!P1 IMAD.IADD R9, R9, 0x1, -R4 ;  /* 0x0000000109099824 */ /* 0x000fe200078e0a04 */
[----:B------:R0:W-:Y:S01]  /*16f50*/  STL [R1+0xd0], R11 ;  /* 0x0000d00b01007387 */ /* 0x0001e20000100800 */
[C---:B------:R-:W-:Y:S01]  /*16f60*/  IMAD R6, R4.reuse, R10, R6 ;  /* 0x0000000a04067224 */ /* 0x040fe200078e0206 */
[----:B------:R-:W-:Y:S01]  /*16f70*/  IABS R10, R7 ;  /* 0x00000007000a7213 */ /* 0x000fe20000000000 */
[----:B------:R-:W-:Y:S01]  /*16f80*/  IMAD.MOV.U32 R13, RZ, RZ, R2 ;  /* 0x000000ffff0d7224 */ /* 0x000fe200078e0002 */
[----:B------:R-:W-:-:S03]  /*16f90*/  ISETP.GT.U32.AND P1, PT, R4, R14, PT ;  /* 0x0000000e0400720c */ /* 0x000fc60003f24070 */
[----:B------:R-:W-:Y:S01]  /*16fa0*/  IMAD.MOV.U32 R2, RZ, RZ, R10 ;  /* 0x000000ffff027224 */ /* 0x000fe200078e000a */
[----:B------:R-:W-:Y:S01]  /*16fb0*/  IADD3 R10, R0, 0x41, RZ ;  /* 0x00000041000a7810 */ /* 0x000fe20007ffe0ff */
[----:B------:R-:W-:Y:S01]  /*16fc0*/  @!P4 IMAD.MOV R13, RZ, RZ, -R13 ;  /* 0x000000ffff0dc224 */ /* 0x000fe200078e0a0d */
[----:B------:R-:W-:Y:S01]  /*16fd0*/  ISETP.GE.AND P4, PT, R8, RZ, PT ;  /* 0x000000ff0800720c */ /* 0x000fe20003f86270 */
[----:B0-----:R-:W-:Y:S02]  /*16fe0*/  IMAD.MOV.U32 R11, RZ, RZ, R9 ;  /* 0x000000ffff0b7224 */ /* 0x001fe400078e0009 */
[--C-:B------:R-:W-:Y:S01]  /*16ff0*/  @!P0 IMAD.IADD R3, R3, 0x1, -R4.reuse ;  /* 0x0000000103038824 */ /* 0x100fe200078e0a04 */
[----:B------:R-:W-:Y:S01]  /*17000*/  ISETP.GE.AND P0, PT, R5, RZ, PT ;  /* 0x000000ff0500720c */ /* 0x000fe20003f06270 */
[----:B------:R-:W-:Y:S01]  /*17010*/  @!P6 IMAD.MOV R11, RZ, RZ, -R11 ;  /* 0x000000ffff0be224 */ /* 0x000fe200078e0a0b */
[----:B------:R-:W-:Y:S01]  /*17020*/  ISETP.GT.U32.AND P6, PT, R4, R6, PT ;  /* 0x000000060400720c */ /* 0x000fe20003fc4070 */
[--C-:B------:R-:W-:Y:S01]  /*17030*/  @!P3 IMAD.IADD R12, R12, 0x1, -R4.reuse ;  /* 0x000000010c0cb824 */ /* 0x100fe200078e0a04 */
[----:B------:R-:W-:Y:S01]  /*17040*/  IABS R5, R10 ;  /* 0x0000000a00057213 */ /* 0x000fe20000000000 */
[----:B------:R-:W-:Y:S01]  /*17050*/  IMAD.HI.U32 R8, R25, R2, RZ ;  /* 0x0000000219087227 */ /* 0x000fe200078e00ff */
[----:B------:R-:W-:Y:S01]  /*17060*/  ISETP.GE.AND P3, PT, R7, RZ, PT ;  /* 0x000000ff0700720c */ /* 0x000fe20003f66270 */
[----:B------:R0:W-:Y:S02]  /*17070*/  STL [R1+0xd8], R13 ;  /* 0x0000d80d01007387 */ /* 0x0001e40000100800 */
[----:B------:R-:W-:Y:S01]  /*17080*/  @!P1 IMAD.IADD R14, R14, 0x1, -R4 ;  /* 0x000000010e0e9824 */ /* 0x000fe200078e0a04 */
[----:B------:R-:W-:Y:S01]  /*17090*/  ISETP.GT.U32.AND P1, PT, R4, R12, PT ;  /* 0x0000000c0400720c */ /* 0x000fe20003f24070 */
[----:B------:R-:W-:Y:S01]  /*170a0*/  IMAD.MOV R7, RZ, RZ, -R8 ;  /* 0x000000ffff077224 */ /* 0x000fe200078e0a08 */
[----:B------:R1:W-:Y:S01]  /*170b0*/  STL [R1+0xdc], R11 ;  /* 0x0000dc0b01007387 */ /* 0x0003e20000100800 */
[----:B------:R-:W-:Y:S01]  /*170c0*/  IMAD.MOV.U32 R8, RZ, RZ, R5 ;  /* 0x000000ffff087224 */ /* 0x000fe200078e0005 */
[----:B------:R-:W-:Y:S01]  /*170d0*/  IADD3 R5, R0, 0x40, RZ ;  /* 0x0000004000057810 */ /* 0x000fe20007ffe0ff */
[----:B------:R-:W-:Y:S01]  /*170e0*/  @!P6 IMAD.IADD R6, R6, 0x1, -R4 ;  /* 0x000000010606e824 */ /* 0x000fe200078e0a04 */
[----:B------:R-:W-:Y:S01]  /*170f0*/  ISETP.GT.U32.AND P6, PT, R4, R14, PT ;  /* 0x0000000e0400720c */ /* 0x000fe20003fc4070 */
[----:B------:R-:W-:Y:S01]  /*17100*/  IMAD.HI.U32 R9, R25, R8, RZ ;  /* 0x0000000819097227 */ /* 0x000fe200078e00ff */
[----:B0-----:R-:W-:-:S03]  /*17110*/  IABS R13, R5 ;  /* 0x00000005000d7213 */ /* 0x001fc60000000000 */
[----:B------:R-:W-:Y:S01]  /*17120*/  IMAD R2, R4, R7, R2 ;  /* 0x0000000704027224 */ /* 0x000fe200078e0202 */
[C---:B------:R-:W-:Y:S01]  /*17130*/  IADD3 R7, R0.reuse, 0x3e, RZ ;  /* 0x0000003e00077810 */ /* 0x040fe20007ffe0ff */
[----:B-1----:R-:W-:Y:S01]  /*17140*/  IMAD.MOV.U32 R11, RZ, RZ, R3 ;  /* 0x000000ffff0b7224 */ /* 0x002fe200078e0003 */
[----:B------:R-:W-:Y:S01]  /*17150*/  IADD3 R3, R0, 0x3f, RZ ;  /* 0x0000003f00037810 */ /* 0x000fe20007ffe0ff */
[----:B------:R-:W-:Y:S01]  /*17160*/  IMAD.MOV R9, RZ, RZ, -R9 ;  /* 0x000000ffff097224 */ /* 0x000fe200078e0a09 */
[----:B------:R-:W-:Y:S01]  /*17170*/  IABS R15, R7 ;  /* 0x00000007000f7213 */ /* 0x000fe20000000000 */
[----:B------:R-:W-:Y:S01]  /*17180*/  @!P5 IMAD.MOV R11, RZ, RZ, -R11 ;  /* 0x000000ffff0bd224 */ /* 0x000fe200078e0a0b */
[----:B------:R-:W-:Y:S01]  /*17190*/  ISETP.GT.U32.AND P5, PT, R4, R6, PT ;  /* 0x000000060400720c */ /* 0x000fe20003fa4070 */
[----:B------:R-:W-:Y:S01]  /*171a0*/  @!P1 IMAD.IADD R12, R12, 0x1, -R4 ;  /* 0x000000010c0c9824 */ /* 0x000fe200078e0a04 */
[C---:B------:R-:W-:Y:S01]  /*171b0*/  ISETP.GT.U32.AND P1, PT, R4.reuse, R2, PT ;  /* 0x000000020400720c */ /* 0x040fe20003f24070 */
[----:B------:R-:W-:Y:S01]  /*171c0*/  IMAD R8, R4, R9, R8 ;  /* 0x0000000904087224 */ /* 0x000fe200078e0208 */
[----:B------:R-:W-:Y:S01]  /*171d0*/  IABS R9, R3 ;  /* 0x0000000300097213 */ /* 0x000fe20000000000 */
[----:B------:R-:W-:Y:S01]  /*171e0*/  @!P6 IMAD.IADD R14, R14, 0x1, -R4 ;  /* 0x000000010e0ee824 */ /* 0x000fe200078e0a04 */
[----:B------:R0:W-:Y:S02]  /*171f0*/  STL [R1+0x438], R11 ;  /* 0x0004380b01007387 */ /* 0x0001e40000100800 */
[----:B------:R-:W-:Y:S01]  /*17200*/  ISETP.GT.U32.AND P6, PT, R4, R8, PT ;  /* 0x000000080400720c */ /* 0x000fe20003fc4070 */
[----:B------:R-:W-:-:S04]  /*17210*/  IMAD.HI.U32 R18, R25, R9, RZ ;  /* 0x0000000919127227 */ /* 0x000fc800078e00ff */
[----:B------:R-:W-:Y:S01]  /*17220*/  @!P5 IMAD.IADD R6, R6, 0x1, -R4 ;  /* 0x000000010606d824 */ /* 0x000fe200078e0a04 */
[----:B------:R-:W-:Y:S01]  /*17230*/  ISETP.GE.AND P5, PT, R10, RZ, PT ;  /* 0x000000ff0a00720c */ /* 0x000fe20003fa6270 */
[----:B------:R-:W-:Y:S02]  /*17240*/  IMAD.MOV.U32 R10, RZ, RZ, R15 ;  /* 0x000000ffff0a7224 */ /* 0x000fe400078e000f */
[----:B0-----:R-:W-:Y:S02]  /*17250*/  IMAD.MOV.U32 R11, RZ, RZ, R12 ;  /* 0x000000ffff0b7224 */ /* 0x001fe400078e000c */
[----:B------:R-:W-:-:S04]  /*17260*/  IMAD.HI.U32 R15, R25, R13, RZ ;  /* 0x0000000d190f7227 */ /* 0x000fc800078e00ff */
[----:B------:R-:W-:Y:S01]  /*17270*/  @!P1 IMAD.IADD R2, R2, 0x1, -R4 ;  /* 0x0000000102029824 */ /* 0x000fe200078e0a04 */
[----:B------:R-:W-:Y:S01]  /*17280*/  ISETP.GE.AND P1, PT, R5, RZ, PT ;  /* 0x000000ff0500720c */ /* 0x000fe20003f26270 */
[----:B------:R-:W-:Y:S02]  /*17290*/  IMAD.MOV R12, RZ, RZ, -R18 ;  /* 0x000000ffff0c7224 */ /* 0x000fe400078e0a12 */
[----:B------:R-:W-:Y:S02]  /*172a0*/  @!P2 IMAD.MOV R11, RZ, RZ, -R11 ;  /* 0x000000ffff0ba224 */ /* 0x000fe400078e0a0b */
[----:B------:R-:W-:Y:S02]  /*172b0*/  IMAD.MOV R15, RZ, RZ, -R15 ;  /* 0x000000ffff0f7224 */ /* 0x000fe400078e0a0f */
[----:B------:R-:W-:Y:S01]  /*172c0*/  @!P6 IMAD.IADD R8, R8, 0x1, -R4 ;  /* 0x000000010808e824 */ /* 0x000fe200078e0a04 */
[C---:B------:R-:W-:Y:S01]  /*172d0*/  ISETP.GT.U32.AND P6, PT, R4.reuse, R2, PT ;  /* 0x000000020400720c */ /* 0x040fe20003fc4070 */
[C---:B------:R-:W-:Y:S01]  /*172e0*/  IMAD R9, R4.reuse, R12, R9 ;  /* 0x0000000c04097224 */ /* 0x040fe200078e0209 */
[----:B------:R0:W-:Y:S01]  /*172f0*/  STL [R1+0xd4], R11 ;  /* 0x0000d40b01007387 */ /* 0x0001e20000100800 */
[----:B------:R-:W-:Y:S01]  /*17300*/  IMAD R13, R4, R15, R13 ;  /* 0x0000000f040d7224 */ /* 0x000fe200078e020d */
[----:B------:R-:W-:Y:S01]  /*17310*/  IADD3 R15, R0, 0x3d, RZ ;  /* 0x0000003d000f7810 */ /* 0x000fe20007ffe0ff */
[----:B------:R-:W-:Y:S01]  /*17320*/  @!P0 IMAD.MOV R6, RZ, RZ, -R6 ;  /* 0x000000ffff068224 */ /* 0x000fe200078e0a06 */
[C---:B------:R-:W-:Y:S01]  /*17330*/  ISETP.GT.U32.AND P0, PT, R4.reuse, R9, PT ;  /* 0x000000090400720c */ /* 0x040fe20003f04070 */
[----:B------:R-:W-:Y:S01]  /*17340*/  IMAD.HI.U32 R5, R25, R10, RZ ;  /* 0x0000000a19057227 */ /* 0x000fe200078e00ff */
[----:B------:R-:W-:-:S02]  /*17350*/  ISETP.GT.U32.AND P2, PT, R4, R8, PT ;  /* 0x000000080400720c */ /* 0x000fc40003f44070 */
[----:B------:R-:W-:Y:S01]  /*17360*/  IADD3 R12, R0, 0x3b, RZ ;  /* 0x0000003b000c7810 */ /* 0x000fe20007ffe0ff */
[----:B------:R-:W-:Y:S02]  /*17370*/  IMAD.MOV R5, RZ, RZ, -R5 ;  /* 0x000000ffff057224 */ /* 0x000fe400078e0a05 */
[----:B0-----:R-:W-:Y:S01]  /*17380*/  IMAD.MOV.U32 R11, RZ, RZ, R14 ;  /* 0x000000ffff0b7224 */ /* 0x001fe200078e000e */
[----:B------:R-:W-:Y:S01]  /*17390*/  IABS R19, R12 ;  /* 0x0000000c00137213 */ /* 0x000fe20000000000 */
        /* <DEDUP_REMOVED lines=8> */
[----:B------:R-:W-:Y:S01]  /*17420*/  @!P2 IMAD.IADD R8, R8, 0x1, -R4 ;  /* 0x000000010808a824 */ /* 0x000fe200078e0a04 */
[----:B------:R-:W-:Y:S01]  /*17430*/  IABS R5, R3 ;  /* 0x0000000300057213 */ /* 0x000fe20000000000 */
[----:B------:R-:W-:Y:S01]  /*17440*/  IMAD.HI.U32 R20, R25, R19, RZ ;  /* 0x0000001319147227 */ /* 0x000fe200078e00ff */
[----:B------:R1:W-:Y:S01]  /*17450*/  STL [R1+0xb4], R6 ;  /* 0x0000b40601007387 */ /* 0x0003e20000100800 */
[----:B------:R-:W-:-:S02]  /*17460*/  ISETP.GT.U32.AND P2, PT, R4, R10, PT ;  /* 0x0000000a0400720c */ /* 0x000fc40003f44070 */
[----:B------:R-:W-:Y:S01]  /*17470*/  IADD3 R14, R0, 0x3a, RZ ;  /* 0x0000003a000e7810 */ /* 0x000fe20007ffe0ff */
[----:B------:R-:W-:Y:S02]  /*17480*/  IMAD.MOV R20, RZ, RZ, -R20 ;  /* 0x000000ffff147224 */ /* 0x000fe400078e0a14 */
[----:B0-----:R-:W-:Y:S02]  /*17490*/  IMAD.MOV.U32 R11, RZ, RZ, R2 ;  /* 0x000000ffff0b7224 */ /* 0x001fe400078e0002 */
[----:B------:R-:W-:Y:S01]  /*174a0*/  @!P4 IMAD.IADD R13, R13, 0x1, -R4 ;  /* 0x000000010d0dc824 */ /* 0x000fe200078e0a04 */
[----:B------:R-:W-:Y:S01]  /*174b0*/  ISETP.GE.AND P4, PT, R7, RZ, PT ;  /* 0x000000ff0700720c */ /* 0x000fe20003f86270 */
[----:B------:R-:W-:Y:S01]  /*174c0*/  @!P3 IMAD.MOV R11, RZ, RZ, -R11 ;  /* 0x000000ffff0bb224 */ /* 0x000fe200078e0a0b */
[----:B-1----:R-:W-:Y:S01]  /*174d0*/  IABS R6, R15 ;  /* 0x0000000f00067213 */ /* 0x002fe20000000000 */
[----:B------:R-:W-:Y:S01]  /*174e0*/  IMAD.HI.U32 R2, R25, R5, RZ ;  /* 0x0000000519027227 */ /* 0x000fe200078e00ff */
[----:B------:R-:W-:-:S02]  /*174f0*/  ISETP.GT.U32.AND P3, PT, R4, R9, PT ;  /* 0x000000090400720c */ /* 0x000fc40003f64070 */
[C---:B------:R-:W-:Y:S01]  /*17500*/  ISETP.GT.U32.AND P0, PT, R4.reuse, R13, PT ;  /* 0x0000000d0400720c */ /* 0x040fe20003f04070 */
[----:B------:R-:W-:Y:S01]  /*17510*/  IMAD.HI.U32 R7, R25, R6, RZ ;  /* 0x0000000619077227 */ /* 0x000fe200078e00ff */
[----:B------:R0:W-:Y:S03]  /*17520*/  STL [R1+0xcc], R11 ;  /* 0x0000cc0b01007387 */ /* 0x0001e60000100800 */
[----:B------:R-:W-:Y:S02]  /*17530*/  IMAD.MOV R2, RZ, RZ, -R2 ;  /* 0x000000ffff027224 */ /* 0x000fe400078e0a02 */
[----:B------:R-:W-:Y:S02]  /*17540*/  IMAD.MOV R7, RZ, RZ, -R7 ;  /* 0x000000ffff077224 */ /* 0x000fe400078e0a07 */
[----:B------:R-:W-:Y:S01]  /*17550*/  IMAD R5, R4, R2, R5 ;  /* 0x0000000204057224 */ /* 0x000fe200078e0205 */
[----:B------:R-:W-:Y:S01]  /*17560*/  IADD3 R2, R0, 0x39, RZ ;  /* 0x0000003900027810 */ /* 0x000fe20007ffe0ff */
[C---:B------:R-:W-:Y:S01]  /*17570*/  IMAD R6, R4.reuse, R7, R6 ;  /* 0x0000000704067224 */ /* 0x040fe200078e0206 */
[----:B------:R-:W-:Y:S01]  /*17580*/  IABS R7, R14 ;  /* 0x0000000e00077213 */ /* 0x000fe20000000000 */
[--C-:B------:R-:W-:Y:S01]  /*17590*/  @!P3 IMAD.IADD R9, R9, 0x1, -R4.reuse ;  /* 0x000000010909b824 */ /* 0x100fe200078e0a04 */
[C---:B------:R-:W-:Y:S01]  /*175a0*/  ISETP.GT.U32.AND P3, PT, R4.reuse, R5, PT ;  /* 0x000000050400720c */ /* 0x040fe20003f64070 */
[--C-:B------:R-:W-:Y:S01]  /*175b0*/  @!P0 IMAD.IADD R13, R13, 0x1, -R4.reuse ;  /* 0x000000010d0d8824 */ /* 0x100fe200078e0a04 */
[----:B------:R-:W-:Y:S01]  /*175c0*/  ISETP.GT.U32.AND P0, PT, R4, R6, PT ;  /* 0x000000060400720c */ /* 0x000fe20003f04070 */
[----:B------:R-:W-:-:S02]  /*175d0*/  @!P2 IMAD.IADD R10, R10, 0x1, -R4 ;  /* 0x000000010a0aa824 */ /* 0x000fc400078e0a04 */
[----:B0-----:R-:W-:Y:S02]  /*175e0*/  IMAD.MOV.U32 R11, RZ, RZ, R13 ;  /* 0x000000ffff0b7224 */ /* 0x001fe400078e000d */
[----:B------:R-:W-:Y:S01]  /*175f0*/  IMAD.HI.U32 R18, R25, R7, RZ ;  /* 0x0000000719127227 */ /* 0x000fe200078e00ff */
[----:B------:R-:W-:-:S03]  /*17600*/  ISETP.GT.U32.AND P2, PT, R4, R10, PT ;  /* 0x0000000a0400720c */ /* 0x000fc60003f44070 */
[----:B------:R-:W-:Y:S02]  /*17610*/  @!P1 IMAD.MOV R11, RZ, RZ, -R11 ;  /* 0x000000ffff0b9224 */ /* 0x000fe400078e0a0b */
[--C-:B------:R-:W-:Y:S02]  /*17620*/  @!P3 IMAD.IADD R5, R5, 0x1, -R4.reuse ;  /* 0x000000010505b824 */ /* 0x100fe400078e0a04 */
[----:B------:R-:W-:Y:S01]  /*17630*/  @!P0 IMAD.IADD R6, R6, 0x1, -R4 ;  /* 0x0000000106068824 */ /* 0x000fe200078e0a04 */
[----:B------:R-:W-:Y:S01]  /*17640*/  ISETP.GE.AND P0, PT, R3, RZ, PT ;  /* 0x000000ff0300720c */ /* 0x000fe20003f06270 */
[C---:B------:R-:W-:Y:S01]  /*17650*/  IMAD R3, R4.reuse, R20, R19 ;  /* 0x0000001404037224 */ /* 0x040fe200078e0213 */
[C---:B------:R-:W-:Y:S01]  /*17660*/  ISETP.GT.U32.AND P3, PT, R4.reuse, R5, PT ;  /* 0x000000050400720c */ /* 0x040fe20003f64070 */
[----:B------:R-:W-:Y:S02]  /*17670*/  IMAD.MOV R18, RZ, RZ, -R18 ;  /* 0x000000ffff127224 */ /* 0x000fe400078e0a12 */
[----:B------:R-:W-:Y:S01]  /*17680*/  @!P5 IMAD.MOV R8, RZ, RZ, -R8 ;  /* 0x000000ffff08d224 */ /* 0x000fe200078e0a08 */
[----:B------:R-:W-:Y:S01]  /*17690*/  ISETP.GT.U32.AND P1, PT, R4, R3, PT ;  /* 0x000000030400720c */ /* 0x000fe20003f24070 */
[--C-:B------:R-:W-:Y:S01]  /*176a0*/  @!P2 IMAD.IADD R10, R10, 0x1, -R4.reuse ;  /* 0x000000010a0aa824 */ /* 0x100fe200078e0a04 */
[C---:B------:R-:W-:Y:S01]  /*176b0*/  ISETP.GT.U32.AND P5, PT, R4.reuse, R6, PT ;  /* 0x000000060400720c */ /* 0x040fe20003fa4070 */
[----:B------:R-:W-:Y:S01]  /*176c0*/  @!P6 IMAD.MOV R9, RZ, RZ, -R9 ;  /* 0x000000ffff09e224 */ /* 0x000fe200078e0a09 */
[----:B------:R-:W-:Y:S01]  /*176d0*/  ISETP.GE.AND P2, PT, R15, RZ, PT ;  /* 0x000000ff0f00720c */ /* 0x000fe20003f46270 */
[----:B------:R-:W-:Y:S01]  /*176e0*/  IMAD R7, R4, R18, R7 ;  /* 0x0000001204077224 */ /* 0x000fe200078e0207 */
[----:B------:R-:W-:Y:S01]  /*176f0*/  IABS R15, R2 ;  /* 0x00000002000f7213 */ /* 0x000fe20000000000 */
[----:B------:R0:W-:Y:S01]  /*17700*/  STL [R1+0xac], R8 ;  /* 0x0000ac0801007387 */ /* 0x0001e20000100800 */
[----:B------:R-:W-:Y:S01]  /*17710*/  ISETP.GE.AND P6, PT, R12, RZ, PT ;  /* 0x000000ff0c00720c */ /* 0x000fe20003fc6270 */
[--C-:B------:R-:W-:Y:S01]  /*17720*/  @!P3 IMAD.IADD R5, R5, 0x1, -R4.reuse ;  /* 0x000000010505b824 */ /* 0x100fe200078e0a04 */
[----:B------:R-:W-:Y:S01]  /*17730*/  ISETP.GT.U32.AND P3, PT, R4, R7, PT ;  /* 0x000000070400720c */ /* 0x000fe20003f64070 */
[----:B------:R-:W-:Y:S01]  /*17740*/  STL [R1+0xa8], R11 ;  /* 0x0000a80b01007387 */ /* 0x000fe20000100800 */
[----:B------:R-:W-:Y:S01]  /*17750*/  IADD3 R18, R0, 0x2d, RZ ;  /* 0x0000002d00127810 */ /* 0x000fe20007ffe0ff */
[----:B------:R-:W-:-:S02]  /*17760*/  @!P1 IMAD.IADD R3, R3, 0x1, -R4 ;  /* 0x0000000103039824 */ /* 0x000fc400078e0a04 */
[----:B------:R1:W-:Y:S01]  /*17770*/  STL [R1+0xa4], R9 ;  /* 0x0000a40901007387 */ /* 0x0003e20000100800 */
        /* <DEDUP_REMOVED lines=9> */
[----:B------:R-:W-:Y:S01]  /*17810*/  IADD3 R14, R0, 0x32, RZ ;  /* 0x00000032000e7810 */ /* 0x000fe20007ffe0ff */
[----:B-1----:R-:W-:Y:S01]  /*17820*/  IMAD.HI.U32 R9, R25, R15, RZ ;  /* 0x0000000f19097227 */ /* 0x002fe200078e00ff */
[----:B------:R0:W-:Y:S03]  /*17830*/  STL [R1+0xa0], R8 ;  /* 0x0000a00801007387 */ /* 0x0001e60000100800 */
[----:B------:R-:W-:Y:S01]  /*17840*/  IMAD.MOV R9, RZ, RZ, -R9 ;  /* 0x000000ffff097224 */ /* 0x000fe200078e0a09 */
[----:B------:R1:W-:Y:S01]  /*17850*/  STL [R1+0x60], R13 ;  /* 0x0000600d01007387 */ /* 0x0003e20000100800 */
[----:B------:R-:W-:-:S02]  /*17860*/  @!P3 IMAD.IADD R7, R7, 0x1, -R4 ;  /* 0x000000010707b824 */ /* 0x000fc400078e0a04 */
[----:B------:R-:W-:Y:S01]  /*17870*/  IMAD R2, R4, R9, R15 ;  /* 0x0000000904027224 */ /* 0x000fe200078e020f */
[C---:B------:R-:W-:Y:S01]  /*17880*/  IADD3 R9, R0.reuse, 0x37, RZ ;  /* 0x0000003700097810 */ /* 0x040fe20007ffe0ff */
[----:B------:R-:W-:Y:S01]  /*17890*/  IMAD.MOV.U32 R11, RZ, RZ, R5 ;  /* 0x000000ffff0b7224 */ /* 0x000fe200078e0005 */
[----:B0-----:R-:W-:Y:S01]  /*178a0*/  IADD3 R8, R0, 0x38, RZ ;  /* 0x0000003800087810 */ /* 0x001fe20007ffe0ff */
[----:B------:R-:W-:Y:S01]  /*178b0*/  @!P1 IMAD.IADD R3, R3, 0x1, -R4 ;  /* 0x0000000103039824 */ /* 0x000fe200078e0a04 */
[C---:B------:R-:W-:Y:S01]  /*178c0*/  ISETP.GT.U32.AND P2, PT, R4.reuse, R2, PT ;  /* 0x000000020400720c */ /* 0x040fe20003f44070 */
[----:B------:R-:W-:Y:S01]  /*178d0*/  @!P0 IMAD.MOV R11, RZ, RZ, -R11 ;  /* 0x000000ffff0b8224 */ /* 0x000fe200078e0a0b */
[----:B------:R-:W-:Y:S02]  /*178e0*/  IABS R10, R8 ;  /* 0x00000008000a7213 */ /* 0x000fe40000000000 */
[----:B------:R-:W-:Y:S02]  /*178f0*/  ISETP.GT.U32.AND P3, PT, R4, R7, PT ;  /* 0x000000070400720c */ /* 0x000fe40003f64070 */
[----:B------:R-:W-:Y:S01]  /*17900*/  IABS R12, R9 ;  /* 0x00000009000c7213 */ /* 0x000fe20000000000 */
[----:B------:R-:W-:Y:S01]  /*17910*/  IMAD.MOV.U32 R15, RZ, RZ, R10 ;  /* 0x000000ffff0f7224 */ /* 0x000fe200078e000a */
[----:B------:R0:W-:Y:S01]  /*17920*/  STL [R1+0x78], R11 ;  /* 0x0000780b01007387 */ /* 0x0001e20000100800 */
[----:B------:R-:W-:-:S02]  /*17930*/  ISETP.GE.AND P0, PT, R8, RZ, PT ;  /* 0x000000ff0800720c */ /* 0x000fc40003f06270 */
[----:B------:R-:W-:Y:S01]  /*17940*/  IMAD.HI.U32 R5, R25, R15, RZ ;  /* 0x0000000f19057227 */ /* 0x000fe200078e00ff */
[----:B------:R-:W-:Y:S02]  /*17950*/  ISETP.GE.AND P1, PT, R9, RZ, PT ;  /* 0x000000ff0900720c */ /* 0x000fe40003f26270 */
[----:B------:R-:W-:Y:S01]  /*17960*/  IADD3 R9, R0, 0x34, RZ ;  /* 0x0000003400097810 */ /* 0x000fe20007ffe0ff */
[----:B------:R-:W-:Y:S01]  /*17970*/  IMAD.MOV R10, RZ, RZ, -R5 ;  /* 0x000000ffff0a7224 */ /* 0x000fe200078e0a05 */
[----:B------:R-:W-:Y:S01]  /*17980*/  IABS R5, R6 ;  /* 0x0000000600057213 */ /* 0x000fe20000000000 */
[----:B------:R-:W-:Y:S01]  /*17990*/  IMAD.HI.U32 R8, R25, R12, RZ ;  /* 0x0000000c19087227 */ /* 0x000fe200078e00ff */
[----:B-1----:R-:W-:-:S03]  /*179a0*/  IABS R13, R14 ;  /* 0x0000000e000d7213 */ /* 0x002fc60000000000 */
[----:B0-----:R-:W-:Y:S02]  /*179b0*/  IMAD.MOV.U32 R11, RZ, RZ, R3 ;  /* 0x000000ffff0b7224 */ /* 0x001fe400078e0003 */
[----:B------:R-:W-:Y:S02]  /*179c0*/  @!P2 IMAD.IADD R2, R2, 0x1, -R4 ;  /* 0x000000010202a824 */ /* 0x000fe400078e0a04 */
[----:B------:R-:W-:Y:S01]  /*179d0*/  @!P6 IMAD.MOV R11, RZ, RZ, -R11 ;  /* 0x000000ffff0be224 */ /* 0x000fe200078e0a0b */
[----:B------:R-:W-:Y:S01]  /*179e0*/  ISETP.GE.AND P6, PT, R6, RZ, PT ;  /* 0x000000ff0600720c */ /* 0x000fe20003fc6270 */
[C---:B------:R-:W-:Y:S01]  /*179f0*/  IMAD R15, R4.reuse, R10, R15 ;  /* 0x0000000a040f7224 */ /* 0x040fe200078e020f */
[C---:B------:R-:W-:Y:S01]  /*17a00*/  ISETP.GT.U32.AND P2, PT, R4.reuse, R2, PT ;  /* 0x000000020400720c */ /* 0x040fe20003f44070 */
[----:B------:R-:W-:Y:S01]  /*17a10*/  IMAD.MOV R8, RZ, RZ, -R8 ;  /* 0x000000ffff087224 */ /* 0x000fe200078e0a08 */
[----:B------:R0:W-:Y:S01]  /*17a20*/  STL [R1+0x80], R11 ;  /* 0x0000800b01007387 */ /* 0x0001e20000100800 */
[----:B------:R-:W-:Y:S01]  /*17a30*/  @!P3 IMAD.IADD R7, R7, 0x1, -R4 ;  /* 0x000000010707b824 */ /* 0x000fe200078e0a04 */
[C---:B------:R-:W-:Y:S01]  /*17a40*/  ISETP.GT.U32.AND P3, PT, R4.reuse, R15, PT ;  /* 0x0000000f0400720c */ /* 0x040fe20003f64070 */
[----:B------:R-:W-:Y:S01]  /*17a50*/  IMAD R12, R4, R8, R12 ;  /* 0x00000008040c7224 */ /* 0x000fe200078e020c */
[----:B------:R-:W-:Y:S01]  /*17a60*/  IADD3 R10, R0, 0x35, RZ ;  /* 0x00000035000a7810 */ /* 0x000fe20007ffe0ff */
[----:B------:R-:W-:Y:S01]  /*17a70*/  IMAD.HI.U32 R3, R25, R5, RZ ;  /* 0x0000000519037227 */ /* 0x000fe200078e00ff */
[----:B------:R-:W-:-:S03]  /*17a80*/  IABS R8, R9 ;  /* 0x0000000900087213 */ /* 0x000fc60000000000 */
[----:B------:R-:W-:Y:S02]  /*17a90*/  IMAD.MOV R3, RZ, RZ, -R3 ;  /* 0x000000ffff037224 */ /* 0x000fe400078e0a03 */
[----:B0-----:R-:W-:Y:S02]  /*17aa0*/  IMAD.MOV.U32 R11, RZ, RZ, R7 ;  /* 0x000000ffff0b7224 */ /* 0x001fe400078e0007 */
[--C-:B------:R-:W-:Y:S01]  /*17ab0*/  @!P2 IMAD.IADD R2, R2, 0x1, -R4.reuse ;  /* 0x000000010202a824 */ /* 0x100fe200078e0a04 */
[----:B------:R-:W-:Y:S01]  /*17ac0*/  ISETP.GE.AND P2, PT, R10, RZ, PT ;  /* 0x000000ff0a00720c */ /* 0x000fe20003f46270 */
[----:B------:R-:W-:Y:S01]  /*17ad0*/  @!P4 IMAD.MOV R11, RZ, RZ, -R11 ;  /* 0x000000ffff0bc224 */ /* 0x000fe200078e0a0b */
[C---:B------:R-:W-:Y:S01]  /*17ae0*/  ISETP.GT.U32.AND P4, PT, R4.reuse, R12, PT ;  /* 0x0000000c0400720c */ /* 0x040fe20003f84070 */
[----:B------:R-:W-:Y:S01]  /*17af0*/  IMAD R5, R4, R3, R5 ;  /* 0x0000000304057224 */ /* 0x000fe200078e0205 */
[----:B------:R-:W-:Y:S01]  /*17b00*/  IABS R10, R10 ;  /* 0x0000000a000a7213 */ /* 0x000fe20000000000 */
[----:B------:R-:W-:Y:S01]  /*17b10*/  @!P3 IMAD.IADD R15, R15, 0x1, -R4 ;  /* 0x000000010f0fb824 */ /* 0x000fe200078e0a04 */
[----:B------:R0:W-:Y:S01]  /*17b20*/  STL [R1+0x98], R11 ;  /* 0x0000980b01007387 */ /* 0x0001e20000100800 */
[----:B------:R-:W-:-:S02]  /*17b30*/  IADD3 R3, R0, 0x33, RZ ;  /* 0x0000003300037810 */ /* 0x000fc40007ffe0ff */
[C---:B------:R-:W-:Y:S01]  /*17b40*/  IMAD.HI.U32 R7, R25.reuse, R10, RZ ;  /* 0x0000000a19077227 */ /* 0x040fe200078e00ff */
[----:B------:R-:W-:Y:S02]  /*17b50*/  ISETP.GT.U32.AND P3, PT, R4, R15, PT ;  /* 0x0000000f0400720c */ /* 0x000fe40003f64070 */
[----:B------:R-:W-:Y:S01]  /*17b60*/  IABS R6, R3 ;  /* 0x0000000300067213 */ /* 0x000fe20000000000 */
[----:B------:R-:W-:Y:S02]  /*17b70*/  IMAD.MOV R7, RZ, RZ, -R7 ;  /* 0x000000ffff077224 */ /* 0x000fe400078e0a07 */
[----:B------:R-:W-:Y:S02]  /*17b80*/  @!P4 IMAD.IADD R12, R12, 0x1, -R4 ;  /* 0x000000010c0cc824 */ /* 0x000fe400078e0a04 */
[----:B0-----:R-:W-:Y:S02]  /*17b90*/  IMAD.MOV.U32 R11, RZ, RZ, R2 ;  /* 0x000000ffff0b7224 */ /* 0x001fe400078e0002 */
[----:B------:R-:W-:Y:S01]  /*17ba0*/  IMAD.HI.U32 R2, R25, R8, RZ ;  /* 0x0000000819027227 */ /* 0x000fe200078e00ff */
[----:B------:R-:W-:-:S03]  /*17bb0*/  ISETP.GT.U32.AND P4, PT, R4, R12, PT ;  /* 0x0000000c0400720c */ /* 0x000fc60003f84070 */
[----:B------:R-:W-:Y:S01]  /*17bc0*/  @!P5 IMAD.MOV R11, RZ, RZ, -R11 ;  /* 0x000000ffff0bd224 */ /* 0x000fe200078e0a0b */
[C---:B------:R-:W-:Y:S01]  /*17bd0*/  ISETP.GT.U32.AND P5, PT, R4.reuse, R5, PT ;  /* 0x000000050400720c */ /* 0x040fe20003fa4070 */
[----:B------:R-:W-:Y:S02]  /*17be0*/  IMAD.MOV R2, RZ, RZ, -R2 ;  /* 0x000000ffff027224 */ /* 0x000fe400078e0a02 */
[----:B------:R-:W-:Y:S01]  /*17bf0*/  @!P3 IMAD.IADD R15, R15, 0x1, -R4 ;  /* 0x000000010f0fb824 */ /* 0x000fe200078e0a04 */
[----:B------:R0:W-:Y:S01]  /*17c00*/  STL [R1+0x94], R11 ;  /* 0x0000940b01007387 */ /* 0x0001e20000100800 */
[C---:B------:R-:W-:Y:S01]  /*17c10*/  IMAD R10, R4.reuse, R7, R10 ;  /* 0x00000007040a7224 */ /* 0x040fe200078e020a */
[----:B------:R-:W-:Y:S01]  /*17c20*/  ISETP.GE.AND P3, PT, R9, RZ, PT ;  /* 0x000000ff0900720c */ /* 0x000fe20003f66270 */
[----:B------:R-:W-:Y:S01]  /*17c30*/  IMAD R8, R4, R2, R8 ;  /* 0x0000000204087224 */ /* 0x000fe200078e0208 */
[----:B------:R-:W-:Y:S01]  /*17c40*/  IADD3 R9, R0, 0x31, RZ ;  /* 0x0000003100097810 */ /* 0x000fe20007ffe0ff */
[----:B------:R-:W-:Y:S01]  /*17c50*/  @!P4 IMAD.IADD R12, R12, 0x1, -R4 ;  /* 0x000000010c0cc824 */ /* 0x000fe200078e0a04 */
[----:B------:R-:W-:Y:S01]  /*17c60*/  ISETP.GT.U32.AND P4, PT, R4, R10, PT ;  /* 0x0000000a0400720c */ /* 0x000fe20003f84070 */
[----:B------:R-:W-:-:S02]  /*17c70*/  IMAD.MOV.U32 R16, RZ, RZ, R15 ;  /* 0x000000ffff107224 */ /* 0x000fc400078e000f */
[----:B------:R-:W-:Y:S02]  /*17c80*/  @!P5 IMAD.IADD R5, R5, 0x1, -R4 ;  /* 0x000000010505d824 */ /* 0x000fe400078e0a04 */
[----:B------:R-:W-:Y:S01]  /*17c90*/  @!P0 IMAD.MOV R16, RZ, RZ, -R16 ;  /* 0x000000ffff108224 */ /* 0x000fe200078e0a10 */
[C---:B------:R-:W-:Y:S01]  /*17ca0*/  ISETP.GT.U32.AND P0, PT, R4.reuse, R8, PT ;  /* 0x000000080400720c */ /* 0x040fe20003f04070 */
[----:B------:R-:W-:Y:S01]  /*17cb0*/  IMAD.HI.U32 R7, R25, R6, RZ ;  /* 0x0000000619077227 */ /* 0x000fe200078e00ff */
[----:B------:R-:W-:Y:S02]  /*17cc0*/  ISETP.GT.U32.AND P5, PT, R4, R5, PT ;  /* 0x000000050400720c */ /* 0x000fe40003fa4070 */
[----:B------:R-:W-:Y:S01]  /*17cd0*/  STL [R1+0x88], R16 ;  /* 0x0000881001007387 */ /* 0x000fe20000100800 */
[----:B0-----:R-:W-:Y:S02]  /*17ce0*/  IMAD.MOV.U32 R11, RZ, RZ, R12 ;  /* 0x000000ffff0b7224 */ /* 0x001fe400078e000c */
[----:B------:R-:W-:-:S02]  /*17cf0*/  IMAD.MOV R7, RZ, RZ, -R7 ;  /* 0x000000ffff077224 */ /* 0x000fc400078e0a07 */
[----:B------:R-:W-:-:S04]  /*17d00*/  IMAD.HI.U32 R2, R25, R13, RZ ;  /* 0x0000000d19027227 */ /* 0x000fc800078e00ff */
[----:B------:R-:W-:Y:S01]  /*17d10*/  @!P1 IMAD.MOV R11, RZ, RZ, -R11 ;  /* 0x000000ffff0b9224 */ /* 0x000fe200078e0a0b */
[----:B------:R-:W-:Y:S01]  /*17d20*/  ISETP.GE.AND P1, PT, R3, RZ, PT ;  /* 0x000000ff0300720c */ /* 0x000fe20003f26270 */
[----:B------:R-:W-:Y:S01]  /*17d30*/  IMAD R3, R4, R7, R6 ;  /* 0x0000000704037224 */ /* 0x000fe200078e0206 */
[----:B------:R-:W-:Y:S01]  /*17d40*/  IABS R7, R9 ;  /* 0x0000000900077213 */ /* 0x000fe20000000000 */
[----:B------:R-:W-:Y:S01]  /*17d50*/  IMAD.MOV R2, RZ, RZ, -R2 ;  /* 0x000000ffff027224 */ /* 0x000fe200078e0a02 */
[----:B------:R0:W-:Y:S01]  /*17d60*/  STL [R1+0x8c], R11 ;  /* 0x00008c0b01007387 */ /* 0x0001e20000100800 */
[--C-:B------:R-:W-:Y:S01]  /*17d70*/  @!P4 IMAD.IADD R10, R10, 0x1, -R4.reuse ;  /* 0x000000010a0ac824 */ /* 0x100fe200078e0a04 */
[----:B------:R-:W-:Y:S01]  /*17d80*/  IADD3 R6, R0, 0x30, RZ ;  /* 0x0000003000067810 */ /* 0x000fe20007ffe0ff */
[--C-:B------:R-:W-:Y:S01]  /*17d90*/  @!P5 IMAD.IADD R5, R5, 0x1, -R4.reuse ;  /* 0x000000010505d824 */ /* 0x100fe200078e0a04 */
[C---:B------:R-:W-:Y:S01]  /*17da0*/  ISETP.GT.U32.AND P5, PT, R4.reuse, R3, PT ;  /* 0x000000030400720c */ /* 0x040fe20003fa4070 */
[C---:B------:R-:W-:Y:S01]  /*17db0*/  IMAD R13, R4.reuse, R2, R13 ;  /* 0x00000002040d7224 */ /* 0x040fe200078e020d */
[----:B------:R-:W-:Y:S01]  /*17dc0*/  ISETP.GT.U32.AND P4, PT, R4, R10, PT ;  /* 0x0000000a0400720c */ /* 0x000fe20003f84070 */
[----:B------:R-:W-:Y:S01]  /*17dd0*/  @!P0 IMAD.IADD R8, R8, 0x1, -R4 ;  /* 0x0000000108088824 */ /* 0x000fe200078e0a04 */
[----:B------:R-:W-:Y:S01]  /*17de0*/  IABS R12, R6 ;  /* 0x00000006000c7213 */ /* 0x000fe20000000000 */
[----:B------:R-:W-:Y:S01]  /*17df0*/  IMAD.HI.U32 R15, R25, R7, RZ ;  /* 0x00000007190f7227 */ /* 0x000fe200078e00ff */
[----:B------:R-:W-:-:S02]  /*17e00*/  IADD3 R2, R0, 0x2f, RZ ;  /* 0x0000002f00027810 */ /* 0x000fc40007ffe0ff */
[C---:B------:R-:W-:Y:S01]  /*17e10*/  ISETP.GT.U32.AND P0, PT, R4.reuse, R8, PT ;  /* 0x000000080400720c */ /* 0x040fe20003f04070 */
[----:B0-----:R-:W-:Y:S01]  /*17e20*/  IMAD.MOV.U32 R11, RZ, RZ, R5 ;  /* 0x000000ffff0b7224 */ /* 0x001fe200078e0005 */
[----:B------:R-:W-:Y:S01]  /*17e30*/  IABS R5, R2 ;  /* 0x0000000200057213 */ /* 0x000fe20000000000 */
[----:B------:R-:W-:Y:S02]  /*17e40*/  IMAD.MOV R15, RZ, RZ, -R15 ;  /* 0x000000ffff0f7224 */ /* 0x000fe400078e0a0f */
[----:B------:R-:W-:Y:S01]  /*17e50*/  @!P6 IMAD.MOV R11, RZ, RZ, -R11 ;  /* 0x000000ffff0be224 */ /* 0x000fe200078e0a0b */
[----:B------:R-:W-:Y:S01]  /*17e60*/  ISETP.GT.U32.AND P6, PT, R4, R13, PT ;  /* 0x0000000d0400720c */ /* 0x000fe20003fc4070 */
[--C-:B------:R-:W-:Y:S02]  /*17e70*/  @!P5 IMAD.IADD R3, R3, 0x1, -R4.reuse ;  /* 0x000000010303d824 */ /* 0x100fe400078e0a04 */
[--C-:B------:R-:W-:Y:S01]  /*17e80*/  @!P4 IMAD.IADD R10, R10, 0x1, -R4.reuse ;  /* 0x000000010a0ac824 */ /* 0x100fe200078e0a04 */
[----:B------:R0:W-:Y:S01]  /*17e90*/  STL [R1+0x338], R11 ;  /* 0x0003380b01007387 */ /* 0x0001e20000100800 */
[----:B------:R-:W-:Y:S01]  /*17ea0*/  IMAD R7, R4, R15, R7 ;  /* 0x0000000f04077224 */ /* 0x000fe200078e0207 */
[----:B------:R-:W-:Y:S01]  /*17eb0*/  ISETP.GE.AND P4, PT, R14, RZ, PT ;  /* 0x000000ff0e00720c */ /* 0x000fe20003f86270 */
[----:B------:R-:W-:Y:S01]  /*17ec0*/  @!P0 IMAD.IADD R8, R8, 0x1, -R4 ;  /* 0x0000000108088824 */ /* 0x000fe200078e0a04 */
[C---:B------:R-:W-:Y:S01]  /*17ed0*/  ISETP.GT.U32.AND P5, PT, R4.reuse, R3, PT ;  /* 0x000000030400720c */ /* 0x040fe20003fa4070 */
[----:B------:R-:W-:Y:S01]  /*17ee0*/  IMAD.HI.U32 R14, R25, R12, RZ ;  /* 0x0000000c190e7227 */ /* 0x000fe200078e00ff */
[----:B------:R-:W-:-:S02]  /*17ef0*/  ISETP.GT.U32.AND P0, PT, R4, R7, PT ;  /* 0x000000070400720c */ /* 0x000fc40003f04070 */
[----:B------:R-:W-:Y:S01]  /*17f00*/  IADD3 R15, R0, 0x2a, RZ ;  /* 0x0000002a000f7810 */ /* 0x000fe20007ffe0ff */
[----:B------:R-:W-:Y:S01]  /*17f10*/  @!P6 IMAD.IADD R13, R13, 0x1, -R4 ;  /* 0x000000010d0de824 */ /* 0x000fe200078e0a04 */
[----:B------:R-:W-:Y:S01]  /*17f20*/  ISETP.GE.AND P6, PT, R9, RZ, PT ;  /* 0x000000ff0900720c */ /* 0x000fe20003fc6270 */
[----:B0-----:R-:W-:Y:S01]  /*17f30*/  IMAD.MOV.U32 R11, RZ, RZ, R10 ;  /* 0x000000ffff0b7224 */ /* 0x001fe200078e000a */
[----:B------:R-:W-:Y:S01]  /*17f40*/  IABS R19, R15 ;  /* 0x0000000f00137213 */ /* 0x000fe20000000000 */
[----:B------:R-:W-:Y:S02]  /*17f50*/  IMAD.MOV R14, RZ, RZ, -R14 ;  /* 0x000000ffff0e7224 */ /* 0x000fe400078e0a0e */
[----:B------:R-:W-:Y:S01]  /*17f60*/  @!P2 IMAD.MOV R11, RZ, RZ, -R11 ;  /* 0x000000ffff0ba224 */ /* 0x000fe200078e0a0b */
[----:B------:R-:W-:Y:S01]  /*17f70*/  ISETP.GT.U32.AND P2, PT, R4, R13, PT ;  /* 0x0000000d0400720c */ /* 0x000fe20003f44070 */
[----:B------:R-:W-:-:S03]  /*17f80*/  IMAD.HI.U32 R10, R25, R5, RZ ;  /* 0x00000005190a7227 */ /* 0x000fc600078e00ff */
[----:B------:R0:W-:Y:S01]  /*17f90*/  STL [R1+0x84], R11 ;  /* 0x0000840b01007387 */ /* 0x0001e20000100800 */
[----:B------:R-:W-:Y:S01]  /*17fa0*/  IMAD R12, R4, R14, R12 ;  /* 0x0000000e040c7224 */ /* 0x000fe200078e020c */
[----:B------:R-:W-:Y:S01]  /*17fb0*/  IADD3 R14, R0, 0x2b, RZ ;  /* 0x0000002b000e7810 */ /* 0x000fe20007ffe0ff */
[----:B------:R-:W-:Y:S02]  /*17fc0*/  IMAD.MOV R10, RZ, RZ, -R10 ;  /* 0x000000ffff0a7224 */ /* 0x000fe400078e0a0a */
[--C-:B------:R-:W-:Y:S01]  /*17fd0*/  @!P5 IMAD.IADD R3, R3, 0x1, -R4.reuse ;  /* 0x000000010303d824 */ /* 0x100fe200078e0a04 */
[C---:B------:R-:W-:Y:S01]  /*17fe0*/  ISETP.GT.U32.AND P5, PT, R4.reuse, R12, PT ;  /* 0x0000000c0400720c */ /* 0x040fe20003fa4070 */
[--C-:B------:R-:W-:Y:S02]  /*17ff0*/  @!P0 IMAD.IADD R7, R7, 0x1, -R4.reuse ;  /* 0x0000000107078824 */ /* 0x100fe400078e0a04 */
[C---:B------:R-:W-:Y:S01]  /*18000*/  IMAD R5, R4.reuse, R10, R5 ;  /* 0x0000000a04057224 */ /* 0x040fe200078e0205 */
[----:B------:R-:W-:Y:S01]  /*18010*/  IABS R10, R14 ;  /* 0x0000000e000a7213 */ /* 0x000fe20000000000 */
[----:B------:R-:W-:Y:S01]  /*18020*/  @!P2 IMAD.IADD R13, R13, 0x1, -R4 ;  /* 0x000000010d0da824 */ /* 0x000fe200078e0a04 */
[C---:B------:R-:W-:Y:S01]  /*18030*/  ISETP.GT.U32.AND P0, PT, R4.reuse, R7, PT ;  /* 0x000000070400720c */ /* 0x040fe20003f04070 */
[----:B------:R-:W-:Y:S01]  /*18040*/  @!P3 IMAD.MOV R8, RZ, RZ, -R8 ;  /* 0x000000ffff08b224 */ /* 0x000fe200078e0a08 */
[----:B------:R-:W-:Y:S01]  /*18050*/  ISETP.GT.U32.AND P2, PT, R4, R5, PT ;  /* 0x000000050400720c */ /* 0x000fe20003f44070 */
[----:B------:R-:W-:Y:S01]  /*18060*/  IMAD.MOV.U32 R9, RZ, RZ, R3 ;  /* 0x000000ffff097224 */ /* 0x000fe200078e0003 */
[----:B------:R-:W-:Y:S01]  /*18070*/  ISETP.GE.AND P3, PT, R6, RZ, PT ;  /* 0x000000ff0600720c */ /* 0x000fe20003f66270 */
[----:B------:R-:W-:Y:S01]  /*18080*/  IMAD.MOV.U32 R16, RZ, RZ, R13 ;  /* 0x000000ffff107224 */ /* 0x000fe200078e000d */
[----:B------:R-:W-:Y:S01]  /*18090*/  IADD3 R6, R0, 0x2e, RZ ;  /* 0x0000002e00067810 */ /* 0x000fe20007ffe0ff */
[--C-:B------:R-:W-:Y:S01]  /*180a0*/  @!P5 IMAD.IADD R12, R12, 0x1, -R4.reuse ;  /* 0x000000010c0cd824 */ /* 0x100fe200078e0a04 */
[----:B------:R-:W-:Y:S01]  /*180b0*/  ISETP.GE.AND P5, PT, R2, RZ, PT ;  /* 0x000000ff0200720c */ /* 0x000fe20003fa6270 */
[----:B------:R1:W-:Y:S01]  /*180c0*/  STL [R1+0x2ec], R8 ;  /* 0x0002ec0801007387 */ /* 0x0003e20000100800 */
[----:B------:R-:W-:Y:S01]  /*180d0*/  IABS R2, R18 ;  /* 0x0000001200027213 */ /* 0x000fe20000000000 */
[----:B------:R-:W-:Y:S01]  /*180e0*/  @!P1 IMAD.MOV R9, RZ, RZ, -R9 ;  /* 0x000000ffff099224 */ /* 0x000fe200078e0a09 */
[----:B------:R-:W-:Y:S01]  /*180f0*/  ISETP.GT.U32.AND P1, PT, R4, R12, PT ;  /* 0x0000000c0400720c */ /* 0x000fe20003f24070 */
[--C-:B------:R-:W-:Y:S01]  /*18100*/  @!P0 IMAD.IADD R7, R7, 0x1, -R4.reuse ;  /* 0x0000000107078824 */ /* 0x100fe200078e0a04 */
[----:B------:R-:W-:Y:S01]  /*18110*/  ISETP.GE.AND P0, PT, R6, RZ, PT ;  /* 0x000000ff0600720c */ /* 0x000fe20003f06270 */
[----:B------:R-:W-:Y:S01]  /*18120*/  @!P2 IMAD.IADD R5, R5, 0x1, -R4 ;  /* 0x000000010505a824 */ /* 0x000fe200078e0a04 */
[----:B------:R2:W-:Y:S01]  /*18130*/  STL [R1+0x2f0], R9 ;  /* 0x0002f00901007387 */ /* 0x0005e20000100800 */
[----:B0-----:R-:W-:Y:S01]  /*18140*/  IMAD.MOV.U32 R11, RZ, RZ, R7 ;  /* 0x000000ffff0b7224 */ /* 0x001fe200078e0007 */
[----:B-1----:R-:W-:Y:S01]  /*18150*/  IABS R8, R6 ;  /* 0x0000000600087213 */ /* 0x002fe20000000000 */
[----:B------:R-:W-:Y:S01]  /*18160*/  IMAD.MOV.U32 R6, RZ, RZ, R2 ;  /* 0x000000ffff067224 */ /* 0x000fe200078e0002 */
[----:B------:R-:W-:Y:S01]  /*18170*/  ISETP.GT.U32.AND P2, PT, R4, R5, PT ;  /* 0x000000050400720c */ /* 0x000fe20003f44070 */
[----:B------:R-:W-:-:S02]  /*18180*/  @!P4 IMAD.MOV R16, RZ, RZ, -R16 ;  /* 0x000000ffff10c224 */ /* 0x000fc400078e0a10 */
[C---:B------:R-:W-:Y:S01]  /*18190*/  IMAD.HI.U32 R2, R25.reuse, R6, RZ ;  /* 0x0000000619027227 */ /* 0x040fe200078e00ff */
[----:B--2---:R-:W-:Y:S02]  /*181a0*/  IADD3 R9, R0, 0x2c, RZ ;  /* 0x0000002c00097810 */ /* 0x004fe40007ffe0ff */
[----:B------:R-:W-:Y:S01]  /*181b0*/  STL [R1+0x74], R16 ;  /* 0x0000741001007387 */ /* 0x000fe20000100800 */
[----:B------:R-:W-:Y:S02]  /*181c0*/  IMAD.MOV R2, RZ, RZ, -R2 ;  /* 0x000000ffff027224 */ /* 0x000fe400078e0a02 */
[----:B------:R-:W-:Y:S02]  /*181d0*/  IMAD.MOV.U32 R3, RZ, RZ, R8 ;  /* 0x000000ffff037224 */ /* 0x000fe400078e0008 */
[----:B------:R-:W-:Y:S01]  /*181e0*/  IMAD R6, R4, R2, R6 ;  /* 0x0000000204067224 */ /* 0x000fe200078e0206 */
[----:B------:R-:W-:Y:S01]  /*181f0*/  IADD3 R2, R0, 0x29, RZ ;  /* 0x0000002900027810 */ /* 0x000fe20007ffe0ff */
[----:B------:R-:W-:-:S04]  /*18200*/  IMAD.HI.U32 R8, R25, R3, RZ ;  /* 0x0000000319087227 */ /* 0x000fc800078e00ff */
[----:B------:R-:W-:Y:S01]  /*18210*/  @!P2 IMAD.IADD R5, R5, 0x1, -R4 ;  /* 0x000000010505a824 */ /* 0x000fe200078e0a04 */
[----:B------:R-:W-:Y:S01]  /*18220*/  ISETP.GT.U32.AND P2, PT, R4, R6, PT ;  /* 0x000000060400720c */ /* 0x000fe20003f44070 */
[----:B------:R-:W-:Y:S02]  /*18230*/  IMAD.MOV R8, RZ, RZ, -R8 ;  /* 0x000000ffff087224 */ /* 0x000fe400078e0a08 */
[----:B------:R-:W-:Y:S02]  /*18240*/  @!P1 IMAD.IADD R12, R12, 0x1, -R4 ;  /* 0x000000010c0c9824 */ /* 0x000fe400078e0a04 */
[----:B------:R-:W-:Y:S01]  /*18250*/  IMAD R3, R4, R8, R3 ;  /* 0x0000000804037224 */ /* 0x000fe200078e0203 */
[----:B------:R-:W-:Y:S01]  /*18260*/  IABS R8, R9 ;  /* 0x0000000900087213 */ /* 0x000fe20000000000 */
[----:B------:R-:W-:-:S03]  /*18270*/  IMAD.HI.U32 R13, R25, R19, RZ ;  /* 0x00000013190d7227 */ /* 0x000fc600078e00ff */
[----:B------:R-:W-:Y:S01]  /*18280*/  ISETP.GT.U32.AND P1, PT, R4, R3, PT ;  /* 0x000000030400720c */ /* 0x000fe20003f24070 */
[----:B------:R-:W-:Y:S02]  /*18290*/  @!P6 IMAD.MOV R11, RZ, RZ, -R11 ;  /* 0x000000ffff0be224 */ /* 0x000fe400078e0a0b */
[----:B------:R-:W-:Y:S02]  /*182a0*/  @!P2 IMAD.IADD R6, R6, 0x1, -R4 ;  /* 0x000000010606a824 */ /* 0x000fe400078e0a04 */
[C---:B------:R-:W-:Y:S01]  /*182b0*/  IMAD.HI.U32 R22, R25.reuse, R8, RZ ;  /* 0x0000000819167227 */ /* 0x040fe200078e00ff */
[----:B------:R0:W-:Y:S02]  /*182c0*/  STL [R1+0x70], R11 ;  /* 0x0000700b01007387 */ /* 0x0001e40000100800 */
[----:B------:R-:W-:Y:S01]  /*182d0*/  ISETP.GT.U32.AND P4, PT, R4, R6, PT ;  /* 0x000000060400720c */ /* 0x000fe20003f84070 */
[----:B------:R-:W-:Y:S01]  /*182e0*/  IMAD.MOV R7, RZ, RZ, -R13 ;  /* 0x000000ffff077224 */ /* 0x000fe200078e0a0d */
[----:B------:R-:W-:Y:S01]  /*182f0*/  IADD3 R13, R0, 0x27, RZ ;  /* 0x00000027000d7810 */ /* 0x000fe20007ffe0ff */
[----:B------:R-:W-:-:S04]  /*18300*/  IMAD.HI.U32 R20, R25, R10, RZ ;  /* 0x0000000a19147227 */ /* 0x000fc800078e00ff */
[----:B------:R-:W-:Y:S01]  /*18310*/  @!P1 IMAD.IADD R3, R3, 0x1, -R4 ;  /* 0x0000000103039824 */ /* 0x000fe200078e0a04 */
[----:B------:R-:W-:Y:S01]  /*18320*/  ISETP.GE.AND P1, PT, R18, RZ, PT ;  /* 0x000000ff1200720c */ /* 0x000fe20003f26270 */
[----:B0-----:R-:W-:Y:S01]  /*18330*/  IMAD.MOV.U32 R11, RZ, RZ, R5 ;  /* 0x000000ffff0b7224 */ /* 0x001fe200078e0005 */
[----:B------:R-:W-:Y:S01]  /*18340*/  IABS R18, R2 ;  /* 0x0000000200127213 */ /* 0x000fe20000000000 */
[----:B------:R-:W-:Y:S01]  /*18350*/  IMAD.MOV R22, RZ, RZ, -R22 ;  /* 0x000000ffff167224 */ /* 0x000fe200078e0a16 */
[C---:B------:R-:W-:Y:S01]  /*18360*/  ISETP.GT.U32.AND P2, PT, R4.reuse, R3, PT ;  /* 0x000000030400720c */ /* 0x040fe20003f44070 */
[C---:B------:R-:W-:Y:S02]  /*18370*/  IMAD R5, R4.reuse, R7, R19 ;  /* 0x0000000704057224 */ /* 0x040fe400078e0213 */
[----:B------:R-:W-:Y:S02]  /*18380*/  IMAD.MOV R20, RZ, RZ, -R20 ;  /* 0x000000ffff147224 */ /* 0x000fe400078e0a14 */
[----:B------:R-:W-:Y:S01]  /*18390*/  IMAD R8, R4, R22, R8 ;  /* 0x0000001604087224 */ /* 0x000fe200078e0208 */
[----:B------:R-:W-:Y:S01]  /*183a0*/  IABS R22, c[0x0][0x178] ;  /* 0x00005e0000167a13 */ /* 0x000fe20000000000 */
[----:B------:R-:W-:Y:S01]  /*183b0*/  @!P4 IMAD.IADD R6, R6, 0x1, -R4 ;  /* 0x000000010606c824 */ /* 0x000fe200078e0a04 */
[C---:B------:R-:W-:Y:S01]  /*183c0*/  ISETP.GT.U32.AND P4, PT, R4.reuse, R5, PT ;  /* 0x000000050400720c */ /* 0x040fe20003f84070 */
[C---:B------:R-:W-:Y:S01]  /*183d0*/  IMAD R10, R4.reuse, R20, R10 ;  /* 0x00000014040a7224 */ /* 0x040fe200078e020a */
[C---:B------:R-:W-:Y:S01]  /*183e0*/  ISETP.GT.U32.AND P6, PT, R4.reuse, R8, PT ;  /* 0x000000080400720c */ /* 0x040fe20003fc4070 */
[----:B------:R-:W-:Y:S01]  /*183f0*/  @!P3 IMAD.MOV R12, RZ, RZ, -R12 ;  /* 0x000000ffff0cb224 */ /* 0x000fe200078e0a0c */
[----:B------:R-:W-:Y:S01]  /*18400*/  ISETP.GE.AND P3, PT, R9, RZ, PT ;  /* 0x000000ff0900720c */ /* 0x000fe20003f66270 */
[----:B------:R-:W-:Y:S01]  /*18410*/  @!P5 IMAD.MOV R11, RZ, RZ, -R11 ;  /* 0x000000ffff0bd224 */ /* 0x000fe200078e0a0b */
[----:B------:R-:W-:Y:S01]  /*18420*/  ISETP.GT.U32.AND P5, PT, R4, R10, PT ;  /* 0x0000000a0400720c */ /* 0x000fe20003fa4070 */
[----:B------:R-:W-:Y:S01]  /*18430*/  IMAD.HI.U32 R7, R25, R18, RZ ;  /* 0x0000001219077227 */ /* 0x000fe200078e00ff */
[----:B------:R0:W-:Y:S01]  /*18440*/  STL [R1+0x68], R12 ;  /* 0x0000680c01007387 */ /* 0x0001e20000100800 */
[----:B------:R-:W-:Y:S01]  /*18450*/  IADD3 R9, R0, 0x26, RZ ;  /* 0x0000002600097810 */ /* 0x000fe20007ffe0ff */
[----:B------:R-:W1:Y:S01]  /*18460*/  I2F.RP R23, R22 ;  /* 0x0000001600177306 */ /* 0x000e620000209400 */
[--C-:B------:R-:W-:Y:S01]  /*18470*/  @!P2 IMAD.IADD R3, R3, 0x1, -R4.reuse ;  /* 0x000000010303a824 */ /* 0x100fe200078e0a04 */
[----:B------:R-:W-:Y:S01]  /*18480*/  ISETP.GE.AND P2, PT, R14, RZ, PT ;  /* 0x000000ff0e00720c */ /* 0x000fe20003f46270 */
[----:B------:R2:W-:Y:S01]  /*18490*/  STL [R1+0x64], R11 ;  /* 0x0000640b01007387 */ /* 0x0005e20000100800 */
[----:B------:R-:W-:Y:S01]  /*184a0*/  IMAD.MOV R14, RZ, RZ, -R7 ;  /* 0x000000ffff0e7224 */ /* 0x000fe200078e0a07 */
[----:B------:R-:W-:Y:S01]  /*184b0*/  IABS R19, R9 ;  /* 0x0000000900137213 */ /* 0x000fe20000000000 */
[--C-:B------:R-:W-:Y:S01]  /*184c0*/  @!P4 IMAD.IADD R5, R5, 0x1, -R4.reuse ;  /* 0x000000010505c824 */ /* 0x100fe200078e0a04 */
[----:B------:R-:W-:Y:S01]  /*184d0*/  IABS R20, R13 ;  /* 0x0000000d00147213 */ /* 0x000fe20000000000 */
[----:B------:R-:W-:Y:S01]  /*184e0*/  @!P6 IMAD.IADD R8, R8, 0x1, -R4 ;  /* 0x000000010808e824 */ /* 0x000fe200078e0a04 */
[----:B0-----:R-:W-:Y:S01]  /*184f0*/  IADD3 R12, R0, 0x28, RZ ;  /* 0x00000028000c7810 */ /* 0x001fe20007ffe0ff */
[----:B------:R-:W-:Y:S01]  /*18500*/  IMAD R14, R4, R14, R18 ;  /* 0x0000000e040e7224 */ /* 0x000fe200078e0212 */
[----:B------:R-:W-:Y:S01]  /*18510*/  ISETP.GE.AND P6, PT, R15, RZ, PT ;  /* 0x000000ff0f00720c */ /* 0x000fe20003fc6270 */
[----:B------:R-:W-:Y:S01]  /*18520*/  @!P5 IMAD.IADD R10, R10, 0x1, -R4 ;  /* 0x000000010a0ad824 */ /* 0x000fe200078e0a04 */
[----:B------:R-:W-:Y:S01]  /*18530*/  IABS R7, R12 ;  /* 0x0000000c00077213 */ /* 0x000fe20000000000 */
[----:B--2---:R-:W-:Y:S01]  /*18540*/  IMAD.MOV.U32 R11, RZ, RZ, R3 ;  /* 0x000000ffff0b7224 */ /* 0x004fe200078e0003 */
[C---:B------:R-:W-:Y:S01]  /*18550*/  ISETP.GT.U32.AND P5, PT, R4.reuse, R8, PT ;  /* 0x000000080400720c */ /* 0x040fe20003fa4070 */
[----:B------:R-:W-:Y:S01]  /*18560*/  @!P1 IMAD.MOV R6, RZ, RZ, -R6 ;  /* 0x000000ffff069224 */ /* 0x000fe200078e0a06 */
[C---:B------:R-:W-:Y:S01]  /*18570*/  ISETP.GT.U32.AND P1, PT, R4.reuse, R14, PT ;  /* 0x0000000e0400720c */ /* 0x040fe20003f24070 */
[----:B------:R-:W-:Y:S01]  /*18580*/  @!P0 IMAD.MOV R11, RZ, RZ, -R11 ;  /* 0x000000ffff0b8224 */ /* 0x000fe200078e0a0b */
[C---:B------:R-:W-:Y:S01]  /*18590*/  ISETP.GT.U32.AND P0, PT, R4.reuse, R5, PT ;  /* 0x000000050400720c */ /* 0x040fe20003f04070 */
[----:B------:R-:W-:Y:S01]  /*185a0*/  IMAD.HI.U32 R3, R25, R7, RZ ;  /* 0x0000000719037227 */ /* 0x000fe200078e00ff */
[----:B------:R-:W-:-:S02]  /*185b0*/  ISETP.GT.U32.AND P4, PT, R4, R10, PT ;  /* 0x0000000a0400720c */ /* 0x000fc40003f84070 */
[----:B------:R0:W-:Y:S01]  /*185c0*/  STL [R1+0x5c], R11 ;  /* 0x00005c0b01007387 */ /* 0x0001e20000100800 */
[----:B------:R-:W-:-:S03]  /*185d0*/  IMAD.MOV R3, RZ, RZ, -R3 ;  /* 0x000000ffff037224 */ /* 0x000fc600078e0a03 */
[----:B------:R2:W-:Y:S01]  /*185e0*/  STL [R1+0x18cc], R6 ;  /* 0x0018cc0601007387 */ /* 0x0005e20000100800 */
[----:B------:R-:W-:Y:S02]  /*185f0*/  IMAD R7, R4, R3, R7 ;  /* 0x0000000304077224 */ /* 0x000fe400078e0207 */
[--C-:B------:R-:W-:Y:S01]  /*18600*/  @!P5 IMAD.IADD R8, R8, 0x1, -R4.reuse ;  /* 0x000000010808d824 */ /* 0x100fe200078e0a04 */
[----:B------:R-:W-:Y:S01]  /*18610*/  ISETP.GE.AND P5, PT, R2, RZ, PT ;  /* 0x000000ff0200720c */ /* 0x000fe20003fa6270 */
[--C-:B------:R-:W-:Y:S01]  /*18620*/  @!P0 IMAD.IADD R5, R5, 0x1, -R4.reuse ;  /* 0x0000000105058824 */ /* 0x100fe200078e0a04 */
[----:B------:R-:W-:Y:S01]  /*18630*/  ISETP.GT.U32.AND P0, PT, R4, R7, PT ;  /* 0x000000070400720c */ /* 0x000fe20003f04070 */
[----:B------:R-:W-:Y:S01]  /*18640*/  @!P1 IMAD.IADD R14, R14, 0x1, -R4 ;  /* 0x000000010e0e9824 */ /* 0x000fe200078e0a04 */
[----:B------:R-:W-:Y:S01]  /*18650*/  ISETP.GE.AND P1, PT, R13, RZ, PT ;  /* 0x000000ff0d00720c */ /* 0x000fe20003f26270 */
[----:B------:R-:W-:Y:S02]  /*18660*/  @!P3 IMAD.MOV R8, RZ, RZ, -R8 ;  /* 0x000000ffff08b224 */ /* 0x000fe400078e0a08 */
[----:B------:R-:W-:Y:S01]  /*18670*/  @!P4 IMAD.IADD R10, R10, 0x1, -R4 ;  /* 0x000000010a0ac824 */ /* 0x000fe200078e0a04 */
[----:B------:R-:W-:Y:S01]  /*18680*/  ISETP.GT.U32.AND P3, PT, R4, R14, PT ;  /* 0x0000000e0400720c */ /* 0x000fe20003f64070 */
[----:B0-----:R-:W-:Y:S01]  /*18690*/  IMAD.MOV.U32 R11, RZ, RZ, R5 ;  /* 0x000000ffff0b7224 */ /* 0x001fe200078e0005 */
[----:B------:R-:W-:Y:S01]  /*186a0*/  ISETP.GE.AND P4, PT, R12, RZ, PT ;  /* 0x000000ff0c00720c */ /* 0x000fe20003f86270 */
[----:B------:R-:W-:Y:S01]  /*186b0*/  @!P2 IMAD.MOV R10, RZ, RZ, -R10 ;  /* 0x000000ffff0aa224 */ /* 0x000fe200078e0a0a */
[----:B------:R-:W-:Y:S01]  /*186c0*/  STL [R1+0x18d0], R8 ;  /* 0x0018d00801007387 */ /* 0x000fe20000100800 */
[----:B------:R-:W-:Y:S01]  /*186d0*/  @!P6 IMAD.MOV R11, RZ, RZ, -R11 ;  /* 0x000000ffff0be224 */ /* 0x000fe200078e0a0b */
[----:B------:R-:W-:Y:S01]  /*186e0*/  ISETP.GE.AND P6, PT, R9, RZ, PT ;  /* 0x000000ff0900720c */ /* 0x000fe20003fc6270 */
[----:B------:R-:W-:Y:S01]  /*186f0*/  @!P0 IMAD.IADD R7, R7, 0x1, -R4 ;  /* 0x0000000107078824 */ /* 0x000fe200078e0a04 */
[----:B------:R-:W-:Y:S01]  /*18700*/  STL [R1+0x18d4], R10 ;  /* 0x0018d40a01007387 */ /* 0x000fe20000100800 */
[----:B------:R-:W-:-:S03]  /*18710*/  IMAD.HI.U32 R3, R25, R19, RZ ;  /* 0x0000001319037227 */ /* 0x000fc600078e00ff */
[----:B------:R-:W-:Y:S01]  /*18720*/  ISETP.GT.U32.AND P0, PT, R4, R7, PT ;  /* 0x000000070400720c */ /* 0x000fe20003f04070 */
[----:B------:R-:W-:Y:S01]  /*18730*/  @!P3 IMAD.IADD R14, R14, 0x1, -R4 ;  /* 0x000000010e0eb824 */ /* 0x000fe200078e0a04 */
[----:B------:R-:W-:Y:S01]  /*18740*/  STL [R1+0x6c], R11 ;  /* 0x00006c0b01007387 */ /* 0x000fe20000100800 */
[----:B------:R-:W-:-:S04]  /*18750*/  IMAD.HI.U32 R2, R25, R20, RZ ;  /* 0x0000001419027227 */ /* 0x000fc800078e00ff */
[----:B--2---:R-:W-:Y:S02]  /*18760*/  IMAD.MOV.U32 R6, RZ, RZ, R14 ;  /* 0x000000ffff067224 */ /* 0x004fe400078e000e */
[----:B------:R-:W-:Y:S02]  /*18770*/  IMAD.MOV R3, RZ, RZ, -R3 ;  /* 0x000000ffff037224 */ /* 0x000fe400078e0a03 */
[----:B------:R-:W-:Y:S02]  /*18780*/  @!P5 IMAD.MOV R6, RZ, RZ, -R6 ;  /* 0x000000ffff06d224 */ /* 0x000fe400078e0a06 */
[----:B------:R-:W-:Y:S02]  /*18790*/  @!P0 IMAD.IADD R7, R7, 0x1, -R4 ;  /* 0x0000000107078824 */ /* 0x000fe400078e0a04 */
[----:B------:R-:W-:Y:S01]  /*187a0*/  IMAD.MOV R12, RZ, RZ, -R2 ;  /* 0x000000ffff0c7224 */ /* 0x000fe200078e0a02 */
[----:B------:R0:W-:Y:S01]  /*187b0*/  STL [R1+0x224], R6 ;  /* 0x0002240601007387 */ /* 0x0001e20000100800 */
[----:B------:R-:W-:Y:S01]  /*187c0*/  IADD3 R2, R0, 0x25, RZ ;  /* 0x0000002500027810 */ /* 0x000fe20007ffe0ff */
[----:B------:R-:W-:-:S02]  /*187d0*/  IMAD R19, R4, R3, R19 ;  /* 0x0000000304137224 */ /* 0x000fc400078e0213 */
[----:B------:R-:W-:Y:S01]  /*187e0*/  IMAD R20, R4, R12, R20 ;  /* 0x0000000c04147224 */ /* 0x000fe200078e0214 */
[----:B------:R-:W-:Y:S02]  /*187f0*/  IADD3 R12, R0, 0x24, RZ ;  /* 0x00000024000c7810 */ /* 0x000fe40007ffe0ff */
[----:B------:R-:W-:Y:S02]  /*18800*/  IABS R13, R2 ;  /* 0x00000002000d7213 */ /* 0x000fe40000000000 */
[C---:B------:R-:W-:Y:S01]  /*18810*/  ISETP.GT.U32.AND P3, PT, R4.reuse, R19, PT ;  /* 0x000000130400720c */ /* 0x040fe20003f64070 */
[----:B0-----:R-:W-:Y:S01]  /*18820*/  IMAD.MOV.U32 R6, RZ, RZ, R7 ;  /* 0x000000ffff067224 */ /* 0x001fe200078e0007 */
[----:B------:R-:W-:Y:S01]  /*18830*/  IABS R3, R12 ;  /* 0x0000000c00037213 */ /* 0x000fe20000000000 */
[----:B------:R-:W-:Y:S01]  /*18840*/  IMAD.HI.U32 R15, R25, R13, RZ ;  /* 0x0000000d190f7227 */ /* 0x000fe200078e00ff */
[----:B------:R-:W-:Y:S02]  /*18850*/  ISETP.GT.U32.AND P2, PT, R4, R20, PT ;  /* 0x000000140400720c */ /* 0x000fe40003f44070 */
[----:B------:R-:W-:Y:S01]  /*18860*/  ISETP.GE.AND P0, PT, R2, RZ, PT ;  /* 0x000000ff0200720c */ /* 0x000fe20003f06270 */
[----:B------:R-:W-:-:S02]  /*18870*/  @!P4 IMAD.MOV R6, RZ, RZ, -R6 ;  /* 0x000000ffff06c224 */ /* 0x000fc400078e0a06 */
[----:B------:R-:W-:-:S03]  /*18880*/  IMAD.HI.U32 R5, R25, R3, RZ ;  /* 0x0000000319057227 */ /* 0x000fc600078e00ff */
[----:B------:R0:W-:Y:S01]  /*18890*/  STL [R1+0x244], R6 ;  /* 0x0002440601007387 */ /* 0x0001e20000100800 */
[----:B------:R-:W-:Y:S02]  /*188a0*/  IMAD.MOV R15, RZ, RZ, -R15 ;  /* 0x000000ffff0f7224 */ /* 0x000fe400078e0a0f */
[----:B------:R-:W-:Y:S01]  /*188b0*/  IMAD.MOV R9, RZ, RZ, -R5 ;  /* 0x000000ffff097224 */ /* 0x000fe200078e0a05 */
[----:B------:R-:W2:Y:S01]  /*188c0*/  LDL R16, [R1+0x1788] ;  /* 0x0017880001107983 */ /* 0x000ea20000100800 */
[----:B------:R-:W-:Y:S01]  /*188d0*/  IMAD R5, R4, R15, R13 ;  /* 0x0000000f04057224 */ /* 0x000fe200078e020d */
[----:B------:R-:W-:Y:S01]  /*188e0*/  IADD3 R13, R0, 0x21, RZ ;  /* 0x00000021000d7810 */ /* 0x000fe20007ffe0ff */
[--C-:B------:R-:W-:Y:S02]  /*188f0*/  @!P3 IMAD.IADD R19, R19, 0x1, -R4.reuse ;  /* 0x000000011313b824 */ /* 0x100fe400078e0a04 */
[----:B------:R-:W-:Y:S01]  /*18900*/  @!P2 IMAD.IADD R20, R20, 0x1, -R4 ;  /* 0x000000011414a824 */ /* 0x000fe200078e0a04 */
[C---:B------:R-:W-:Y:S01]  /*18910*/  ISETP.GT.U32.AND P3, PT, R4.reuse, R5, PT ;  /* 0x000000050400720c */ /* 0x040fe20003f64070 */
[C---:B------:R-:W-:Y:S01]  /*18920*/  IMAD R2, R4.reuse, R9, R3 ;  /* 0x0000000904027224 */ /* 0x040fe200078e0203 */
[----:B------:R-:W-:-:S02]  /*18930*/  ISETP.GT.U32.AND P5, PT, R4, R19, PT ;  /* 0x000000130400720c */ /* 0x000fc40003fa4070 */
[----:B------:R-:W-:Y:S02]  /*18940*/  IADD3 R3, R0, 0x23, RZ ;  /* 0x0000002300037810 */ /* 0x000fe40007ffe0ff */
[C---:B------:R-:W-:Y:S02]  /*18950*/  ISETP.GT.U32.AND P2, PT, R4.reuse, R20, PT ;  /* 0x000000140400720c */ /* 0x040fe40003f44070 */
[----:B------:R-:W-:Y:S02]  /*18960*/  IABS R15, R3 ;  /* 0x00000003000f7213 */ /* 0x000fe40000000000 */
[----:B------:R-:W-:Y:S02]  /*18970*/  ISETP.GT.U32.AND P4, PT, R4, R2, PT ;  /* 0x000000020400720c */ /* 0x000fe40003f84070 */
[----:B------:R-:W-:Y:S01]  /*18980*/  IADD3 R9, R0, 0x22, RZ ;  /* 0x0000002200097810 */ /* 0x000fe20007ffe0ff */
[----:B------:R-:W-:-:S03]  /*18990*/  IMAD.HI.U32 R7, R25, R15, RZ ;  /* 0x0000000f19077227 */ /* 0x000fc600078e00ff */
[----:B------:R-:W-:Y:S01]  /*189a0*/  IABS R18, R9 ;  /* 0x0000000900127213 */ /* 0x000fe20000000000 */
[--C-:B------:R-:W-:Y:S02]  /*189b0*/  @!P3 IMAD.IADD R5, R5, 0x1, -R4.reuse ;  /* 0x000000010505b824 */ /* 0x100fe400078e0a04 */
[--C-:B------:R-:W-:Y:S01]  /*189c0*/  @!P5 IMAD.IADD R19, R19, 0x1, -R4.reuse ;  /* 0x000000011313d824 */ /* 0x100fe200078e0a04 */
[----:B------:R-:W-:Y:S01]  /*189d0*/  ISETP.GE.AND P5, PT, R3, RZ, PT ;  /* 0x000000ff0300720c */ /* 0x000fe20003fa6270 */
[--C-:B------:R-:W-:Y:S01]  /*189e0*/  @!P2 IMAD.IADD R20, R20, 0x1, -R4.reuse ;  /* 0x000000011414a824 */ /* 0x100fe200078e0a04 */
[----:B-1----:R-:W1:Y:S01]  /*189f0*/  MUFU.RCP R3, R23 ;  /* 0x0000001700037308 */ /* 0x002e620000001000 */
[----:B------:R-:W-:Y:S01]  /*18a00*/  IMAD.MOV R7, RZ, RZ, -R7 ;  /* 0x000000ffff077224 */ /* 0x000fe200078e0a07 */
[----:B------:R-:W-:Y:S01]  /*18a10*/  ISETP.GT.U32.AND P3, PT, R4, R5, PT ;  /* 0x000000050400720c */ /* 0x000fe20003f64070 */
[----:B------:R-:W-:Y:S01]  /*18a20*/  @!P4 IMAD.IADD R2, R2, 0x1, -R4 ;  /* 0x000000010202c824 */ /* 0x000fe200078e0a04 */
[----:B------:R-:W-:Y:S01]  /*18a30*/  ISETP.GE.AND P2, PT, R12, RZ, PT ;  /* 0x000000ff0c00720c */ /* 0x000fe20003f46270 */
[C---:B------:R-:W-:Y:S01]  /*18a40*/  IMAD R15, R4.reuse, R7, R15 ;  /* 0x00000007040f7224 */ /* 0x040fe200078e020f */
[----:B------:R-:W-:Y:S01]  /*18a50*/  IABS R12, R13 ;  /* 0x0000000d000c7213 */ /* 0x000fe20000000000 */
[----:B------:R-:W-:Y:S01]  /*18a60*/  IMAD.MOV.U32 R8, RZ, RZ, R20 ;  /* 0x000000ffff087224 */ /* 0x000fe200078e0014 */
[----:B------:R-:W-:Y:S01]  /*18a70*/  ISETP.GT.U32.AND P4, PT, R4, R2, PT ;  /* 0x000000020400720c */ /* 0x000fe20003f84070 */
[----:B------:R-:W-:-:S04]  /*18a80*/  IMAD.HI.U32 R14, R25, R18, RZ ;  /* 0x00000012190e7227 */ /* 0x000fc800078e00ff */
[----:B------:R-:W-:Y:S01]  /*18a90*/  @!P1 IMAD.MOV R8, RZ, RZ, -R8 ;  /* 0x000000ffff089224 */ /* 0x000fe200078e0a08 */
[----:B------:R-:W-:Y:S01]  /*18aa0*/  ISETP.GT.U32.AND P1, PT, R4, R15, PT ;  /* 0x0000000f0400720c */ /* 0x000fe20003f24070 */
[----:B------:R-:W-:Y:S01]  /*18ab0*/  IMAD.HI.U32 R7, R25, R12, RZ ;  /* 0x0000000c19077227 */ /* 0x000fe200078e00ff */
[----:B-1----:R-:W-:-:S03]  /*18ac0*/  IADD3 R3, R3, 0xffffffe, RZ ;  /* 0x0ffffffe03037810 */ /* 0x002fc60007ffe0ff */
[----:B------:R-:W-:Y:S02]  /*18ad0*/  IMAD.MOV R14, RZ, RZ, -R14 ;  /* 0x000000ffff0e7224 */ /* 0x000fe400078e0a0e */
[----:B------:R-:W-:Y:S02]  /*18ae0*/  IMAD.MOV R7, RZ, RZ, -R7 ;  /* 0x000000ffff077224 */ /* 0x000fe400078e0a07 */
[----:B------:R-:W-:Y:S01]  /*18af0*/  @!P3 IMAD.IADD R5, R5, 0x1, -R4 ;  /* 0x000000010505b824 */ /* 0x000fe200078e0a04 */
[----:B------:R1:W-:Y:S01]  /*18b00*/  STL [R1+0x114], R8 ;  /* 0x0001140801007387 */ /* 0x0003e20000100800 */
[----:B0-----:R-:W-:Y:S02]  /*18b10*/  IMAD.MOV.U32 R6, RZ, RZ, R19 ;  /* 0x000000ffff067224 */ /* 0x001fe400078e0013 */
[C---:B------:R-:W-:Y:S02]  /*18b20*/  IMAD R18, R4.reuse, R14, R18 ;  /* 0x0000000e04127224 */ /* 0x040fe400078e0212 */
[----:B------:R-:W-:Y:S01]  /*18b30*/  IMAD R12, R4, R7, R12 ;  /* 0x00000007040c7224 */ /* 0x000fe200078e020c */
[----:B------:R-:W0:Y:S01]  /*18b40*/  F2I.FTZ.U32.TRUNC.NTZ R3, R3 ;  /* 0x0000000300037305 */ /* 0x000e22000021f000 */
[----:B------:R-:W-:-:S02]  /*18b50*/  @!P6 IMAD.MOV R6, RZ, RZ, -R6 ;  /* 0x000000ffff06e224 */ /* 0x000fc400078e0a06 */
[----:B-1----:R-:W-:Y:S01]  /*18b60*/  IMAD.MOV.U32 R8, RZ, RZ, R5 ;  /* 0x000000ffff087224 */ /* 0x002fe200078e0005 */
[----:B------:R-:W-:Y:S01]  /*18b70*/  ISETP.GE.AND P6, PT, R9, RZ, PT ;  /* 0x000000ff0900720c */ /* 0x000fe20003fc6270 */
[--C-:B------:R-:W-:Y:S01]  /*18b80*/  @!P4 IMAD.IADD R2, R2, 0x1, -R4.reuse ;  /* 0x000000010202c824 */ /* 0x100fe200078e0a04 */
[----:B------:R-:W-:Y:S01]  /*18b90*/  IADD3 R9, R0, 0x20, RZ ;  /* 0x0000002000097810 */ /* 0x000fe20007ffe0ff */
[----:B------:R-:W-:Y:S01]  /*18ba0*/  @!P1 IMAD.IADD R15, R15, 0x1, -R4 ;  /* 0x000000010f0f9824 */ /* 0x000fe200078e0a04 */
[C---:B------:R-:W-:Y:S01]  /*18bb0*/  ISETP.GT.U32.AND P4, PT, R4.reuse, R18, PT ;  /* 0x000000120400720c */ /* 0x040fe20003f84070 */
[----:B------:R-:W-:Y:S01]  /*18bc0*/  @!P0 IMAD.MOV R8, RZ, RZ, -R8 ;  /* 0x000000ffff088224 */ /* 0x000fe200078e0a08 */
[----:B------:R-:W-:Y:S02]  /*18bd0*/  ISETP.GT.U32.AND P0, PT, R4, R12, PT ;  /* 0x0000000c0400720c */ /* 0x000fe40003f04070 */
[----:B------:R-:W-:Y:S02]  /*18be0*/  ISETP.GE.AND P3, PT, R13, RZ, PT ;  /* 0x000000ff0d00720c */ /* 0x000fe40003f66270 */
[----:B------:R-:W-:-:S02]  /*18bf0*/  IABS R13, R9 ;  /* 0x00000009000d7213 */ /* 0x000fc40000000000 */
[----:B------:R-:W-:Y:S01]  /*18c00*/  ISETP.GT.U32.AND P1, PT, R4, R15, PT ;  /* 0x0000000f0400720c */ /* 0x000fe20003f24070 */
[----:B------:R1:W-:Y:S01]  /*18c10*/  STL [R1+0x1cc], R6 ;  /* 0x0001cc0601007387 */ /* 0x0003e20000100800 */
[----:B------:R-:W-:-:S03]  /*18c20*/  IADD3 R7, R0, 0x1f, RZ ;  /* 0x0000001f00077810 */ /* 0x000fc60007ffe0ff */
[----:B------:R-:W-:Y:S02]  /*18c30*/  @!P4 IMAD.IADD R18, R18, 0x1, -R4 ;  /* 0x000000011212c824 */ /* 0x000fe400078e0a04 */
[----:B-1----:R-:W-:Y:S02]  /*18c40*/  IMAD.MOV.U32 R6, RZ, RZ, R2 ;  /* 0x000000ffff067224 */ /* 0x002fe400078e0002 */
[----:B------:R-:W-:Y:S01]  /*18c50*/  IMAD.HI.U32 R2, R25, R13, RZ ;  /* 0x0000000d19027227 */ /* 0x000fe200078e00ff */
[----:B------:R-:W-:-:S03]  /*18c60*/  IABS R5, R7 ;  /* 0x0000000700057213 */ /* 0x000fc60000000000 */
[----:B------:R-:W-:Y:S01]  /*18c70*/  @!P2 IMAD.MOV R6, RZ, RZ, -R6 ;  /* 0x000000ffff06a224 */ /* 0x000fe200078e0a06 */
[----:B------:R-:W-:Y:S01]  /*18c80*/  ISETP.GE.AND P2, PT, R9, RZ, PT ;  /* 0x000000ff0900720c */ /* 0x000fe20003f46270 */
[----:B------:R-:W-:Y:S02]  /*18c90*/  IMAD.MOV R9, RZ, RZ, -R2 ;  /* 0x000000ffff097224 */ /* 0x000fe400078e0a02 */
[--C-:B------:R-:W-:Y:S02]  /*18ca0*/  @!P0 IMAD.IADD R12, R12, 0x1, -R4.reuse ;  /* 0x000000010c0c8824 */ /* 0x100fe400078e0a04 */
[----:B0-----:R-:W-:Y:S01]  /*18cb0*/  IMAD.MOV R2, RZ, RZ, -R3 ;  /* 0x000000ffff027224 */ /* 0x001fe200078e0a03 */
[C---:B------:R-:W-:Y:S01]  /*18cc0*/  ISETP.GT.U32.AND P4, PT, R4.reuse, R18, PT ;  /* 0x000000120400720c */ /* 0x040fe20003f84070 */
[----:B------:R-:W-:Y:S01]  /*18cd0*/  @!P1 IMAD.IADD R15, R15, 0x1, -R4 ;  /* 0x000000010f0f9824 */ /* 0x000fe200078e0a04 */
[----:B------:R-:W-:Y:S01]  /*18ce0*/  ISETP.GE.AND P1, PT, R7, RZ, PT ;  /* 0x000000ff0700720c */ /* 0x000fe20003f26270 */
[----:B------:R-:W-:Y:S01]  /*18cf0*/  IMAD.MOV.U32 R20, RZ, RZ, R2 ;  /* 0x000000ffff147224 */ /* 0x000fe200078e0002 */
[----:B------:R-:W-:Y:S01]  /*18d00*/  ISETP.GT.U32.AND P0, PT, R4, R12, PT ;  /* 0x0000000c0400720c */ /* 0x000fe20003f04070 */
[----:B------:R-:W-:-:S04]  /*18d10*/  IMAD.HI.U32 R7, R25, R5, RZ ;  /* 0x0000000519077227 */ /* 0x000fc800078e00ff */
[----:B------:R-:W-:Y:S02]  /*18d20*/  IMAD.MOV.U32 R2, RZ, RZ, RZ ;  /* 0x000000ffff027224 */ /* 0x000fe400078e00ff */
[----:B------:R-:W-:Y:S02]  /*18d30*/  IMAD R20, R20, R22, RZ ;  /* 0x0000001614147224 */ /* 0x000fe400078e02ff */
[----:B------:R-:W-:Y:S02]  /*18d40*/  IMAD.MOV R7, RZ, RZ, -R7 ;  /* 0x000000ffff077224 */ /* 0x000fe400078e0a07 */
[----:B------:R-:W-:-:S04]  /*18d50*/  IMAD.HI.U32 R20, R3, R20, R2 ;  /* 0x0000001403147227 */ /* 0x000fc800078e0002 */
[C---:B------:R-:W-:Y:S02]  /*18d60*/  IMAD R13, R4.reuse, R9, R13 ;  /* 0x00000009040d7224 */ /* 0x040fe400078e020d */
[----:B------:R-:W-:Y:S02]  /*18d70*/  IMAD R3, R4, R7, R5 ;  /* 0x0000000704037224 */ /* 0x000fe400078e0205 */
[--C-:B------:R-:W-:Y:S01]  /*18d80*/  @!P4 IMAD.IADD R18, R18, 0x1, -R4.reuse ;  /* 0x000000011212c824 */ /* 0x100fe200078e0a04 */
[----:B------:R-:W-:Y:S01]  /*18d90*/  ISETP.GT.U32.AND P4, PT, R4, R13, PT ;  /* 0x0000000d0400720c */ /* 0x000fe20003f84070 */
[----:B------:R-:W-:Y:S01]  /*18da0*/  @!P0 IMAD.IADD R12, R12, 0x1, -R4 ;  /* 0x000000010c0c8824 */ /* 0x000fe200078e0a04 */
[----:B------:R-:W-:Y:S02]  /*18db0*/  ISETP.GT.U32.AND P0, PT, R4, R3, PT ;  /* 0x000000030400720c */ /* 0x000fe40003f04070 */
[----:B------:R-:W-:Y:S01]  /*18dc0*/  IABS R9, R0 ;  /* 0x0000000000097213 */ /* 0x000fe20000000000 */
[----:B------:R-:W-:Y:S01]  /*18dd0*/  STL [R1+0x1fc], R8 ;  /* 0x0001fc0801007387 */ /* 0x000fe20000100800 */
[----:B------:R-:W-:-:S03]  /*18de0*/  IADD3 R7, R0, 0x1e, RZ ;  /* 0x0000001e00077810 */ /* 0x000fc60007ffe0ff */
[----:B------:R-:W-:Y:S01]  /*18df0*/  IMAD.HI.U32 R2, R25, R9, RZ ;  /* 0x0000000919027227 */ /* 0x000fe200078e00ff */
[----:B------:R0:W-:Y:S03]  /*18e00*/  STL [R1+0x1f8], R6 ;  /* 0x0001f80601007387 */ /* 0x0001e60000100800 */
[----:B------:R-:W-:Y:S01]  /*18e10*/  IMAD.MOV R2, RZ, RZ, -R2 ;  /* 0x000000ffff027224 */ /* 0x000fe200078e0a02 */
[----:B------:R-:W-:Y:S01]  /*18e20*/  IABS R5, R7 ;  /* 0x0000000700057213 */ /* 0x000fe20000000000 */
[--C-:B------:R-:W-:Y:S02]  /*18e30*/  @!P4 IMAD.IADD R13, R13, 0x1, -R4.reuse ;  /* 0x000000010d0dc824 */ /* 0x100fe400078e0a04 */
[----:B------:R-:W-:Y:S02]  /*18e40*/  @!P0 IMAD.IADD R3, R3, 0x1, -R4 ;  /* 0x0000000103038824 */ /* 0x000fe400078e0a04 */
[----:B0-----:R-:W-:-:S02]  /*18e50*/  IMAD.MOV.U32 R6, RZ, RZ, R15 ;  /* 0x000000ffff067224 */ /* 0x001fc400078e000f */
[C---:B------:R-:W-:Y:S02]  /*18e60*/  IMAD R9, R4.reuse, R2, R9 ;  /* 0x0000000204097224 */ /* 0x040fe400078e0209 */
[----:B------:R-:W-:Y:S01]  /*18e70*/  IMAD.MOV.U32 R8, RZ, RZ, R18 ;  /* 0x000000ffff087224 */ /* 0x000fe200078e0012 */
[C---:B------:R-:W-:Y:S01]  /*18e80*/  ISETP.GT.U32.AND P0, PT, R4.reuse, R13, PT ;  /* 0x0000000d0400720c */ /* 0x040fe20003f04070 */
[----:B------:R-:W-:Y:S01]  /*18e90*/  @!P5 IMAD.MOV R6, RZ, RZ, -R6 ;  /* 0x000000ffff06d224 */ /* 0x000fe200078e0a06 */
[----:B------:R-:W-:Y:S01]  /*18ea0*/  ISETP.GT.U32.AND P5, PT, R4, R3, PT ;  /* 0x000000030400720c */ /* 0x000fe20003fa4070 */
[----:B------:R-:W-:-:S04]  /*18eb0*/  IMAD.HI.U32 R2, R25, R5, RZ ;  /* 0x0000000519027227 */ /* 0x000fc800078e00ff */
[----:B------:R-:W-:Y:S01]  /*18ec0*/  @!P6 IMAD.MOV R8, RZ, RZ, -R8 ;  /* 0x000000ffff08e224 */ /* 0x000fe200078e0a08 */
[----:B------:R-:W-:Y:S01]  /*18ed0*/  ISETP.GT.U32.AND P6, PT, R4, R9, PT ;  /* 0x000000090400720c */ /* 0x000fe20003fc4070 */
[----:B------:R-:W-:-:S04]  /*18ee0*/  IMAD.MOV R2, RZ, RZ, -R2 ;  /* 0x000000ffff027224 */ /* 0x000fc800078e0a02 */
[C---:B------:R-:W-:Y:S02]  /*18ef0*/  IMAD R5, R4.reuse, R2, R5 ;  /* 0x0000000204057224 */ /* 0x040fe400078e0205 */
[--C-:B------:R-:W-:Y:S02]  /*18f00*/  @!P0 IMAD.IADD R13, R13, 0x1, -R4.reuse ;  /* 0x000000010d0d8824 */ /* 0x100fe400078e0a04 */
[--C-:B------:R-:W-:Y:S01]  /*18f10*/  @!P5 IMAD.IADD R3, R3, 0x1, -R4.reuse ;  /* 0x000000010303d824 */ /* 0x100fe200078e0a04 */
[----:B------:R-:W-:Y:S02]  /*18f20*/  ISETP.GT.U32.AND P5, PT, R4, R5, PT ;  /* 0x000000050400720c */ /* 0x000fe40003fa4070 */
[----:B------:R-:W-:Y:S01]  /*18f30*/  IADD3 R14, R0, 0x1d, RZ ;  /* 0x0000001d000e7810 */ /* 0x000fe20007ffe0ff */
[----:B------:R-:W-:Y:S01]  /*18f40*/  @!P6 IMAD.IADD R9, R9, 0x1, -R4 ;  /* 0x000000010909e824 */ /* 0x000fe200078e0a04 */
[----:B------:R-:W-:Y:S02]  /*18f50*/  ISETP.GE.AND P4, PT, R7, RZ, PT ;  /* 0x000000ff0700720c */ /* 0x000fe40003f86270 */
[----:B------:R-:W-:-:S02]  /*18f60*/  IABS R7, R14 ;  /* 0x0000000e00077213 */ /* 0x000fc40000000000 */
[----:B------:R-:W-:Y:S02]  /*18f70*/  ISETP.GT.U32.AND P6, PT, R4, R9, PT ;  /* 0x000000090400720c */ /* 0x000fe40003fc4070 */
[----:B------:R-:W-:-:S03]  /*18f80*/  IADD3 R2, R0, 0x1b, RZ ;  /* 0x0000001b00027810 */ /* 0x000fc60007ffe0ff */
[----:B------:R-:W-:Y:S01]  /*18f90*/  @!P5 IMAD.IADD R5, R5, 0x1, -R4 ;  /* 0x000000010505d824 */ /* 0x000fe200078e0a04 */
[----:B------:R-:W-:-:S04]  /*18fa0*/  IABS R18, R2 ;  /* 0x0000000200127213 */ /* 0x000fc80000000000 */
[----:B------:R-:W-:-:S03]  /*18fb0*/  ISETP.GT.U32.AND P5, PT, R4, R5, PT ;  /* 0x000000050400720c */ /* 0x000fc60003fa4070 */
[----:B------:R-:W-:-:S10]  /*18fc0*/  @!P6 IMAD.IADD R9, R9, 0x1, -R4 ;  /* 0x000000010909e824 */ /* 0x000fd400078e0a04 */
[----:B------:R-:W-:Y:S01]  /*18fd0*/  @!P5 IMAD.IADD R5, R5, 0x1, -R4 ;  /* 0x000000010505d824 */ /* 0x000fe200078e0a04 */
[----:B--2---:R-:W-:Y:S01]  /*18fe0*/  IABS R19, R16 ;  /* 0x0000001000137213 */ /* 0x004fe20000000000 */
[----:B------:R-:W-:Y:S04]  /*18ff0*/  STL [R1+0x18fc], R16 ;  /* 0x0018fc1001007387 */ /* 0x000fe80000100800 */
[----:B------:R0:W-:Y:S01]  /*19000*/  STL [R1+0x1ac], R6 ;  /* 0x0001ac0601007387 */ /* 0x0001e20000100800 */
[----:B------:R-:W-:-:S04]  /*19010*/  IMAD.HI.U32 R20, R20, R19, RZ ;  /* 0x0000001314147227 */ /* 0x000fc800078e00ff */
[----:B0-----:R-:W-:Y:S02]  /*19020*/  IMAD.MOV.U32 R6, RZ, RZ, R12 ;  /* 0x000000ffff067224 */ /* 0x001fe400078e000c */
[----:B------:R-:W-:Y:S02]  /*19030*/  IMAD.MOV R15, RZ, RZ, -R20 ;  /* 0x000000ffff0f7224 */ /* 0x000fe400078e0a14 */
[----:B------:R-:W-:Y:S01]  /*19040*/  @!P3 IMAD.MOV R6, RZ, RZ, -R6 ;  /* 0x000000ffff06b224 */ /* 0x000fe200078e0a06 */
[----:B------:R-:W-:Y:S01]  /*19050*/  STL [R1+0x124], R8 ;  /* 0x0001240801007387 */ /* 0x000fe20000100800 */
[----:B------:R-:W-:-:S03]  /*19060*/  IMAD R19, R22, R15, R19 ;  /* 0x0000000f16137224 */ /* 0x000fc600078e0213 */
[----:B------:R0:W-:Y:S01]  /*19070*/  STL [R1+0x18c], R6 ;  /* 0x00018c0601007387 */ /* 0x0001e20000100800 */
[----:B------:R-:W-:Y:S02]  /*19080*/  IADD3 R12, R0, 0x1c, RZ ;  /* 0x0000001c000c7810 */ /* 0x000fe40007ffe0ff */
[----:B------:R-:W-:Y:S01]  /*19090*/  ISETP.GT.U32.AND P0, PT, R22, R19, PT ;  /* 0x000000131600720c */ /* 0x000fe20003f04070 */
[----:B0-----:R-:W-:Y:S01]  /*190a0*/  IMAD.MOV.U32 R6, RZ, RZ, R13 ;  /* 0x000000ffff067224 */ /* 0x001fe200078e000d */
[----:B------:R-:W-:-:S03]  /*190b0*/  ISETP.GE.AND P3, PT, R14, RZ, PT ;  /* 0x000000ff0e00720c */ /* 0x000fc60003f66270 */
[----:B------:R-:W-:Y:S01]  /*190c0*/  @!P2 IMAD.MOV R6, RZ, RZ, -R6 ;  /* 0x000000ffff06a224 */ /* 0x000fe200078e0a06 */
[----:B------:R-:W-:Y:S01]  /*190d0*/  IABS R20, R12 ;  /* 0x0000000c00147213 */ /* 0x000fe20000000000 */
[C---:B------:R-:W-:Y:S01]  /*190e0*/  IMAD.HI.U32 R14, R25.reuse, R7, RZ ;  /* 0x00000007190e7227 */ /* 0x040fe200078e00ff */
[----:B------:R-:W-:Y:S02]  /*190f0*/  ISETP.GE.AND P2, PT, R0, RZ, PT ;  /* 0x000000ff0000720c */ /* 0x000fe40003f46270 */
[----:B------:R0:W-:Y:S01]  /*19100*/  STL [R1+0x17c], R6 ;  /* 0x00017c0601007387 */ /* 0x0001e20000100800 */
[----:B------:R-:W-:Y:S02]  /*19110*/  IMAD.MOV R14, RZ, RZ, -R14 ;  /* 0x000000ffff0e7224 */ /* 0x000fe400078e0a0e */
[----:B------:R-:W-:-:S04]  /*19120*/  IMAD.HI.U32 R13, R25, R20, RZ ;  /* 0x00000014190d7227 */ /* 0x000fc800078e00ff */
[----:B0-----:R-:W-:Y:S02]  /*19130*/  IMAD.MOV.U32 R6, RZ, RZ, R3 ;  /* 0x000000ffff067224 */ /* 0x001fe400078e0003 */
[----:B------:R-:W-:Y:S02]  /*19140*/  IMAD R7, R4, R14, R7 ;  /* 0x0000000e04077224 */ /* 0x000fe400078e0207 */
[----:B------:R-:W-:Y:S02]  /*19150*/  @!P1 IMAD.MOV R6, RZ, RZ, -R6 ;  /* 0x000000ffff069224 */ /* 0x000fe400078e0a06 */
[----:B------:R-:W-:-:S04]  /*19160*/  IMAD.HI.U32 R14, R25, R18, RZ ;  /* 0x00000012190e7227 */ /* 0x000fc800078e00ff */
[----:B------:R-:W-:Y:S01]  /*19170*/  IMAD.MOV R13, RZ, RZ, -R13 ;  /* 0x000000ffff0d7224 */ /* 0x000fe200078e0a0d */
[----:B------:R0:W-:Y:S01]  /*19180*/  STL [R1+0x1ec], R6 ;  /* 0x0001ec0601007387 */ /* 0x0001e20000100800 */
[----:B------:R-:W-:Y:S02]  /*19190*/  @!P0 IMAD.IADD R19, R19, 0x1, -R22 ;  /* 0x0000000113138824 */ /* 0x000fe400078e0a16 */
[----:B------:R-:W-:Y:S02]  /*191a0*/  IMAD.MOV R3, RZ, RZ, -R14 ;  /* 0x000000ffff037224 */ /* 0x000fe400078e0a0e */
[----:B------:R-:W-:Y:S01]  /*191b0*/  IMAD R20, R4, R13, R20 ;  /* 0x0000000d04147224 */ /* 0x000fe200078e0214 */
[----:B------:R-:W-:Y:S01]  /*191c0*/  ISETP.GT.U32.AND P0, PT, R22, R19, PT ;  /* 0x000000131600720c */ /* 0x000fe20003f04070 */
[----:B0-----:R-:W-:Y:S02]  /*191d0*/  IMAD.MOV.U32 R6, RZ, RZ, R9 ;  /* 0x000000ffff067224 */ /* 0x001fe400078e0009 */
[----:B------:R-:W-:-:S02]  /*191e0*/  IMAD R18, R4, R3, R18 ;  /* 0x0000000304127224 */ /* 0x000fc400078e0212 */
[----:B------:R-:W-:Y:S01]  /*191f0*/  @!P2 IMAD.MOV R6, RZ, RZ, -R6 ;  /* 0x000000ffff06a224 */ /* 0x000fe200078e0a06 */
[C---:B------:R-:W-:Y:S02]  /*19200*/  ISETP.GT.U32.AND P2, PT, R4.reuse, R20, PT ;  /* 0x000000140400720c */ /* 0x040fe40003f44070 */
[C---:B------:R-:W-:Y:S02]  /*19210*/  ISETP.GT.U32.AND P1, PT, R4.reuse, R7, PT ;  /* 0x000000070400720c */ /* 0x040fe40003f24070 */
[----:B------:R-:W-:Y:S02]  /*19220*/  ISETP.GT.U32.AND P5, PT, R4, R18, PT ;  /* 0x000000120400720c */ /* 0x000fe40003fa4070 */
[----:B------:R-:W-:Y:S01]  /*19230*/  ISETP.GE.AND P6, PT, R12, RZ, PT ;  /* 0x000000ff0c00720c */ /* 0x000fe20003fc6270 */
[----:B------:R-:W-:Y:S01]  /*19240*/  @!P0 IMAD.IADD R19, R19, 0x1, -R22 ;  /* 0x0000000113138824 */ /* 0x000fe200078e0a16 */
[C---:B------:R-:W-:Y:S02]  /*19250*/  IADD3 R12, R0.reuse, 0x19, RZ ;  /* 0x00000019000c7810 */ /* 0x040fe40007ffe0ff */
[----:B------:R-:W-:-:S02]  /*19260*/  IADD3 R3, R0, 0x1a, RZ ;  /* 0x0000001a00037810 */ /* 0x000fc40007ffe0ff */
[----:B------:R-:W-:Y:S01]  /*19270*/  IABS R14, R12 ;  /* 0x0000000c000e7213 */ /* 0x000fe20000000000 */
[--C-:B------:R-:W-:Y:S01]  /*19280*/  @!P2 IMAD.IADD R20, R20, 0x1, -R4.reuse ;  /* 0x000000011414a824 */ /* 0x100fe200078e0a04 */
[----:B------:R-:W-:Y:S01]  /*19290*/  STL [R1+0x1900], R19 ;  /* 0x0019001301007387 */ /* 0x000fe20000100800 */
[--C-:B------:R-:W-:Y:S01]  /*192a0*/  @!P1 IMAD.IADD R7, R7, 0x1, -R4.reuse ;  /* 0x0000000107079824 */ /* 0x100fe200078e0a04 */
[----:B------:R-:W-:Y:S01]  /*192b0*/  IABS R15, R3 ;  /* 0x00000003000f7213 */ /* 0x000fe20000000000 */
[----:B------:R-:W-:Y:S01]  /*192c0*/  @!P5 IMAD.IADD R18, R18, 0x1, -R4 ;  /* 0x000000011212d824 */ /* 0x000fe200078e0a04 */
[----:B------:R0:W-:Y:S01]  /*192d0*/  STL [R1+0x144], R6 ;  /* 0x0001440601007387 */ /* 0x0001e20000100800 */
[----:B------:R-:W-:Y:S02]  /*192e0*/  ISETP.GT.U32.AND P5, PT, R4, R20, PT ;  /* 0x000000140400720c */ /* 0x000fe40003fa4070 */
[----:B------:R-:W-:Y:S01]  /*192f0*/  ISETP.GE.AND P0, PT, R2, RZ, PT ;  /* 0x000000ff0200720c */ /* 0x000fe20003f06270 */
[----:B------:R-:W-:Y:S01]  /*19300*/  IMAD.HI.U32 R2, R25, R15, RZ ;  /* 0x0000000f19027227 */ /* 0x000fe200078e00ff */
[----:B------:R-:W-:-:S03]  /*19310*/  ISETP.GT.U32.AND P2, PT, R4, R7, PT ;  /* 0x000000070400720c */ /* 0x000fc60003f44070 */
[----:B0-----:R-:W-:Y:S02]  /*19320*/  IMAD.MOV.U32 R6, RZ, RZ, R5 ;  /* 0x000000ffff067224 */ /* 0x001fe400078e0005 */
[----:B------:R-:W-:-:S04]  /*19330*/  IMAD.HI.U32 R5, R25, R14, RZ ;  /* 0x0000000e19057227 */ /* 0x000fc800078e00ff */
[----:B------:R-:W-:Y:S02]  /*19340*/  IMAD.MOV R5, RZ, RZ, -R5 ;  /* 0x000000ffff057224 */ /* 0x000fe400078e0a05 */
[----:B------:R-:W-:Y:S02]  /*19350*/  IMAD.MOV R2, RZ, RZ, -R2 ;  /* 0x000000ffff027224 */ /* 0x000fe400078e0a02 */
[C---:B------:R-:W-:Y:S02]  /*19360*/  IMAD R14, R4.reuse, R5, R14 ;  /* 0x00000005040e7224 */ /* 0x040fe400078e020e */
[----:B------:R-:W-:Y:S01]  /*19370*/  @!P4 IMAD.MOV R6, RZ, RZ, -R6 ;  /* 0x000000ffff06c224 */ /* 0x000fe200078e0a06 */
[C---:B------:R-:W-:Y:S01]  /*19380*/  ISETP.GT.U32.AND P4, PT, R4.reuse, R18, PT ;  /* 0x000000120400720c */ /* 0x040fe20003f84070 */
[----:B------:R-:W-:Y:S01]  /*19390*/  IMAD R15, R4, R2, R15 ;  /* 0x00000002040f7224 */ /* 0x000fe200078e020f */
[----:B------:R-:W-:Y:S01]  /*193a0*/  ISETP.GE.AND P1, PT, R3, RZ, PT ;  /* 0x000000ff0300720c */ /* 0x000fe20003f26270 */
[----:B------:R-:W-:Y:S01]  /*193b0*/  @!P5 IMAD.IADD R20, R20, 0x1, -R4 ;  /* 0x000000011414d824 */ /* 0x000fe200078e0a04 */
[----:B------:R-:W-:-:S02]  /*193c0*/  IADD3 R3, R0, 0x18, RZ ;  /* 0x0000001800037810 */ /* 0x000fc40007ffe0ff */
[C---:B------:R-:W-:Y:S01]  /*193d0*/  ISETP.GT.U32.AND P5, PT, R4.reuse, R14, PT ;  /* 0x0000000e0400720c */ /* 0x040fe20003fa4070 */
[--C-:B------:R-:W-:Y:S01]  /*193e0*/  @!P2 IMAD.IADD R7, R7, 0x1, -R4.reuse ;  /* 0x000000010707a824 */ /* 0x100fe200078e0a04 */
[----:B------:R-:W-:Y:S02]  /*193f0*/  ISETP.GT.U32.AND P2, PT, R4, R15, PT ;  /* 0x0000000f0400720c */ /* 0x000fe40003f44070 */
[----:B------:R-:W-:Y:S02]  /*19400*/  IABS R13, R3 ;  /* 0x00000003000d7213 */ /* 0x000fe40000000000 */
[C---:B------:R-:W-:Y:S02]  /*19410*/  IADD3 R2, R0.reuse, 0x17, RZ ;  /* 0x0000001700027810 */ /* 0x040fe40007ffe0ff */
[----:B------:R-:W-:Y:S01]  /*19420*/  IADD3 R5, R0, 0x16, RZ ;  /* 0x0000001600057810 */ /* 0x000fe20007ffe0ff */
[----:B------:R-:W-:Y:S01]  /*19430*/  IMAD.HI.U32 R9, R25, R13, RZ ;  /* 0x0000000d19097227 */ /* 0x000fe200078e00ff */
[----:B------:R-:W-:Y:S01]  /*19440*/  IABS R22, R2 ;  /* 0x0000000200167213 */ /* 0x000fe20000000000 */
[----:B------:R0:W-:Y:S02]  /*19450*/  STL [R1+0x14c], R6 ;  /* 0x00014c0601007387 */ /* 0x0001e40000100800 */
[--C-:B------:R-:W-:Y:S01]  /*19460*/  @!P4 IMAD.IADD R18, R18, 0x1, -R4.reuse ;  /* 0x000000011212c824 */ /* 0x100fe200078e0a04 */
[----:B------:R-:W-:Y:S01]  /*19470*/  ISETP.GE.AND P4, PT, R12, RZ, PT ;  /* 0x000000ff0c00720c */ /* 0x000fe20003f86270 */
[----:B------:R-:W-:Y:S01]  /*19480*/  IMAD.MOV R9, RZ, RZ, -R9 ;  /* 0x000000ffff097224 */ /* 0x000fe200078e0a09 */
[----:B------:R-:W-:Y:S01]  /*19490*/  IABS R12, R5 ;  /* 0x00000005000c7213 */ /* 0x000fe20000000000 */
[----:B------:R-:W-:-:S02]  /*194a0*/  @!P5 IMAD.IADD R14, R14, 0x1, -R4 ;  /* 0x000000010e0ed824 */ /* 0x000fc400078e0a04 */
[----:B------:R-:W-:Y:S02]  /*194b0*/  @!P2 IMAD.IADD R15, R15, 0x1, -R4 ;  /* 0x000000010f0fa824 */ /* 0x000fe400078e0a04 */
[----:B0-----:R-:W-:Y:S02]  /*194c0*/  IMAD.MOV.U32 R6, RZ, RZ, R7 ;  /* 0x000000ffff067224 */ /* 0x001fe400078e0007 */
[----:B------:R-:W-:Y:S01]  /*194d0*/  IMAD.MOV.U32 R7, RZ, RZ, R22 ;  /* 0x000000ffff077224 */ /* 0x000fe200078e0016 */
[----:B------:R-:W-:Y:S01]  /*194e0*/  ISETP.GE.AND P2, PT, R3, RZ, PT ;  /* 0x000000ff0300720c */ /* 0x000fe20003f46270 */
[C---:B------:R-:W-:Y:S01]  /*194f0*/  IMAD R13, R4.reuse, R9, R13 ;  /* 0x00000009040d7224 */ /* 0x040fe200078e020d */
[----:B------:R-:W-:Y:S01]  /*19500*/  ISETP.GT.U32.AND P5, PT, R4, R14, PT ;  /* 0x0000000e0400720c */ /* 0x000fe20003fa4070 */
[----:B------:R-:W-:Y:S02]  /*19510*/  IMAD.MOV.U32 R8, RZ, RZ, R20 ;  /* 0x000000ffff087224 */ /* 0x000fe400078e0014 */
[----:B------:R-:W-:-:S02]  /*19520*/  IMAD.MOV.U32 R3, RZ, RZ, R12 ;  /* 0x000000ffff037224 */ /* 0x000fc400078e000c */
[----:B------:R-:W-:-:S04]  /*19530*/  IMAD.HI.U32 R12, R25, R7, RZ ;  /* 0x00000007190c7227 */ /* 0x000fc800078e00ff */
[----:B------:R-:W-:Y:S01]  /*19540*/  @!P6 IMAD.MOV R8, RZ, RZ, -R8 ;  /* 0x000000ffff08e224 */ /* 0x000fe200078e0a08 */
[C---:B------:R-:W-:Y:S01]  /*19550*/  ISETP.GT.U32.AND P6, PT, R4.reuse, R13, PT ;  /* 0x0000000d0400720c */ /* 0x040fe20003fc4070 */
[----:B------:R-:W-:Y:S02]  /*19560*/  IMAD.MOV R12, RZ, RZ, -R12 ;  /* 0x000000ffff0c7224 */ /* 0x000fe400078e0a0c */
[----:B------:R-:W-:Y:S02]  /*19570*/  @!P3 IMAD.MOV R6, RZ, RZ, -R6 ;  /* 0x000000ffff06b224 */ /* 0x000fe400078e0a06 */
[C---:B------:R-:W-:Y:S01]  /*19580*/  IMAD R7, R4.reuse, R12, R7 ;  /* 0x0000000c04077224 */ /* 0x040fe200078e0207 */
[----:B------:R-:W-:Y:S01]  /*19590*/  ISETP.GT.U32.AND P3, PT, R4, R15, PT ;  /* 0x0000000f0400720c */ /* 0x000fe20003f64070 */
[----:B------:R-:W-:-:S03]  /*195a0*/  @!P5 IMAD.IADD R14, R14, 0x1, -R4 ;  /* 0x000000010e0ed824 */ /* 0x000fc600078e0a04 */
[----:B------:R-:W-:Y:S01]  /*195b0*/  ISETP.GT.U32.AND P5, PT, R4, R7, PT ;  /* 0x000000070400720c */ /* 0x000fe20003fa4070 */
[----:B------:R0:W-:Y:S02]  /*195c0*/  STL [R1+0x12c], R6 ;  /* 0x00012c0601007387 */ /* 0x0001e40000100800 */
[----:B------:R-:W-:Y:S02]  /*195d0*/  @!P6 IMAD.IADD R13, R13, 0x1, -R4 ;  /* 0x000000010d0de824 */ /* 0x000fe400078e0a04 */
[----:B------:R-:W-:-:S03]  /*195e0*/  IMAD.HI.U32 R9, R25, R3, RZ ;  /* 0x0000000319097227 */ /* 0x000fc600078e00ff */
[C---:B------:R-:W-:Y:S01]  /*195f0*/  ISETP.GT.U32.AND P6, PT, R4.reuse, R13, PT ;  /* 0x0000000d0400720c */ /* 0x040fe20003fc4070 */
[----:B0-----:R-:W-:Y:S02]  /*19600*/  IMAD.MOV.U32 R6, RZ, RZ, R18 ;  /* 0x000000ffff067224 */ /* 0x001fe400078e0012 */
[----:B------:R-:W-:Y:S02]  /*19610*/  @!P3 IMAD.IADD R15, R15, 0x1, -R4 ;  /* 0x000000010f0fb824 */ /* 0x000fe400078e0a04 */
[----:B------:R-:W-:Y:S01]  /*19620*/  @!P0 IMAD.MOV R6, RZ, RZ, -R6 ;  /* 0x000000ffff068224 */ /* 0x000fe200078e0a06 */
[----:B------:R0:W-:Y:S01]  /*19630*/  STL [R1+0x9c], R8 ;  /* 0x00009c0801007387 */ /* 0x0001e20000100800 */
[----:B------:R-:W-:Y:S02]  /*19640*/  IMAD.MOV R9, RZ, RZ, -R9 ;  /* 0x000000ffff097224 */ /* 0x000fe400078e0a09 */
[----:B------:R-:W-:Y:S01]  /*19650*/  @!P5 IMAD.IADD R7, R7, 0x1, -R4 ;  /* 0x000000010707d824 */ /* 0x000fe200078e0a04 */
[----:B------:R1:W-:Y:S01]  /*19660*/  STL [R1+0x100], R6 ;  /* 0x0001000601007387 */ /* 0x0003e20000100800 */
[----:B------:R-:W-:Y:S01]  /*19670*/  IMAD R3, R4, R9, R3 ;  /* 0x0000000904037224 */ /* 0x000fe200078e0203 */
[----:B------:R-:W-:Y:S01]  /*19680*/  ISETP.GE.AND P0, PT, R2, RZ, PT ;  /* 0x000000ff0200720c */ /* 0x000fe20003f06270 */
[----:B0-----:R-:W-:Y:S01]  /*19690*/  IMAD.MOV.U32 R8, RZ, RZ, R15 ;  /* 0x000000ffff087224 */ /* 0x001fe200078e000f */
[----:B------:R-:W-:Y:S01]  /*196a0*/  IADD3 R2, R0, 0x14, RZ ;  /* 0x0000001400027810 */ /* 0x000fe20007ffe0ff */
[----:B-1----:R-:W-:Y:S01]  /*196b0*/  IMAD.MOV.U32 R6, RZ, RZ, R14 ;  /* 0x000000ffff067224 */ /* 0x002fe200078e000e */
[----:B------:R-:W-:Y:S01]  /*196c0*/  ISETP.GT.U32.AND P5, PT, R4, R7, PT ;  /* 0x000000070400720c */ /* 0x000fe20003fa4070 */
[----:B------:R-:W-:-:S02]  /*196d0*/  @!P1 IMAD.MOV R8, RZ, RZ, -R8 ;  /* 0x000000ffff089224 */ /* 0x000fc400078e0a08 */
[----:B------:R-:W-:Y:S01]  /*196e0*/  @!P4 IMAD.MOV R6, RZ, RZ, -R6 ;  /* 0x000000ffff06c224 */ /* 0x000fe200078e0a06 */
[----:B------:R-:W-:Y:S01]  /*196f0*/  ISETP.GT.U32.AND P1, PT, R4, R3, PT ;  /* 0x000000030400720c */ /* 0x000fe20003f24070 */
[----:B------:R-:W-:Y:S01]  /*19700*/  @!P6 IMAD.IADD R13, R13, 0x1, -R4 ;  /* 0x000000010d0de824 */ /* 0x000fe200078e0a04 */
[----:B------:R-:W-:Y:S01]  /*19710*/  IADD3 R12, R0, 0x15, RZ ;  /* 0x00000015000c7810 */ /* 0x000fe20007ffe0ff */
[----:B------:R-:W-:Y:S01]  /*19720*/  STL [R1+0xbc], R8 ;  /* 0x0000bc0801007387 */ /* 0x000fe20000100800 */
[----:B------:R-:W-:Y:S02]  /*19730*/  IABS R28, R2 ;  /* 0x00000002001c7213 */ /* 0x000fe40000000000 */
[----:B------:R-:W-:Y:S01]  /*19740*/  ISETP.GE.AND P3, PT, R5, RZ, PT ;  /* 0x000000ff0500720c */ /* 0x000fe20003f66270 */
[----:B------:R0:W-:Y:S01]  /*19750*/  STL [R1+0xfc], R6 ;  /* 0x0000fc0601007387 */ /* 0x0001e20000100800 */
[----:B------:R-:W-:Y:S02]  /*19760*/  IABS R5, R12 ;  /* 0x0000000c00057213 */ /* 0x000fe40000000000 */
[----:B------:R-:W-:Y:S01]  /*19770*/  ISETP.GE.AND P4, PT, R12, RZ, PT ;  /* 0x000000ff0c00720c */ /* 0x000fe20003f86270 */
[----:B------:R-:W-:-:S04]  /*19780*/  IMAD.HI.U32 R12, R25, R28, RZ ;  /* 0x0000001c190c7227 */ /* 0x000fc800078e00ff */
[----:B0-----:R-:W-:Y:S02]  /*19790*/  IMAD.MOV.U32 R6, RZ, RZ, R13 ;  /* 0x000000ffff067224 */ /* 0x001fe400078e000d */
[----:B------:R-:W-:Y:S02]  /*197a0*/  IMAD.MOV R12, RZ, RZ, -R12 ;  /* 0x000000ffff0c7224 */ /* 0x000fe400078e0a0c */
[----:B------:R-:W-:Y:S02]  /*197b0*/  @!P2 IMAD.MOV R6, RZ, RZ, -R6 ;  /* 0x000000ffff06a224 */ /* 0x000fe400078e0a06 */
[--C-:B------:R-:W-:Y:S02]  /*197c0*/  @!P5 IMAD.IADD R7, R7, 0x1, -R4.reuse ;  /* 0x000000010707d824 */ /* 0x100fe400078e0a04 */
[----:B------:R-:W-:Y:S01]  /*197d0*/  @!P1 IMAD.IADD R3, R3, 0x1, -R4 ;  /* 0x0000000103039824 */ /* 0x000fe200078e0a04 */
[----:B------:R0:W-:Y:S01]  /*197e0*/  STL [R1+0xc0], R6 ;  /* 0x0000c00601007387 */ /* 0x0001e20000100800 */
[----:B------:R-:W-:-:S03]  /*197f0*/  IMAD R28, R4, R12, R28 ;  /* 0x0000000c041c7224 */ /* 0x000fc600078e021c */
[----:B------:R-:W-:Y:S01]  /*19800*/  ISETP.GT.U32.AND P1, PT, R4, R3, PT ;  /* 0x000000030400720c */ /* 0x000fe20003f24070 */
[----:B0-----:R-:W-:-:S04]  /*19810*/  IMAD.MOV.U32 R6, RZ, RZ, R7 ;  /* 0x000000ffff067224 */ /* 0x001fc800078e0007 */
[----:B------:R-:W-:Y:S01]  /*19820*/  @!P0 IMAD.MOV R6, RZ, RZ, -R6 ;  /* 0x000000ffff068224 */ /* 0x000fe200078e0a06 */
[----:B------:R-:W-:Y:S01]  /*19830*/  ISETP.GT.U32.AND P0, PT, R4, R28, PT ;  /* 0x0000001c0400720c */ /* 0x000fe20003f04070 */
[----:B------:R-:W-:Y:S01]  /*19840*/  IMAD.HI.U32 R14, R25, R5, RZ ;  /* 0x00000005190e7227 */ /* 0x000fe200078e00ff */
[----:B------:R-:W-:-:S03]  /*19850*/  IADD3 R9, R0, 0x13, RZ ;  /* 0x0000001300097810 */ /* 0x000fc60007ffe0ff */
[----:B------:R-:W-:Y:S01]  /*19860*/  IMAD.MOV R14, RZ, RZ, -R14 ;  /* 0x000000ffff0e7224 */ /* 0x000fe200078e0a0e */
[----:B------:R-:W-:Y:S02]  /*19870*/  IADD3 R27, R0, 0x12, RZ ;  /* 0x00000012001b7810 */ /* 0x000fe40007ffe0ff */
[----:B------:R-:W-:Y:S01]  /*19880*/  IABS R22, R9 ;  /* 0x0000000900167213 */ /* 0x000fe20000000000 */
[----:B------:R-:W-:Y:S02]  /*19890*/  IMAD R5, R4, R14, R5 ;  /* 0x0000000e04057224 */ /* 0x000fe400078e0205 */
[--C-:B------:R-:W-:Y:S01]  /*198a0*/  @!P1 IMAD.IADD R3, R3, 0x1, -R4.reuse ;  /* 0x0000000103039824 */ /* 0x100fe200078e0a04 */
[----:B------:R-:W-:Y:S01]  /*198b0*/  ISETP.GE.AND P1, PT, R27, RZ, PT ;  /* 0x000000ff1b00720c */ /* 0x000fe20003f26270 */
[----:B------:R-:W-:Y:S01]  /*198c0*/  @!P0 IMAD.IADD R28, R28, 0x1, -R4 ;  /* 0x000000011c1c8824 */ /* 0x000fe200078e0a04 */
[----:B------:R-:W-:Y:S01]  /*198d0*/  ISETP.GE.AND P6, PT, R2, RZ, PT ;  /* 0x000000ff0200720c */ /* 0x000fe20003fc6270 */
[----:B------:R-:W-:Y:S01]  /*198e0*/  IMAD.HI.U32 R2, R25, R22, RZ ;  /* 0x0000001619027227 */ /* 0x000fe200078e00ff */
[----:B------:R-:W-:-:S02]  /*198f0*/  IABS R27, R27 ;  /* 0x0000001b001b7213 */ /* 0x000fc40000000000 */
[C---:B------:R-:W-:Y:S01]  /*19900*/  ISETP.GT.U32.AND P5, PT, R4.reuse, R5, PT ;  /* 0x000000050400720c */ /* 0x040fe20003fa4070 */
[----:B------:R-:W-:Y:S01]  /*19910*/  IMAD.MOV R2, RZ, RZ, -R2 ;  /* 0x000000ffff027224 */ /* 0x000fe200078e0a02 */
[C---:B------:R-:W-:Y:S01]  /*19920*/  ISETP.GT.U32.AND P0, PT, R4.reuse, R28, PT ;  /* 0x0000001c0400720c */ /* 0x040fe20003f04070 */
[----:B------:R-:W-:Y:S01]  /*19930*/  IMAD.HI.U32 R12, R25, R27, RZ ;  /* 0x0000001b190c7227 */ /* 0x000fe200078e00ff */
[----:B------:R0:W-:Y:S03]  /*19940*/  STL [R1+0xc4], R6 ;  /* 0x0000c40601007387 */ /* 0x0001e60000100800 */
[----:B------:R-:W-:Y:S02]  /*19950*/  IMAD R22, R4, R2, R22 ;  /* 0x0000000204167224 */ /* 0x000fe400078e0216 */
[----:B------:R-:W-:Y:S02]  /*19960*/  IMAD.MOV R12, RZ, RZ, -R12 ;  /* 0x000000ffff0c7224 */ /* 0x000fe400078e0a0c */
[----:B0-----:R-:W-:-:S02]  /*19970*/  IMAD.MOV.U32 R6, RZ, RZ, R3 ;  /* 0x000000ffff067224 */ /* 0x001fc400078e0003 */
[C---:B------:R-:W-:Y:S02]  /*19980*/  IMAD R27, R4.reuse, R12, R27 ;  /* 0x0000000c041b7224 */ /* 0x040fe400078e021b */
[----:B------:R-:W-:Y:S01]  /*19990*/  @!P3 IMAD.MOV R6, RZ, RZ, -R6 ;  /* 0x000000ffff06b224 */ /* 0x000fe200078e0a06 */
[----:B------:R-:W-:Y:S01]  /*199a0*/  ISETP.GT.U32.AND P3, PT, R4, R22, PT ;  /* 0x000000160400720c */ /* 0x000fe20003f64070 */
[--C-:B------:R-:W-:Y:S02]  /*199b0*/  @!P5 IMAD.IADD R5, R5, 0x1, -R4.reuse ;  /* 0x000000010505d824 */ /* 0x100fe400078e0a04 */
[----:B------:R-:W-:Y:S01]  /*199c0*/  @!P0 IMAD.IADD R28, R28, 0x1, -R4 ;  /* 0x000000011c1c8824 */ /* 0x000fe200078e0a04 */
[C---:B------:R-:W-:Y:S02]  /*199d0*/  ISETP.GT.U32.AND P0, PT, R4.reuse, R27, PT ;  /* 0x0000001b0400720c */ /* 0x040fe40003f04070 */
[----:B------:R-:W-:Y:S02]  /*199e0*/  ISETP.GT.U32.AND P5, PT, R4, R5, PT ;  /* 0x000000050400720c */ /* 0x000fe40003fa4070 */
[----:B------:R-:W-:-:S02]  /*199f0*/  IADD3 R2, R0, 0x11, RZ ;  /* 0x0000001100027810 */ /* 0x000fc40007ffe0ff */
[----:B------:R-:W-:Y:S02]  /*19a00*/  IADD3 R13, R0, 0xf, RZ ;  /* 0x0000000f000d7810 */ /* 0x000fe40007ffe0ff */
[----:B------:R-:W-:Y:S01]  /*19a10*/  IABS R15, R2 ;  /* 0x00000002000f7213 */ /* 0x000fe20000000000 */
[----:B------:R-:W-:Y:S01]  /*19a20*/  @!P3 IMAD.IADD R22, R22, 0x1, -R4 ;  /* 0x000000011616b824 */ /* 0x000fe200078e0a04 */
[----:B------:R-:W-:-:S03]  /*19a30*/  ISETP.GE.AND P2, PT, R9, RZ, PT ;  /* 0x000000ff0900720c */ /* 0x000fc60003f46270 */
[--C-:B------:R-:W-:Y:S01]  /*19a40*/  @!P0 IMAD.IADD R27, R27, 0x1, -R4.reuse ;  /* 0x000000011b1b8824 */ /* 0x100fe200078e0a04 */
[----:B------:R-:W-:Y:S01]  /*19a50*/  ISETP.GT.U32.AND P0, PT, R4, R22, PT ;  /* 0x000000160400720c */ /* 0x000fe20003f04070 */
[----:B------:R-:W-:Y:S01]  /*19a60*/  @!P5 IMAD.IADD R5, R5, 0x1, -R4 ;  /* 0x000000010505d824 */ /* 0x000fe200078e0a04 */
[----:B------:R-:W-:Y:S01]  /*19a70*/  IADD3 R7, R0, 0x10, RZ ;  /* 0x0000001000077810 */ /* 0x000fe20007ffe0ff */
[C---:B------:R-:W-:Y:S01]  /*19a80*/  IMAD.HI.U32 R9, R25.reuse, R15, RZ ;  /* 0x0000000f19097227 */ /* 0x040fe200078e00ff */
[----:B------:R-:W-:Y:S01]  /*19a90*/  IABS R18, R13 ;  /* 0x0000000d00127213 */ /* 0x000fe20000000000 */
[----:B------:R0:W-:Y:S01]  /*19aa0*/  STL [R1+0xb8], R6 ;  /* 0x0000b80601007387 */ /* 0x0001e20000100800 */
[----:B------:R-:W-:Y:S01]  /*19ab0*/  IABS R26, R7 ;  /* 0x00000007001a7213 */ /* 0x000fe20000000000 */
[----:B------:R-:W-:Y:S01]  /*19ac0*/  IMAD.MOV R9, RZ, RZ, -R9 ;  /* 0x000000ffff097224 */ /* 0x000fe200078e0a09 */
[----:B------:R-:W-:Y:S01]  /*19ad0*/  ISETP.GE.AND P5, PT, R2, RZ, PT ;  /* 0x000000ff0200720c */ /* 0x000fe20003fa6270 */
[----:B------:R-:W-:-:S04]  /*19ae0*/  IMAD.HI.U32 R2, R25, R18, RZ ;  /* 0x0000001219027227 */ /* 0x000fc800078e00ff */
[----:B0-----:R-:W-:Y:S02]  /*19af0*/  IMAD.MOV.U32 R6, RZ, RZ, R5 ;  /* 0x000000ffff067224 */ /* 0x001fe400078e0005 */
[C---:B------:R-:W-:Y:S02]  /*19b00*/  IMAD R15, R4.reuse, R9, R15 ;  /* 0x00000009040f7224 */ /* 0x040fe400078e020f */
[----:B------:R-:W-:Y:S01]  /*19b10*/  @!P4 IMAD.MOV R6, RZ, RZ, -R6 ;  /* 0x000000ffff06c224 */ /* 0x000fe200078e0a06 */
[----:B------:R-:W-:Y:S01]  /*19b20*/  ISETP.GT.U32.AND P4, PT, R4, R27, PT ;  /* 0x0000001b0400720c */ /* 0x000fe20003f84070 */
[----:B------:R-:W-:-:S04]  /*19b30*/  IMAD.HI.U32 R3, R25, R26, RZ ;  /* 0x0000001a19037227 */ /* 0x000fc800078e00ff */
[----:B------:R-:W-:Y:S02]  /*19b40*/  IMAD.MOV R2, RZ, RZ, -R2 ;  /* 0x000000ffff027224 */ /* 0x000fe400078e0a02 */
[----:B------:R-:W-:Y:S01]  /*19b50*/  @!P0 IMAD.IADD R22, R22, 0x1, -R4 ;  /* 0x0000000116168824 */ /* 0x000fe200078e0a04 */
[C---:B------:R-:W-:Y:S01]  /*19b60*/  ISETP.GT.U32.AND P0, PT, R4.reuse, R15, PT ;  /* 0x0000000f0400720c */ /* 0x040fe20003f04070 */
[----:B------:R-:W-:Y:S02]  /*19b70*/  IMAD.MOV R3, RZ, RZ, -R3 ;  /* 0x000000ffff037224 */ /* 0x000fe400078e0a03 */
[----:B------:R-:W-:Y:S01]  /*19b80*/  IMAD R18, R4, R2, R18 ;  /* 0x0000000204127224 */ /* 0x000fe200078e0212 */
[----:B------:R-:W-:Y:S01]  /*19b90*/  IADD3 R2, R0, 0xe, RZ ;  /* 0x0000000e00027810 */ /* 0x000fe20007ffe0ff */
[----:B------:R-:W-:Y:S01]  /*19ba0*/  IMAD R26, R4, R3, R26 ;  /* 0x00000003041a7224 */ /* 0x000fe200078e021a */
[----:B------:R-:W-:Y:S02]  /*19bb0*/  IADD3 R3, R0, 0xd, RZ ;  /* 0x0000000d00037810 */ /* 0x000fe40007ffe0ff */
[----:B------:R-:W-:Y:S01]  /*19bc0*/  IABS R5, R2 ;  /* 0x0000000200057213 */ /* 0x000fe20000000000 */
[----:B------:R-:W-:Y:S01]  /*19bd0*/  @!P4 IMAD.IADD R27, R27, 0x1, -R4 ;  /* 0x000000011b1bc824 */ /* 0x000fe200078e0a04 */
[----:B------:R-:W-:-:S02]  /*19be0*/  ISETP.GE.AND P3, PT, R7, RZ, PT ;  /* 0x000000ff0700720c */ /* 0x000fc40003f66270 */
[----:B------:R-:W-:Y:S01]  /*19bf0*/  ISETP.GT.U32.AND P4, PT, R4, R26, PT ;  /* 0x0000001a0400720c */ /* 0x000fe20003f84070 */
[----:B------:R-:W-:Y:S01]  /*19c00*/  IMAD.HI.U32 R20, R25, R5, RZ ;  /* 0x0000000519147227 */ /* 0x000fe200078e00ff */
[----:B------:R-:W-:Y:S02]  /*19c10*/  IABS R7, R3 ;  /* 0x0000000300077213 */ /* 0x000fe40000000000 */
[----:B------:R-:W-:Y:S01]  /*19c20*/  IADD3 R9, R0, 0xc, RZ ;  /* 0x0000000c00097810 */ /* 0x000fe20007ffe0ff */
[----:B------:R-:W-:Y:S01]  /*19c30*/  @!P0 IMAD.IADD R15, R15, 0x1, -R4 ;  /* 0x000000010f0f8824 */ /* 0x000fe200078e0a04 */
[----:B------:R-:W-:Y:S01]  /*19c40*/  ISETP.GT.U32.AND P0, PT, R4, R18, PT ;  /* 0x000000120400720c */ /* 0x000fe20003f04070 */
[----:B------:R-:W-:Y:S01]  /*19c50*/  IMAD.MOV R20, RZ, RZ, -R20 ;  /* 0x000000ffff147224 */ /* 0x000fe200078e0a14 */
[----:B------:R-:W-:Y:S01]  /*19c60*/  IABS R24, R9 ;  /* 0x0000000900187213 */ /* 0x000fe20000000000 */
[----:B------:R-:W-:Y:S01]  /*19c70*/  IMAD.HI.U32 R12, R25, R7, RZ ;  /* 0x00000007190c7227 */ /* 0x000fe200078e00ff */
[----:B------:R-:W-:-:S03]  /*19c80*/  IADD3 R8, R0, 0xb, RZ ;  /* 0x0000000b00087810 */ /* 0x000fc60007ffe0ff */
[----:B------:R-:W-:Y:S02]  /*19c90*/  IMAD R5, R4, R20, R5 ;  /* 0x0000001404057224 */ /* 0x000fe400078e0205 */
[----:B------:R-:W-:Y:S02]  /*19ca0*/  IMAD.MOV R12, RZ, RZ, -R12 ;  /* 0x000000ffff0c7224 */ /* 0x000fe400078e0a0c */
[----:B------:R-:W-:Y:S01]  /*19cb0*/  IMAD.HI.U32 R14, R25, R24, RZ ;  /* 0x00000018190e7227 */ /* 0x000fe200078e00ff */
[----:B------:R-:W-:-:S03]  /*19cc0*/  IABS R23, R8 ;  /* 0x0000000800177213 */ /* 0x000fc60000000000 */
[----:B------:R-:W-:Y:S01]  /*19cd0*/  @!P4 IMAD.IADD R26, R26, 0x1, -R4 ;  /* 0x000000011a1ac824 */ /* 0x000fe200078e0a04 */
[C---:B------:R-:W-:Y:S01]  /*19ce0*/  ISETP.GT.U32.AND P4, PT, R4.reuse, R5, PT ;  /* 0x000000050400720c */ /* 0x040fe20003f84070 */
[----:B------:R-:W-:Y:S02]  /*19cf0*/  IMAD R7, R4, R12, R7 ;  /* 0x0000000c04077224 */ /* 0x000fe400078e0207 */
[----:B------:R-:W-:Y:S02]  /*19d00*/  IMAD.MOV.U32 R10, RZ, RZ, R22 ;  /* 0x000000ffff0a7224 */ /* 0x000fe400078e0016 */
[----:B------:R-:W-:Y:S02]  /*19d10*/  IMAD.MOV R14, RZ, RZ, -R14 ;  /* 0x000000ffff0e7224 */ /* 0x000fe400078e0a0e */
[----:B------:R-:W-:Y:S01]  /*19d20*/  @!P0 IMAD.IADD R18, R18, 0x1, -R4 ;  /* 0x0000000112128824 */ /* 0x000fe200078e0a04 */
[C---:B------:R-:W-:Y:S01]  /*19d30*/  ISETP.GT.U32.AND P0, PT, R4.reuse, R7, PT ;  /* 0x000000070400720c */ /* 0x040fe20003f04070 */
[----:B------:R-:W-:Y:S01]  /*19d40*/  @!P2 IMAD.MOV R10, RZ, RZ, -R10 ;  /* 0x000000ffff0aa224 */ /* 0x000fe200078e0a0a */
[C---:B------:R-:W-:Y:S01]  /*19d50*/  ISETP.GT.U32.AND P2, PT, R4.reuse, R26, PT ;  /* 0x0000001a0400720c */ /* 0x040fe20003f44070 */
[----:B------:R-:W-:-:S02]  /*19d60*/  IMAD R24, R4, R14, R24 ;  /* 0x0000000e04187224 */ /* 0x000fc400078e0218 */
[----:B------:R-:W-:Y:S01]  /*19d70*/  IMAD.HI.U32 R14, R25, R23, RZ ;  /* 0x00000017190e7227 */ /* 0x000fe200078e00ff */
[----:B------:R0:W-:Y:S03]  /*19d80*/  STL [R1+0x7c], R6 ;  /* 0x00007c0601007387 */ /* 0x0001e60000100800 */
[----:B------:R-:W-:Y:S01]  /*19d90*/  IMAD.MOV R14, RZ, RZ, -R14 ;  /* 0x000000ffff0e7224 */ /* 0x000fe200078e0a0e */
[----:B------:R1:W-:Y:S01]  /*19da0*/  STL [R1+0x54], R8 ;  /* 0x0000540801007387 */ /* 0x0003e20000100800 */
[----:B------:R-:W-:Y:S01]  /*19db0*/  @!P4 IMAD.IADD R5, R5, 0x1, -R4 ;  /* 0x000000010505c824 */ /* 0x000fe200078e0a04 */
[----:B------:R-:W-:Y:S01]  /*19dc0*/  IADD3 R19, R0, 0x9, RZ ;  /* 0x0000000900137810 */ /* 0x000fe20007ffe0ff */
[----:B------:R-:W-:Y:S01]  /*19dd0*/  IMAD R23, R4, R14, R23 ;  /* 0x0000000e04177224 */ /* 0x000fe200078e0217 */
[----:B0-----:R-:W-:Y:S01]  /*19de0*/  IADD3 R6, R0, 0xa, RZ ;  /* 0x0000000a00067810 */ /* 0x001fe20007ffe0ff */
[----:B-1----:R-:W-:-:S03]  /*19df0*/  IMAD.MOV.U32 R8, RZ, RZ, R27 ;  /* 0x000000ffff087224 */ /* 0x002fc600078e001b */
[----:B------:R-:W-:Y:S01]  /*19e00*/  IABS R12, R6 ;  /* 0x00000006000c7213 */ /* 0x000fe20000000000 */
[----:B------:R-:W-:Y:S01]  /*19e10*/  @!P0 IMAD.IADD R7, R7, 0x1, -R4 ;  /* 0x0000000107078824 */ /* 0x000fe200078e0a04 */
[----:B------:R-:W-:Y:S01]  /*19e20*/  IADD3 R16, R0, 0x8, RZ ;  /* 0x0000000800107810 */ /* 0x000fe20007ffe0ff */
[----:B------:R-:W-:Y:S01]  /*19e30*/  @!P1 IMAD.MOV R8, RZ, RZ, -R8 ;  /* 0x000000ffff089224 */ /* 0x000fe200078e0a08 */
[----:B------:R-:W-:Y:S01]  /*19e40*/  ISETP.GT.U32.AND P1, PT, R4, R5, PT ;  /* 0x000000050400720c */ /* 0x000fe20003f24070 */
[----:B------:R-:W-:Y:S01]  /*19e50*/  @!P2 IMAD.IADD R26, R26, 0x1, -R4 ;  /* 0x000000011a1aa824 */ /* 0x000fe200078e0a04 */
[----:B------:R0:W-:Y:S01]  /*19e60*/  STL [R1+0x50], R6 ;  /* 0x0000500601007387 */ /* 0x0001e20000100800 */
[----:B------:R-:W-:Y:S01]  /*19e70*/  IABS R20, R19 ;  /* 0x0000001300147213 */ /* 0x000fe20000000000 */
[----:B------:R-:W-:Y:S01]  /*19e80*/  IMAD.MOV.U32 R11, RZ, RZ, R28 ;  /* 0x000000ffff0b7224 */ /* 0x000fe200078e001c */
[----:B------:R-:W-:Y:S01]  /*19e90*/  ISETP.GT.U32.AND P2, PT, R4, R23, PT ;  /* 0x000000170400720c */ /* 0x000fe20003f44070 */
[----:B------:R-:W-:Y:S01]  /*19ea0*/  IMAD.HI.U32 R29, R25, R12, RZ ;  /* 0x0000000c191d7227 */ /* 0x000fe200078e00ff */
[----:B------:R-:W-:-:S02]  /*19eb0*/  IADD3 R21, R0, 0x7, RZ ;  /* 0x0000000700157810 */ /* 0x000fc40007ffe0ff */
[----:B------:R-:W-:Y:S02]  /*19ec0*/  ISETP.GT.U32.AND P0, PT, R4, R7, PT ;  /* 0x000000070400720c */ /* 0x000fe40003f04070 */
[----:B0-----:R-:W-:Y:S01]  /*19ed0*/  IABS R6, R16 ;  /* 0x0000001000067213 */ /* 0x001fe20000000000 */
[----:B------:R-:W-:Y:S01]  /*19ee0*/  @!P6 IMAD.MOV R11, RZ, RZ, -R11 ;  /* 0x000000ffff0be224 */ /* 0x000fe200078e0a0b */
[----:B------:R-:W-:Y:S01]  /*19ef0*/  IABS R14, R21 ;  /* 0x00000015000e7213 */ /* 0x000fe20000000000 */
[C---:B------:R-:W-:Y:S01]  /*19f00*/  IMAD.HI.U32 R22, R25.reuse, R20, RZ ;  /* 0x0000001419167227 */ /* 0x040fe200078e00ff */
[----:B------:R-:W-:Y:S03]  /*19f10*/  STL [R1+0x1904], R19 ;  /* 0x0019041301007387 */ /* 0x000fe60000100800 */
[----:B------:R-:W-:Y:S02]  /*19f20*/  IMAD.MOV R29, RZ, RZ, -R29 ;  /* 0x000000ffff1d7224 */ /* 0x000fe400078e0a1d */
[----:B------:R-:W-:Y:S01]  /*19f30*/  IMAD.MOV.U32 R27, RZ, RZ, R6 ;  /* 0x000000ffff1b7224 */ /* 0x000fe200078e0006 */
[----:B------:R-:W-:Y:S01]  /*19f40*/  STL [R1+0x1908], R21 ;  /* 0x0019081501007387 */ /* 0x000fe20000100800 */
[----:B------:R-:W-:Y:S01]  /*19f50*/  IMAD.MOV R22, RZ, RZ, -R22 ;  /* 0x000000ffff167224 */ /* 0x000fe200078e0a16 */
[----:B------:R-:W-:Y:S01]  /*19f60*/  IADD3 R17, R0, 0x5, RZ ;  /* 0x0000000500117810 */ /* 0x000fe20007ffe0ff */
[----:B------:R-:W-:Y:S01]  /*19f70*/  IMAD R12, R4, R29, R12 ;  /* 0x0000001d040c7224 */ /* 0x000fe200078e020c */
[----:B------:R-:W-:Y:S01]  /*19f80*/  STL [R1+0x3c], R11 ;  /* 0x00003c0b01007387 */ /* 0x000fe20000100800 */
[----:B------:R-:W-:-:S03]  /*19f90*/  IMAD.HI.U32 R28, R25, R27, RZ ;  /* 0x0000001b191c7227 */ /* 0x000fc600078e00ff */
[----:B------:R0:W-:Y:S01]  /*19fa0*/  STL [R1+0x38], R10 ;  /* 0x0000380a01007387 */ /* 0x0001e20000100800 */
[----:B------:R-:W-:Y:S01]  /*19fb0*/  @!P1 IMAD.IADD R5, R5, 0x1, -R4 ;  /* 0x0000000105059824 */ /* 0x000fe200078e0a04 */
[----:B------:R-:W-:Y:S01]  /*19fc0*/  ISETP.GE.AND P1, PT, R13, RZ, PT ;  /* 0x000000ff0d00720c */ /* 0x000fe20003f26270 */
[----:B------:R-:W-:-:S04]  /*19fd0*/  IMAD.HI.U32 R29, R25, R14, RZ ;  /* 0x0000000e191d7227 */ /* 0x000fc800078e00ff */
[----:B------:R-:W-:Y:S01]  /*19fe0*/  IMAD R13, R4, R22, R20 ;  /* 0x00000016040d7224 */ /* 0x000fe200078e0214 */
[----:B0-----:R-:W-:Y:S01]  /*19ff0*/  IADD3 R10, R0, 0x4, RZ ;  /* 0x00000004000a7810 */ /* 0x001fe20007ffe0ff */
[----:B------:R-:W-:Y:S01]  /*1a000*/  @!P2 IMAD.IADD R23, R23, 0x1, -R4 ;  /* 0x000000011717a824 */ /* 0x000fe200078e0a04 */
[----:B------:R-:W-:Y:S01]  /*1a010*/  ISETP.GE.AND P2, PT, R3, RZ, PT ;  /* 0x000000ff0300720c */ /* 0x000fe20003f46270 */
[----:B------:R-:W-:Y:S01]  /*1a020*/  IMAD.MOV R28, RZ, RZ, -R28 ;  /* 0x000000ffff1c7224 */ /* 0x000fe200078e0a1c */
[----:B------:R-:W-:Y:S01]  /*1a030*/  IABS R22, R17 ;  /* 0x0000001100167213 */ /* 0x000fe20000000000 */
[----:B------:R-:W-:Y:S01]  /*1a040*/  IMAD.MOV R29, RZ, RZ, -R29 ;  /* 0x000000ffff1d7224 */ /* 0x000fe200078e0a1d */
[----:B------:R-:W-:Y:S01]  /*1a050*/  IABS R3, R10 ;  /* 0x0000000a00037213 */ /* 0x000fe20000000000 */
[----:B------:R-:W-:Y:S01]  /*1a060*/  @!P0 IMAD.IADD R7, R7, 0x1, -R4 ;  /* 0x0000000107078824 */ /* 0x000fe200078e0a04 */
[----:B------:R-:W-:Y:S01]  /*1a070*/  ISETP.GE.AND P0, PT, R2, RZ, PT ;  /* 0x000000ff0200720c */ /* 0x000fe20003f06270 */
[----:B------:R-:W-:-:S02]  /*1a080*/  IMAD R2, R4, R28, R27 ;  /* 0x0000001c04027224 */ /* 0x000fc400078e021b */
[----:B------:R-:W-:Y:S02]  /*1a090*/  IMAD R14, R4, R29, R14 ;  /* 0x0000001d040e7224 */ /* 0x000fe400078e020e */
[----:B------:R-:W-:-:S04]  /*1a0a0*/  IMAD.HI.U32 R28, R25, R22, RZ ;  /* 0x00000016191c7227 */ /* 0x000fc800078e00ff */
[----:B------:R-:W-:-:S04]  /*1a0b0*/  IMAD.HI.U32 R29, R25, R3, RZ ;  /* 0x00000003191d7227 */ /* 0x000fc800078e00ff */
[----:B------:R-:W-:Y:S02]  /*1a0c0*/  IMAD.MOV R21, RZ, RZ, -R28 ;  /* 0x000000ffff157224 */ /* 0x000fe400078e0a1c */
[----:B------:R-:W-:Y:S01]  /*1a0d0*/  IMAD.MOV R19, RZ, RZ, -R29 ;  /* 0x000000ffff137224 */ /* 0x000fe200078e0a1d */
[----:B------:R-:W-:Y:S01]  /*1a0e0*/  STL [R1+0x34], R8 ;  /* 0x0000340801007387 */ /* 0x000fe20000100800 */
[C---:B------:R-:W-:Y:S02]  /*1a0f0*/  IMAD R22, R4.reuse, R21, R22 ;  /* 0x0000001504167224 */ /* 0x040fe400078e0216 */
[C---:B------:R-:W-:Y:S01]  /*1a100*/  IMAD R3, R4.reuse, R19, R3 ;  /* 0x0000001304037224 */ /* 0x040fe200078e0203 */
[----:B------:R-:W2:Y:S04]  /*1a110*/  LDL.LU R21, [R1+0x1908] ;  /* 0x0019080001157983 */ /* 0x000ea80000300800 */
[----:B------:R-:W3:Y:S01]  /*1a120*/  LDL.LU R19, [R1+0x1904] ;  /* 0x0019040001137983 */ /* 0x000ee20000300800 */
[----:B------:R-:W-:Y:S01]  /*1a130*/  ISETP.GT.U32.AND P4, PT, R4, R15, PT ;  /* 0x0000000f0400720c */ /* 0x000fe20003f84070 */
[----:B------:R-:W-:-:S12]  /*1a140*/  @!P3 IMAD.MOV R26, RZ, RZ, -R26 ;  /* 0x000000ffff1ab224 */ /* 0x000fd800078e0a1a */
[----:B------:R-:W-:-:S04]  /*1a150*/  @!P4 IMAD.IADD R15, R15, 0x1, -R4 ;  /* 0x000000010f0fc824 */ /* 0x000fc800078e0a04 */
[----:B------:R-:W-:-:S05]  /*1a160*/  @!P5 IMAD.MOV R15, RZ, RZ, -R15 ;  /* 0x000000ffff0fd224 */ /* 0x000fca00078e0a0f */
[----:B------:R0:W-:Y:S04]  /*1a170*/  STL [R1+0x1894], R15 ;  /* 0x0018940f01007387 */ /* 0x0001e80000100800 */
[----:B0-----:R-:W4:Y:S04]  /*1a180*/  LDL.LU R15, [R1+0x50] ;  /* 0x00005000010f7983 */ /* 0x001f280000300800 */
[----:B------:R0:W-:Y:S04]  /*1a190*/  STL [R1+0x1898], R26 ;  /* 0x0018981a01007387 */ /* 0x0001e80000100800 */
[----:B0-----:R-:W4:Y:S01]  /*1a1a0*/  LDL.LU R26, [R1+0x54] ;  /* 0x00005400011a7983 */ /* 0x001f220000300800 */
[----:B------:R-:W-:-:S13]  /*1a1b0*/  ISETP.GT.U32.AND P6, PT, R4, R18, PT ;  /* 0x000000120400720c */ /* 0x000fda0003fc4070 */
[----:B------:R-:W-:Y:S01]  /*1a1c0*/  @!P6 IMAD.IADD R18, R18, 0x1, -R4 ;  /* 0x000000011212e824 */ /* 0x000fe200078e0a04 */
[C---:B------:R-:W-:Y:S02]  /*1a1d0*/  ISETP.GT.U32.AND P6, PT, R4.reuse, R12, PT ;  /* 0x0000000c0400720c */ /* 0x040fe40003fc4070 */
[----:B------:R-:W-:Y:S01]  /*1a1e0*/  ISETP.GT.U32.AND P3, PT, R4, R23, PT ;  /* 0x000000170400720c */ /* 0x000fe20003f64070 */
[----:B------:R-:W-:-:S10]  /*1a1f0*/  @!P1 IMAD.MOV R18, RZ, RZ, -R18 ;  /* 0x000000ffff129224 */ /* 0x000fd400078e0a12 */
[----:B------:R-:W-:-:S05]  /*1a200*/  @!P6 IMAD.IADD R12, R12, 0x1, -R4 ;  /* 0x000000010c0ce824 */ /* 0x000fca00078e0a04 */
[C---:B------:R-:W-:Y:S01]  /*1a210*/  ISETP.GT.U32.AND P1, PT, R4.reuse, R12, PT ;  /* 0x0000000c0400720c */ /* 0x040fe20003f24070 */
[----:B------:R-:W-:Y:S01]  /*1a220*/  @!P3 IMAD.IADD R23, R23, 0x1, -R4 ;  /* 0x000000011717b824 */ /* 0x000fe200078e0a04 */
[----:B------:R-:W-:Y:S01]  /*1a230*/  ISETP.GT.U32.AND P3, PT, R4, R22, PT ;  /* 0x000000160400720c */ /* 0x000fe20003f64070 */
[----:B------:R-:W-:Y:S02]  /*1a240*/  @!P0 IMAD.MOV R5, RZ, RZ, -R5 ;  /* 0x000000ffff058224 */ /* 0x000fe400078e0a05 */
[----:B------:R-:W-:-:S08]  /*1a250*/  @!P2 IMAD.MOV R7, RZ, RZ, -R7 ;  /* 0x000000ffff07a224 */ /* 0x000fd000078e0a07 */
[--C-:B------:R-:W-:Y:S01]  /*1a260*/  @!P1 IMAD.IADD R12, R12, 0x1, -R4.reuse ;  /* 0x000000010c0c9824 */ /* 0x100fe200078e0a04 */
[----:B------:R-:W-:Y:S01]  /*1a270*/  ISETP.GT.U32.AND P1, PT, R4, R3, PT ;  /* 0x000000030400720c */ /* 0x000fe20003f24070 */
[----:B------:R-:W-:Y:S01]  /*1a280*/  STL [R1+0x189c], R18 ;  /* 0x00189c1201007387 */ /* 0x000fe20000100800 */
[----:B------:R-:W-:-:S03]  /*1a290*/  @!P3 IMAD.IADD R22, R22, 0x1, -R4 ;  /* 0x000000011616b824 */ /* 0x000fc600078e0a04 */
[----:B------:R-:W-:Y:S04]  /*1a2a0*/  STL [R1+0x18a0], R5 ;  /* 0x0018a00501007387 */ /* 0x000fe80000100800 */
[----:B------:R-:W-:Y:S04]  /*1a2b0*/  STL [R1+0x18a4], R7 ;  /* 0x0018a40701007387 */ /* 0x000fe80000100800 */
[----:B------:R-:W-:Y:S01]  /*1a2c0*/  STL [R1+0x17d0], R0 ;  /* 0x0017d00001007387 */ /* 0x000fe20000100800 */
[----:B------:R-:W-:Y:S01]  /*1a2d0*/  @!P1 IMAD.IADD R3, R3, 0x1, -R4 ;  /* 0x0000000103039824 */ /* 0x000fe200078e0a04 */
[----:B------:R-:W-:-:S02]  /*1a2e0*/  ISETP.GE.AND P1, PT, R16, RZ, PT ;  /* 0x000000ff1000720c */ /* 0x000fc40003f26270 */
[----:B------:R-:W-:-:S13]  /*1a2f0*/  ISETP.GT.U32.AND P4, PT, R4, R24, PT ;  /* 0x000000180400720c */ /* 0x000fda0003f84070 */
[----:B------:R-:W-:Y:S01]  /*1a300*/  @!P4 IMAD.IADD R24, R24, 0x1, -R4 ;  /* 0x000000011818c824 */ /* 0x000fe200078e0a04 */
[----:B------:R-:W-:Y:S02]  /*1a310*/  ISETP.GT.U32.AND P4, PT, R4, R13, PT ;  /* 0x0000000d0400720c */ /* 0x000fe40003f84070 */
[----:B------:R-:W-:Y:S02]  /*1a320*/  IADD3 R8, R0, 0x3, RZ ;  /* 0x0000000300087810 */ /* 0x000fe40007ffe0ff */
[----:B------:R-:W-:Y:S02]  /*1a330*/  ISETP.GE.AND P6, PT, R9, RZ, PT ;  /* 0x000000ff0900720c */ /* 0x000fe40003fc6270 */
[----:B------:R-:W-:-:S07]  /*1a340*/  IABS R9, R8 ;  /* 0x0000000800097213 */ /* 0x000fce0000000000 */
[----:B------:R-:W-:Y:S01]  /*1a350*/  @!P4 IMAD.IADD R13, R13, 0x1, -R4 ;  /* 0x000000010d0dc824 */ /* 0x000fe200078e0a04 */
[----:B------:R-:W-:Y:S01]  /*1a360*/  ISETP.GT.U32.AND P4, PT, R4, R2, PT ;  /* 0x000000020400720c */ /* 0x000fe20003f84070 */
[----:B------:R-:W-:-:S03]  /*1a370*/  IMAD.HI.U32 R28, R25, R9, RZ ;  /* 0x00000009191c7227 */ /* 0x000fc600078e00ff */
[----:B------:R-:W-:Y:S01]  /*1a380*/  ISETP.GT.U32.AND P0, PT, R4, R13, PT ;  /* 0x0000000d0400720c */ /* 0x000fe20003f04070 */
[----:B------:R-:W-:-:S04]  /*1a390*/  IMAD.MOV R28, RZ, RZ, -R28 ;  /* 0x000000ffff1c7224 */ /* 0x000fc800078e0a1c */
[----:B------:R-:W-:-:S04]  /*1a3a0*/  IMAD R9, R4, R28, R9 ;  /* 0x0000001c04097224 */ /* 0x000fc800078e0209 */
[--C-:B------:R-:W-:Y:S01]  /*1a3b0*/  @!P4 IMAD.IADD R2, R2, 0x1, -R4.reuse ;  /* 0x000000010202c824 */ /* 0x100fe200078e0a04 */
[C---:B------:R-:W-:Y:S02]  /*1a3c0*/  ISETP.GT.U32.AND P4, PT, R4.reuse, R14, PT ;  /* 0x0000000e0400720c */ /* 0x040fe40003f84070 */
[----:B---3--:R-:W-:Y:S02]  /*1a3d0*/  ISETP.GE.AND P3, PT, R19, RZ, PT ;  /* 0x000000ff1300720c */ /* 0x008fe40003f66270 */
[----:B------:R-:W3:Y:S04]  /*1a3e0*/  LDL.LU R19, [R1+0x1900] ;  /* 0x0019000001137983 */ /* 0x000ee80000300800 */
[----:B------:R-:W3:Y:S01]  /*1a3f0*/  LDL.LU R16, [R1+0x18fc] ;  /* 0x0018fc0001107983 */ /* 0x000ee20000300800 */
[----:B------:R-:W-:Y:S01]  /*1a400*/  @!P0 IMAD.IADD R13, R13, 0x1, -R4 ;  /* 0x000000010d0d8824 */ /* 0x000fe200078e0a04 */
[----:B------:R-:W-:-:S03]  /*1a410*/  ISETP.GT.U32.AND P0, PT, R4, R9, PT ;  /* 0x000000090400720c */ /* 0x000fc60003f04070 */
[----:B------:R-:W-:Y:S01]  /*1a420*/  @!P4 IMAD.IADD R14, R14, 0x1, -R4 ;  /* 0x000000010e0ec824 */ /* 0x000fe200078e0a04 */
[----:B------:R-:W-:-:S04]  /*1a430*/  IADD3 R11, R0, 0x6, RZ ;  /* 0x00000006000b7810 */ /* 0x000fc80007ffe0ff */
[----:B------:R-:W-:Y:S02]  /*1a440*/  ISETP.GT.U32.AND P2, PT, R4, R14, PT ;  /* 0x0000000e0400720c */ /* 0x000fe40003f44070 */
[----:B------:R-:W-:-:S03]  /*1a450*/  IABS R27, R11 ;  /* 0x0000000b001b7213 */ /* 0x000fc60000000000 */
[--C-:B------:R-:W-:Y:S01]  /*1a460*/  @!P0 IMAD.IADD R9, R9, 0x1, -R4.reuse ;  /* 0x0000000109098824 */ /* 0x100fe200078e0a04 */
[----:B--2---:R-:W-:Y:S01]  /*1a470*/  ISETP.GE.AND P0, PT, R21, RZ, PT ;  /* 0x000000ff1500720c */ /* 0x004fe20003f06270 */
[----:B------:R-:W-:Y:S01]  /*1a480*/  IMAD.HI.U32 R29, R25, R27, RZ ;  /* 0x0000001b191d7227 */ /* 0x000fe200078e00ff */
[----:B------:R-:W-:Y:S01]  /*1a490*/  ISETP.GT.U32.AND P4, PT, R4, R24, PT ;  /* 0x000000180400720c */ /* 0x000fe20003f84070 */
[----:B------:R-:W2:Y:S02]  /*1a4a0*/  LDL.LU R21, [R1+0x18f8] ;  /* 0x0018f80001157983 */ /* 0x000ea40000300800 */
[----:B------:R-:W-:Y:S02]  /*1a4b0*/  IMAD.MOV R29, RZ, RZ, -R29 ;  /* 0x000000ffff1d7224 */ /* 0x000fe400078e0a1d */
[----:B------:R-:W-:Y:S02]  /*1a4c0*/  @!P2 IMAD.IADD R14, R14, 0x1, -R4 ;  /* 0x000000010e0ea824 */ /* 0x000fe400078e0a04 */
[C---:B------:R-:W-:Y:S01]  /*1a4d0*/  IMAD R27, R4.reuse, R29, R27 ;  /* 0x0000001d041b7224 */ /* 0x040fe200078e021b */
[----:B------:R-:W-:-:S03]  /*1a4e0*/  ISETP.GT.U32.AND P5, PT, R4, R2, PT ;  /* 0x000000020400720c */ /* 0x000fc60003fa4070 */
[----:B------:R-:W-:Y:S01]  /*1a4f0*/  @!P0 IMAD.MOV R14, RZ, RZ, -R14 ;  /* 0x000000ffff0e8224 */ /* 0x000fe200078e0a0e */
[----:B------:R-:W-:Y:S01]  /*1a500*/  ISETP.GE.AND P0, PT, R17, RZ, PT ;  /* 0x000000ff1100720c */ /* 0x000fe20003f06270 */
[----:B------:R-:W-:Y:S01]  /*1a510*/  @!P4 IMAD.IADD R24, R24, 0x1, -R4 ;  /* 0x000000011818c824 */ /* 0x000fe200078e0a04 */
[----:B------:R-:W0:Y:S01]  /*1a520*/  S2R R17, SR_TID.X ;  /* 0x0000000000117919 */ /* 0x000e220000002100 */
[----:B------:R-:W-:Y:S02]  /*1a530*/  ISETP.GT.U32.AND P4, PT, R4, R27, PT ;  /* 0x0000001b0400720c */ /* 0x000fe40003f84070 */
[----:B------:R-:W-:-:S04]  /*1a540*/  IADD3 R6, R0, 0x2, RZ ;  /* 0x0000000200067810 */ /* 0x000fc80007ffe0ff */
[----:B------:R-:W-:Y:S01]  /*1a550*/  @!P5 IMAD.IADD R2, R2, 0x1, -R4 ;  /* 0x000000010202d824 */ /* 0x000fe200078e0a04 */
[----:B----4-:R-:W-:-:S06]  /*1a560*/  ISETP.GE.AND P5, PT, R26, RZ, PT ;  /* 0x000000ff1a00720c */ /* 0x010fcc0003fa6270 */
[----:B------:R-:W-:Y:S01]  /*1a570*/  @!P4 IMAD.IADD R27, R27, 0x1, -R4 ;  /* 0x000000011b1bc824 */ /* 0x000fe200078e0a04 */
[----:B------:R-:W-:Y:S02]  /*1a580*/  ISETP.GE.AND P4, PT, R15, RZ, PT ;  /* 0x000000ff0f00720c */ /* 0x000fe40003f86270 */
[----:B------:R-:W-:Y:S01]  /*1a590*/  IABS R20, R6 ;  /* 0x0000000600147213 */ /* 0x000fe20000000000 */
[----:B------:R-:W-:Y:S01]  /*1a5a0*/  @!P6 IMAD.MOV R24, RZ, RZ, -R24 ;  /* 0x000000ffff18e224 */ /* 0x000fe200078e0a18 */
[----:B0-----:R-:W-:-:S03]  /*1a5b0*/  SHF.R.U32.HI R17, RZ, 0x4, R17 ;  /* 0x00000004ff117819 */ /* 0x001fc60000011611 */
[----:B------:R-:W-:Y:S01]  /*1a5c0*/  IMAD.HI.U32 R29, R25, R20, RZ ;  /* 0x00000014191d7227 */ /* 0x000fe200078e00ff */
[----:B------:R-:W-:-:S03]  /*1a5d0*/  SGXT.U32 R17, R17, 0x2 ;  /* 0x000000021111781a */ /* 0x000fc60000000000 */
[----:B------:R-:W-:Y:S02]  /*1a5e0*/  @!P5 IMAD.MOV R23, RZ, RZ, -R23 ;  /* 0x000000ffff17d224 */ /* 0x000fe400078e0a17 */
[----:B------:R-:W-:Y:S02]  /*1a5f0*/  @!P4 IMAD.MOV R12, RZ, RZ, -R12 ;  /* 0x000000ffff0cc224 */ /* 0x000fe400078e0a0c */
[----:B------:R-:W-:Y:S01]  /*1a600*/  @!P3 IMAD.MOV R13, RZ, RZ, -R13 ;  /* 0x000000ffff0db224 */ /* 0x000fe200078e0a0d */
[----:B------:R-:W-:Y:S01]  /*1a610*/  STL [R1+0x18a8], R24 ;  /* 0x0018a81801007387 */ /* 0x000fe20000100800 */
[----:B------:R-:W-:Y:S01]  /*1a620*/  IMAD.MOV R29, RZ, RZ, -R29 ;  /* 0x000000ffff1d7224 */ /* 0x000fe200078e0a1d */
[----:B------:R-:W-:Y:S01]  /*1a630*/  LOP3.LUT R17, R17, 0x38, RZ, 0xfc, !PT ;  /* 0x0000003811117812 */ /* 0x000fe200078efcff */
[----:B------:R-:W-:Y:S01]  /*1a640*/  @!P1 IMAD.MOV R2, RZ, RZ, -R2 ;  /* 0x000000ffff029224 */ /* 0x000fe200078e0a02 */
[----:B------:R-:W-:Y:S01]  /*1a650*/  STL [R1+0x18ac], R23 ;  /* 0x0018ac1701007387 */ /* 0x000fe20000100800 */
[----:B------:R-:W-:-:S03]  /*1a660*/  IMAD R29, R4, R29, R20 ;  /* 0x0000001d041d7224 */ /* 0x000fc600078e0214 */
[----:B------:R-:W-:Y:S01]  /*1a670*/  STL [R1+0x18b0], R12 ;  /* 0x0018b00c01007387 */ /* 0x000fe20000100800 */
[----:B------:R-:W-:-:S03]  /*1a680*/  IADD3 R20, R0, 0x1, RZ ;  /* 0x0000000100147810 */ /* 0x000fc60007ffe0ff */
[----:B------:R-:W-:Y:S04]  /*1a690*/  STL [R1+0x18b4], R13 ;  /* 0x0018b40d01007387 */ /* 0x000fe80000100800 */
[----:B------:R0:W-:Y:S01]  /*1a6a0*/  STL [R1+0x18b8], R2 ;  /* 0x0018b80201007387 */ /* 0x0001e20000100800 */
[C---:B------:R-:W-:Y:S02]  /*1a6b0*/  ISETP.GT.U32.AND P2, PT, R4.reuse, R29, PT ;  /* 0x0000001d0400720c */ /* 0x040fe40003f44070 */
[----:B------:R-:W-:Y:S01]  /*1a6c0*/  IABS R28, R20 ;  /* 0x00000014001c7213 */ /* 0x000fe20000000000 */
[----:B0-----:R-:W-:Y:S02]  /*1a6d0*/  IMAD R2, R17, c[0x0][0x188], RZ ;  /* 0x0000620011027a24 */ /* 0x001fe400078e02ff */
[----:B------:R-:W0:Y:S01]  /*1a6e0*/  S2R R17, SR_TID.X ;  /* 0x0000000000117919 */ /* 0x000e220000002100 */
[C---:B------:R-:W-:Y:S01]  /*1a6f0*/  ISETP.GT.U32.AND P4, PT, R4.reuse, R3, PT ;  /* 0x000000030400720c */ /* 0x040fe20003f84070 */
[----:B------:R-:W-:Y:S01]  /*1a700*/  IMAD.HI.U32 R25, R25, R28, RZ ;  /* 0x0000001c19197227 */ /* 0x000fe200078e00ff */
[----:B------:R-:W-:-:S03]  /*1a710*/  ISETP.GT.U32.AND P5, PT, R4, R22, PT ;  /* 0x000000160400720c */ /* 0x000fc60003fa4070 */
[----:B------:R-:W-:Y:S02]  /*1a720*/  IMAD.MOV R0, RZ, RZ, -c[0x0][0x188] ;  /* 0x80006200ff007624 */ /* 0x000fe400078e02ff */
[----:B------:R-:W-:Y:S02]  /*1a730*/  IMAD.MOV R25, RZ, RZ, -R25 ;  /* 0x000000ffff197224 */ /* 0x000fe400078e0a19 */
[----:B------:R-:W-:Y:S01]  /*1a740*/  @!P2 IMAD.IADD R29, R29, 0x1, -R4 ;  /* 0x000000011d1da824 */ /* 0x000fe200078e0a04 */
[----:B------:R-:W-:Y:S01]  /*1a750*/  ISETP.GT.U32.AND P2, PT, R4, R27, PT ;  /* 0x0000001b0400720c */ /* 0x000fe20003f44070 */
[----:B------:R-:W-:Y:S02]  /*1a760*/  IMAD R2, R0, 0x4, R2 ;  /* 0x0000000400027824 */ /* 0x000fe400078e0202 */
[C---:B------:R-:W-:Y:S01]  /*1a770*/  IMAD R25, R4.reuse, R25, R28 ;  /* 0x0000001904197224 */ /* 0x040fe200078e021c */
[----:B------:R-:W-:Y:S01]  /*1a780*/  ISETP.GT.U32.AND P3, PT, R4, R9, PT ;  /* 0x000000090400720c */ /* 0x000fe20003f64070 */
[----:B------:R-:W-:Y:S01]  /*1a790*/  IMAD R2, R0, 0x4, R2 ;  /* 0x0000000400027824 */ /* 0x000fe200078e0202 */
[C---:B------:R-:W-:Y:S01]  /*1a7a0*/  ISETP.GT.U32.AND P1, PT, R4.reuse, R29, PT ;  /* 0x0000001d0400720c */ /* 0x040fe20003f24070 */
[----:B------:R-:W-:Y:S01]  /*1a7b0*/  @!P4 IMAD.IADD R3, R3, 0x1, -R4 ;  /* 0x000000010303c824 */ /* 0x000fe200078e0a04 */
[----:B------:R-:W-:Y:S01]  /*1a7c0*/  ISETP.GT.U32.AND P4, PT, R4, R25, PT ;  /* 0x000000190400720c */ /* 0x000fe20003f84070 */
[----:B------:R-:W-:Y:S01]  /*1a7d0*/  IMAD R2, R0, 0x4, R2 ;  /* 0x0000000400027824 */ /* 0x000fe200078e0202 */
[----:B------:R-:W-:Y:S01]  /*1a7e0*/  ISETP.GE.AND P6, PT, R11, RZ, PT ;  /* 0x000000ff0b00720c */ /* 0x000fe20003fc6270 */
[----:B------:R-:W-:Y:S01]  /*1a7f0*/  @!P5 IMAD.IADD R22, R22, 0x1, -R4 ;  /* 0x000000011616d824 */ /* 0x000fe200078e0a04 */
[----:B------:R-:W-:Y:S01]  /*1a800*/  ISETP.GE.AND P5, PT, R8, RZ, PT ;  /* 0x000000ff0800720c */ /* 0x000fe20003fa6270 */
[----:B------:R-:W4:Y:S01]  /*1a810*/  LDL.LU R11, [R1+0x18f4] ;  /* 0x0018f400010b7983 */ /* 0x000f220000300800 */
[----:B0-----:R-:W-:Y:S01]  /*1a820*/  SHF.R.S32.HI R28, RZ, 0x2, R17 ;  /* 0x00000002ff1c7819 */ /* 0x001fe20000011411 */
[----:B------:R-:W-:-:S02]  /*1a830*/  IMAD.MOV.U32 R8, RZ, RZ, 0x3f ;  /* 0x0000003fff087424 */ /* 0x000fc400078e00ff */
[----:B------:R-:W-:Y:S01]  /*1a840*/  STL [R1+0x18bc], R14 ;  /* 0x0018bc0e01007387 */ /* 0x000fe20000100800 */
[----:B------:R-:W-:Y:S01]  /*1a850*/  SGXT R28, R28, 0x1 ;  /* 0x000000011c1c781a */ /* 0x000fe20000000200 */
[----:B------:R-:W-:Y:S02]  /*1a860*/  IMAD.SHL.U32 R7, R17, 0x10, RZ ;  /* 0x0000001011077824 */ /* 0x000fe400078e00ff */
[----:B------:R0:W-:Y:S01]  /*1a870*/  STL [R1+0x1768], R2 ;  /* 0x0017680201007387 */ /* 0x0001e20000100800 */
[--C-:B------:R-:W-:Y:S01]  /*1a880*/  @!P2 IMAD.IADD R27, R27, 0x1, -R4.reuse ;  /* 0x000000011b1ba824 */ /* 0x100fe200078e0a04 */
[----:B------:R-:W-:Y:S01]  /*1a890*/  ISETP.GE.AND P2, PT, R10, RZ, PT ;  /* 0x000000ff0a00720c */ /* 0x000fe20003f46270 */
[----:B------:R-:W-:Y:S01]  /*1a8a0*/  IMAD.SHL.U32 R10, R17, 0x20, RZ ;  /* 0x00000020110a7824 */ /* 0x000fe200078e00ff */
[----:B------:R-:W-:Y:S01]  /*1a8b0*/  IADD3 R8, R8, c[0x0][0x180], RZ ;  /* 0x0000600008087a10 */ /* 0x000fe20007ffe0ff */
[----:B------:R-:W-:Y:S01]  /*1a8c0*/  @!P3 IMAD.IADD R9, R9, 0x1, -R4 ;  /* 0x000000010909b824 */ /* 0x000fe200078e0a04 */
[----:B------:R-:W-:Y:S01]  /*1a8d0*/  LOP3.LUT R28, R28, 0x90, RZ, 0xc0, !PT ;  /* 0x000000901c1c7812 */ /* 0x000fe200078ec0ff */
[----:B0-----:R-:W-:Y:S01]  /*1a8e0*/  IMAD R2, R0, 0x4, R2 ;  /* 0x0000000400027824 */ /* 0x001fe200078e0202 */
[----:B------:R-:W-:Y:S01]  /*1a8f0*/  STL [R1+0x1778], R7 ;  /* 0x0017780701007387 */ /* 0x000fe20000100800 */
[--C-:B------:R-:W-:Y:S01]  /*1a900*/  @!P1 IMAD.IADD R29, R29, 0x1, -R4.reuse ;  /* 0x000000011d1d9824 */ /* 0x100fe200078e0a04 */
[----:B------:R-:W-:Y:S01]  /*1a910*/  ISETP.GE.AND P3, PT, R6, RZ, PT ;  /* 0x000000ff0600720c */ /* 0x000fe20003f66270 */
[C---:B------:R-:W-:Y:S01]  /*1a920*/  IMAD.SHL.U32 R6, R17.reuse, 0x2, RZ ;  /* 0x0000000211067824 */ /* 0x040fe200078e00ff */
[----:B------:R-:W-:Y:S01]  /*1a930*/  ISETP.GE.AND P1, PT, R20, RZ, PT ;  /* 0x000000ff1400720c */ /* 0x000fe20003f26270 */
[----:B------:R0:W-:Y:S01]  /*1a940*/  STL [R1+0x1774], R2 ;  /* 0x0017740201007387 */ /* 0x0001e20000100800 */
[----:B------:R-:W-:Y:S01]  /*1a950*/  LOP3.LUT R5, R17, 0x7, RZ, 0xc0, !PT ;  /* 0x0000000711057812 */ /* 0x000fe200078ec0ff */
[----:B------:R-:W-:Y:S01]  /*1a960*/  @!P4 IMAD.IADD R25, R25, 0x1, -R4 ;  /* 0x000000011919c824 */ /* 0x000fe200078e0a04 */
[----:B------:R-:W-:-:S02]  /*1a970*/  SHF.R.S32.HI R20, RZ, 0x1f, R8 ;  /* 0x0000001fff147819 */ /* 0x000fc40000011408 */
[----:B------:R-:W-:Y:S01]  /*1a980*/  LOP3.LUT R28, R28, 0x60, R10, 0xf8, !PT ;  /* 0x000000601c1c7812 */ /* 0x000fe200078ef80a */
[----:B------:R-:W-:Y:S02]  /*1a990*/  IMAD R5, R5, 0x90, RZ ;  /* 0x0000009005057824 */ /* 0x000fe400078e02ff */
[----:B0-----:R-:W-:Y:S01]  /*1a9a0*/  IMAD R2, R0, 0x4, R2 ;  /* 0x0000000400027824 */ /* 0x001fe200078e0202 */
[----:B------:R-:W-:Y:S02]  /*1a9b0*/  LEA.HI R8, R20, R8, RZ, 0x6 ;  /* 0x0000000814087211 */ /* 0x000fe400078f30ff */
[----:B------:R-:W-:Y:S02]  /*1a9c0*/  ISETP.GT.U32.AND P4, PT, R4, R25, PT ;  /* 0x000000190400720c */ /* 0x000fe40003f84070 */
[----:B------:R-:W-:Y:S01]  /*1a9d0*/  LOP3.LUT R20, R7, 0x100, RZ, 0xc0, !PT ;  /* 0x0000010007147812 */ /* 0x000fe200078ec0ff */
[----:B------:R0:W-:Y:S01]  /*1a9e0*/  STL [R1+0x1758], R2 ;  /* 0x0017580201007387 */ /* 0x0001e20000100800 */
[----:B------:R-:W-:-:S02]  /*1a9f0*/  LOP3.LUT R28, R28, 0x10, R6, 0x78, !PT ;  /* 0x000000101c1c7812 */ /* 0x000fc400078e7806 */
[----:B------:R-:W-:Y:S01]  /*1aa00*/  LOP3.LUT R5, R5, 0x30, R6, 0x78, !PT ;  /* 0x0000003005057812 */ /* 0x000fe200078e7806 */
[----:B------:R-:W-:Y:S02]  /*1aa10*/  @!P6 IMAD.MOV R27, RZ, RZ, -R27 ;  /* 0x000000ffff1be224 */ /* 0x000fe400078e0a1b */
[----:B------:R-:W-:Y:S02]  /*1aa20*/  IMAD.IADD R5, R20, 0x1, R28 ;  /* 0x0000000114057824 */ /* 0x000fe400078e021c */
[----:B0-----:R-:W-:-:S05]  /*1aa30*/  IMAD R2, R0, 0x4, R2 ;  /* 0x0000000400027824 */ /* 0x001fca00078e0202 */
[----:B------:R0:W-:Y:S01]  /*1aa40*/  STL [R1+0x1760], R2 ;  /* 0x0017600201007387 */ /* 0x0001e20000100800 */
[----:B------:R-:W-:-:S03]  /*1aa50*/  @!P0 IMAD.MOV R22, RZ, RZ, -R22 ;  /* 0x000000ffff168224 */ /* 0x000fc600078e0a16 */
[----:B------:R1:W-:Y:S01]  /*1aa60*/  STL [R1+0x6c4], R5 ;  /* 0x0006c40501007387 */ /* 0x0003e20000100800 */
[----:B0-----:R-:W-:-:S03]  /*1aa70*/  IMAD R2, R0, 0x4, R2 ;  /* 0x0000000400027824 */ /* 0x001fc600078e0202 */
[----:B------:R-:W-:Y:S01]  /*1aa80*/  STL [R1+0x18c0], R27 ;  /* 0x0018c01b01007387 */ /* 0x000fe20000100800 */
[----:B------:R-:W-:Y:S01]  /*1aa90*/  @!P4 IMAD.IADD R25, R25, 0x1, -R4 ;  /* 0x000000011919c824 */ /* 0x000fe200078e0a04 */
[----:B-1----:R-:W-:Y:S02]  /*1aaa0*/  LOP3.LUT R5, R17, 0x3f, RZ, 0xc0, !PT ;  /* 0x0000003f11057812 */ /* 0x002fe400078ec0ff */
[----:B------:R0:W-:Y:S01]  /*1aab0*/  STL [R1+0x1750], R2 ;  /* 0x0017500201007387 */ /* 0x0001e20000100800 */
[----:B------:R-:W-:-:S03]  /*1aac0*/  IMAD.MOV.U32 R4, RZ, RZ, R3 ;  /* 0x000000ffff047224 */ /* 0x000fc600078e0003 */
[----:B------:R-:W-:Y:S01]  /*1aad0*/  STL [R1+0x18c4], R22 ;  /* 0x0018c41601007387 */ /* 0x000fe20000100800 */
[----:B------:R-:W-:Y:S02]  /*1aae0*/  IMAD R28, R5, c[0x0][0x18c], RZ ;  /* 0x00006300051c7a24 */ /* 0x000fe400078e02ff */
[----:B0-----:R-:W-:Y:S02]  /*1aaf0*/  IMAD R2, R0, 0x4, R2 ;  /* 0x0000000400027824 */ /* 0x001fe400078e0202 */
[----:B------:R-:W-:-:S03]  /*1ab00*/  @!P2 IMAD.MOV R4, RZ, RZ, -R4 ;  /* 0x000000ffff04a224 */ /* 0x000fc600078e0a04 */
[----:B------:R0:W-:Y:S01]  /*1ab10*/  STL [R1+0x1754], R2 ;  /* 0x0017540201007387 */ /* 0x0001e20000100800 */
[----:B------:R-:W-:-:S03]  /*1ab20*/  LEA R3, P6, R28, c[0x0][0x168], 0x1 ;  /* 0x00005a001c037a11 */ /* 0x000fc600078c08ff */
[----:B------:R-:W-:Y:S01]  /*1ab30*/  STL [R1+0x18c8], R4 ;  /* 0x0018c80401007387 */ /* 0x000fe20000100800 */
[----:B0-----:R-:W-:-:S05]  /*1ab40*/  IMAD R2, R0, 0x4, R2 ;  /* 0x0000000400027824 */ /* 0x001fca00078e0202 */
[----:B------:R0:W-:Y:S04]  /*1ab50*/  STL [R1+0x175c], R2 ;  /* 0x00175c0201007387 */ /* 0x0001e80000100800 */
[----:B------:R1:W-:Y:S01]  /*1ab60*/  STL [R1+0x1824], R3 ;  /* 0x0018240301007387 */ /* 0x0003e20000100800 */
[----:B0-----:R-:W-:-:S03]  /*1ab70*/  IMAD R2, R0, 0x4, R2 ;  /* 0x0000000400027824 */ /* 0x001fc600078e0202 */
[----:B-1----:R-:W2:Y:S04]  /*1ab80*/  LDL.LU R3, [R1+0x48] ;  /* 0x0000480001037983 */ /* 0x002ea80000300800 */
[----:B------:R-:W2:Y:S04]  /*1ab90*/  LDL.LU R26, [R1+0x44] ;  /* 0x00004400011a7983 */ /* 0x000ea80000300800 */
[----:B------:R0:W-:Y:S04]  /*1aba0*/  STL [R1+0x1764], R2 ;  /* 0x0017640201007387 */ /* 0x0001e80000100800 */
[----:B------:R-:W2:Y:S04]  /*1abb0*/  LDL.LU R10, [R1+0x40] ;  /* 0x00004000010a7983 */ /* 0x000ea80000300800 */
[----:B------:R-:W2:Y:S04]  /*1abc0*/  LDL.LU R28, [R1+0x24] ;  /* 0x00002400011c7983 */ /* 0x000ea80000300800 */
[----:B------:R-:W2:Y:S04]  /*1abd0*/  LDL.LU R4, [R1+0x7b4] ;  /* 0x0007b40001047983 */ /* 0x000ea80000300800 */
[----:B------:R-:W2:Y:S04]  /*1abe0*/  LDL.LU R22, [R1+0x7b8] ;  /* 0x0007b80001167983 */ /* 0x000ea80000300800 */
[----:B------:R-:W2:Y:S04]  /*1abf0*/  LDL.LU R27, [R1+0x7bc] ;  /* 0x0007bc00011b7983 */ /* 0x000ea80000300800 */
[----:B------:R-:W2:Y:S04]  /*1ac00*/  LDL.LU R8, [R1+0x7c4] ;  /* 0x0007c40001087983 */ /* 0x000ea80000300800 */
[----:B------:R-:W2:Y:S04]  /*1ac10*/  LDL.LU R14, [R1+0x7d4] ;  /* 0x0007d400010e7983 */ /* 0x000ea80000300800 */
[----:B0-----:R-:W2:Y:S04]  /*1ac20*/  LDL.LU R2, [R1+0x7c8] ;  /* 0x0007c80001027983 */ /* 0x001ea80000300800 */
[----:B------:R-:W4:Y:S04]  /*1ac30*/  LDL.LU R6, [R1+0x7d0] ;  /* 0x0007d00001067983 */ /* 0x000f280000300800 */
[----:B------:R-:W4:Y:S04]  /*1ac40*/  LDL.LU R13, [R1+0x7cc] ;  /* 0x0007cc00010d7983 */ /* 0x000f280000300800 */
[----:B------:R-:W4:Y:S04]  /*1ac50*/  LDL.LU R12, [R1+0x7c0] ;  /* 0x0007c000010c7983 */ /* 0x000f280000300800 */
[----:B------:R-:W4:Y:S04]  /*1ac60*/  LDL.LU R23, [R1+0x7a4] ;  /* 0x0007a40001177983 */ /* 0x000f280000300800 */
[----:B------:R-:W4:Y:S01]  /*1ac70*/  LDL.LU R24, [R1+0x7a8] ;  /* 0x0007a80001187983 */ /* 0x000f220000300800 */
[----:B------:R-:W-:-:S03]  /*1ac80*/  @!P5 IMAD.MOV R9, RZ, RZ, -R9 ;  /* 0x000000ffff09d224 */ /* 0x000fc600078e0a09 */
[----:B------:R-:W4:Y:S01]  /*1ac90*/  LDL.LU R7, [R1+0x7ac] ;  /* 0x0007ac0001077983 */ /* 0x000f220000300800 */
[----:B---3--:R-:W-:-:S03]  /*1aca0*/  ISETP.GE.AND P0, PT, R16, RZ, PT ;  /* 0x000000ff1000720c */ /* 0x008fc60003f06270 */
[----:B------:R-:W3:Y:S01]  /*1acb0*/  LDL.LU R5, [R1+0x7b0] ;  /* 0x0007b00001057983 */ /* 0x000ee20000300800 */
[----:B------:R-:W-:-:S03]  /*1acc0*/  @!P3 IMAD.MOV R29, RZ, RZ, -R29 ;  /* 0x000000ffff1db224 */ /* 0x000fc600078e0a1d */
[----:B------:R-:W3:Y:S04]  /*1acd0*/  LDL.LU R18, [R1+0x764] ;  /* 0x0007640001127983 */ /* 0x000ee80000300800 */
[----:B------:R-:W3:Y:S01]  /*1ace0*/  LDL.LU R15, [R1+0x770] ;  /* 0x00077000010f7983 */ /* 0x000ee20000300800 */
[----:B------:R-:W-:-:S03]  /*1acf0*/  @!P1 IMAD.MOV R25, RZ, RZ, -R25 ;  /* 0x000000ffff199224 */ /* 0x000fc600078e0a19 */
[----:B------:R-:W3:Y:S04]  /*1ad00*/  LDL.LU R17, [R1+0x774] ;  /* 0x0007740001117983 */ /* 0x000ee80000300800 */
[----:B------:R-:W3:Y:S01]  /*1ad10*/  LDL.LU R16, [R1+0x7a0] ;  /* 0x0007a00001107983 */ /* 0x000ee20000300800 */
[----:B------:R-:W-:-:S03]  /*1ad20*/  @!P0 IMAD.MOV R19, RZ, RZ, -R19 ;  /* 0x000000ffff138224 */ /* 0x000fc600078e0a13 */
[----:B------:R0:W-:Y:S04]  /*1ad30*/  STL [R1+0x18d8], R0 ;  /* 0x0018d80001007387 */ /* 0x0001e80000100800 */
[----:B0-----:R-:W3:Y:S04]  /*1ad40*/  LDL.LU R0, [R1+0x4c] ;  /* 0x00004c0001007983 */ /* 0x001ee80000300800 */
[----:B------:R0:W-:Y:S04]  /*1ad50*/  STL [R1+0x18dc], R9 ;  /* 0x0018dc0901007387 */ /* 0x0001e80000100800 */
[----:B0-----:R-:W4:Y:S04]  /*1ad60*/  LDL.LU R9, [R1+0x58] ;  /* 0x0000580001097983 */ /* 0x001f280000300800 */
[----:B------:R0:W-:Y:S04]  /*1ad70*/  STL [R1+0x18e0], R29 ;  /* 0x0018e01d01007387 */ /* 0x0001e80000100800 */
[----:B0-----:R-:W4:Y:S04]  /*1ad80*/  LDL.LU R29, [R1+0xc8] ;  /* 0x0000c800011d7983 */ /* 0x001f280000300800 */
[----:B------:R0:W-:Y:S04]  /*1ad90*/  STL [R1+0x18ec], R25 ;  /* 0x0018ec1901007387 */ /* 0x0001e80000100800 */
[----:B0-----:R-:W4:Y:S04]  /*1ada0*/  LDL.LU R25, [R1+0x128] ;  /* 0x0001280001197983 */ /* 0x001f280000300800 */
[----:B------:R0:W-:Y:S04]  /*1adb0*/  STL [R1+0x18f0], R19 ;  /* 0x0018f01301007387 */ /* 0x0001e80000100800 */
[----:B0-----:R-:W4:Y:S01]  /*1adc0*/  LDL.LU R19, [R1+0x1d0] ;  /* 0x0001d00001137983 */ /* 0x001f220000300800 */
[----:B------:R-:W-:-:S02]  /*1add0*/  ISETP.NE.AND P4, PT, RZ, c[0x0][0x17c], PT ;  /* 0x00005f00ff007a0c */ /* 0x000fc40003f85270 */
[----:B------:R-:W-:-:S04]  /*1ade0*/  LOP3.LUT R20, RZ, c[0x0][0x17c], RZ, 0x33, !PT ;  /* 0x00005f00ff147a12 */ /* 0x000fc800078e33ff */
[C---:B--2---:R-:W-:Y:S02]  /*1adf0*/  SEL R2, R20.reuse, R2, !P4 ;  /* 0x0000000214027207 */ /* 0x044fe40006000000 */
[C---:B---3--:R-:W-:Y:S02]  /*1ae00*/  SEL R0, R20.reuse, R0, !P4 ;  /* 0x0000000014007207 */ /* 0x048fe40006000000 */
[----:B----4-:R-:W-:-:S05]  /*1ae10*/  SEL R19, R20, R19, !P4 ;  /* 0x0000001314137207 */ /* 0x010fca0006000000 */
[----:B------:R0:W-:Y:S02]  /*1ae20*/  STL [R1+0x818], R19 ;  /* 0x0008181301007387 */ /* 0x0001e40000100800 */
[C---:B0-----:R-:W-:Y:S02]  /*1ae30*/  SEL R19, R20.reuse, R25, !P4 ;  /* 0x0000001914137207 */ /* 0x041fe40006000000 */
[----:B------:R-:W-:-:S03]  /*1ae40*/  SEL R25, R20, R29, !P4 ;  /* 0x0000001d14197207 */ /* 0x000fc60006000000 */
[----:B------:R0:W-:Y:S04]  /*1ae50*/  STL [R1+0x814], R19 ;  /* 0x0008141301007387 */ /* 0x0001e80000100800 */
[----:B------:R-:W-:Y:S01]  /*1ae60*/  STL [R1+0x810], R25 ;  /* 0x0008101901007387 */ /* 0x000fe20000100800 */
[C---:B0-----:R-:W-:Y:S02]  /*1ae70*/  SEL R19, R20.reuse, R9, !P4 ;  /* 0x0000000914137207 */ /* 0x041fe40006000000 */
[C---:B------:R-:W-:Y:S02]  /*1ae80*/  SEL R9, R20.reuse, R3, !P4 ;  /* 0x0000000314097207 */ /* 0x040fe40006000000 */
[C---:B------:R-:W-:Y:S01]  /*1ae90*/  SEL R3, R20.reuse, R26, !P4 ;  /* 0x0000001a14037207 */ /* 0x040fe20006000000 */
[----:B------:R-:W-:Y:S04]  /*1aea0*/  STL [R1+0x80c], R19 ;  /* 0x00080c1301007387 */ /* 0x000fe80000100800 */
[----:B------:R0:W-:Y:S04]  /*1aeb0*/  STL [R1+0x808], R0 ;  /* 0x0008080001007387 */ /* 0x0001e80000100800 */
[----:B------:R-:W-:Y:S04]  /*1aec0*/  STL [R1+0x804], R9 ;  /* 0x0008040901007387 */ /* 0x000fe80000100800 */
[----:B------:R-:W2:Y:S01]  /*1aed0*/  LDL.LU R26, [R1+0x778] ;  /* 0x00077800011a7983 */ /* 0x000ea20000300800 */
[----:B0-----:R-:W-:-:S03]  /*1aee0*/  SEL R0, R20, R10, !P4 ;  /* 0x0000000a14007207 */ /* 0x001fc60006000000 */
[----:B------:R0:W-:Y:S04]  /*1aef0*/  STL [R1+0x800], R3 ;  /* 0x0008000301007387 */ /* 0x0001e80000100800 */
[----:B------:R-:W3:Y:S04]  /*1af00*/  LDL.LU R10, [R1+0x79c] ;  /* 0x00079c00010a7983 */ /* 0x000ee80000300800 */
[----:B------:R1:W-:Y:S01]  /*1af10*/  STL [R1+0x7fc], R0 ;  /* 0x0007fc0001007387 */ /* 0x0003e20000100800 */
[----:B0-----:R-:W-:-:S05]  /*1af20*/  SEL R3, R20, R28, !P4 ;  /* 0x0000001c14037207 */ /* 0x001fca0006000000 */
[----:B------:R0:W-:Y:S01]  /*1af30*/  STL [R1+0x7f8], R3 ;  /* 0x0007f80301007387 */ /* 0x0001e20000100800 */
[C---:B-1----:R-:W-:Y:S02]  /*1af40*/  SEL R0, R20.reuse, R4, !P4 ;  /* 0x0000000414007207 */ /* 0x042fe40006000000 */
[----:B------:R-:W-:-:S03]  /*1af50*/  SEL R4, R20, R22, !P4 ;  /* 0x0000001614047207 */ /* 0x000fc60006000000 */
[----:B------:R1:W-:Y:S01]  /*1af60*/  STL [R1+0x7f4], R0 ;  /* 0x0007f40001007387 */ /* 0x0003e20000100800 */
[----:B0-----:R-:W-:-:S03]  /*1af70*/  SEL R3, R20, R27, !P4 ;  /* 0x0000001b14037207 */ /* 0x001fc60006000000 */
[----:B------:R-:W-:Y:S01]  /*1af80*/  STL [R1+0x7f0], R4 ;  /* 0x0007f00401007387 */ /* 0x000fe20000100800 */
[----:B-1----:R-:W-:-:S03]  /*1af90*/  SEL R0, R20, R8, !P4 ;  /* 0x0000000814007207 */ /* 0x002fc60006000000 */
[----:B------:R-:W4:Y:S04]  /*1afa0*/  LDL.LU R8, [R1+0x77c] ;  /* 0x00077c0001087983 */ /* 0x000f280000300800 */
[----:B------:R0:W-:Y:S04]  /*1afb0*/  STL [R1+0x7ec], R3 ;  /* 0x0007ec0301007387 */ /* 0x0001e80000100800 */
[----:B------:R1:W-:Y:S01]  /*1afc0*/  STL [R1+0x7e8], R0 ;  /* 0x0007e80001007387 */ /* 0x0003e20000100800 */
[C---:B0-----:R-:W-:Y:S02]  /*1afd0*/  SEL R3, R20.reuse, R14, !P4 ;  /* 0x0000000e14037207 */ /* 0x041fe40006000000 */
[----:B-1----:R-:W-:-:S03]  /*1afe0*/  SEL R0, R20, R6, !P4 ;  /* 0x0000000614007207 */ /* 0x002fc60006000000 */
[----:B------:R0:W-:Y:S04]  /*1aff0*/  STL [R1+0x7e4], R3 ;  /* 0x0007e40301007387 */ /* 0x0001e80000100800 */
[----:B------:R-:W4:Y:S04]  /*1b000*/  LDL.LU R6, [R1+0x794] ;  /* 0x0007940001067983 */ /* 0x000f280000300800 */
[----:B------:R1:W-:Y:S01]  /*1b010*/  STL [R1+0x7e0], R2 ;  /* 0x0007e00201007387 */ /* 0x0003e20000100800 */
[----:B0-----:R-:W-:-:S03]  /*1b020*/  SEL R3, R20, R13, !P4 ;  /* 0x0000000d14037207 */ /* 0x001fc60006000000 */
[----:B------:R0:W-:Y:S04]  /*1b030*/  STL [R1+0x7dc], R0 ;  /* 0x0007dc0001007387 */ /* 0x0001e80000100800 */
[----:B------:R0:W-:Y:S01]  /*1b040*/  STL [R1+0x7d8], R3 ;  /* 0x0007d80301007387 */ /* 0x0001e20000100800 */
[C---:B-1----:R-:W-:Y:S02]  /*1b050*/  SEL R2, R20.reuse, R23, !P4 ;  /* 0x0000001714027207 */ /* 0x042fe40006000000 */
[C---:B0-----:R-:W-:Y:S02]  /*1b060*/  SEL R0, R20.reuse, R12, !P4 ;  /* 0x0000000c14007207 */ /* 0x041fe40006000000 */
[----:B------:R-:W-:-:S03]  /*1b070*/  SEL R3, R20, R24, !P4 ;  /* 0x0000001814037207 */ /* 0x000fc60006000000 */
[----:B------:R0:W-:Y:S04]  /*1b080*/  STL [R1+0x7d4], R0 ;  /* 0x0007d40001007387 */ /* 0x0001e80000100800 */
[----:B------:R1:W-:Y:S04]  /*1b090*/  STL [R1+0x7d0], R2 ;  /* 0x0007d00201007387 */ /* 0x0003e80000100800 */
[----:B------:R1:W-:Y:S01]  /*1b0a0*/  STL [R1+0x7cc], R3 ;  /* 0x0007cc0301007387 */ /* 0x0003e20000100800 */
[C---:B0-----:R-:W-:Y:S02]  /*1b0b0*/  SEL R0, R20.reuse, R7, !P4 ;  /* 0x0000000714007207 */ /* 0x041fe40006000000 */
[----:B-1----:R-:W-:-:S03]  /*1b0c0*/  SEL R2, R20, R5, !P4 ;  /* 0x0000000514027207 */ /* 0x002fc60006000000 */
[----:B------:R0:W-:Y:S01]  /*1b0d0*/  STL [R1+0x7c8], R0 ;  /* 0x0007c80001007387 */ /* 0x0001e20000100800 */
[----:B------:R-:W-:-:S03]  /*1b0e0*/  SEL R3, R20, R18, !P4 ;  /* 0x0000001214037207 */ /* 0x000fc60006000000 */
[----:B------:R1:W-:Y:S04]  /*1b0f0*/  STL [R1+0x7c4], R2 ;  /* 0x0007c40201007387 */ /* 0x0003e80000100800 */
[----:B------:R-:W-:Y:S01]  /*1b100*/  STL [R1+0x7c0], R3 ;  /* 0x0007c00301007387 */ /* 0x000fe20000100800 */
[C---:B0-----:R-:W-:Y:S02]  /*1b110*/  SEL R0, R20.reuse, R15, !P4 ;  /* 0x0000000f14007207 */ /* 0x041fe40006000000 */
[C---:B-1----:R-:W-:Y:S02]  /*1b120*/  SEL R2, R20.reuse, R17, !P4 ;  /* 0x0000001114027207 */ /* 0x042fe40006000000 */
[----:B------:R-:W4:Y:S04]  /*1b130*/  LDL.LU R17, [R1+0x798] ;  /* 0x0007980001117983 */ /* 0x000f280000300800 */
[----:B------:R0:W-:Y:S04]  /*1b140*/  STL [R1+0x7bc], R0 ;  /* 0x0007bc0001007387 */ /* 0x0001e80000100800 */
[----:B------:R-:W-:Y:S04]  /*1b150*/  STL [R1+0x7b8], R2 ;  /* 0x0007b80201007387 */ /* 0x000fe80000100800 */
[----:B------:R-:W4:Y:S01]  /*1b160*/  LDL.LU R19, [R1+0x78c] ;  /* 0x00078c0001137983 */ /* 0x000f220000300800 */
[----:B0-----:R-:W-:-:S03]  /*1b170*/  SEL R0, R20, R16, !P4 ;  /* 0x0000001014007207 */ /* 0x001fc60006000000 */
[----:B------:R-:W4:Y:S04]  /*1b180*/  LDL.LU R25, [R1+0x790] ;  /* 0x0007900001197983 */ /* 0x000f280000300800 */
[----:B------:R0:W-:Y:S04]  /*1b190*/  STL [R1+0x7b4], R0 ;  /* 0x0007b40001007387 */ /* 0x0001e80000100800 */
[----:B------:R-:W4:Y:S04]  /*1b1a0*/  LDL.LU R29, [R1+0x784] ;  /* 0x00078400011d7983 */ /* 0x000f280000300800 */
[----:B------:R-:W4:Y:S04]  /*1b1b0*/  LDL.LU R9, [R1+0x788] ;  /* 0x0007880001097983 */ /* 0x000f280000300800 */
[----:B0-----:R-:W4:Y:S04]  /*1b1c0*/  LDL.LU R0, [R1+0x780] ;  /* 0x0007800001007983 */ /* 0x001f280000300800 */
[----:B------:R-:W4:Y:S04]  /*1b1d0*/  LDL.LU R3, [R1+0x76c] ;  /* 0x00076c0001037983 */ /* 0x000f280000300800 */
[----:B------:R-:W4:Y:S04]  /*1b1e0*/  LDL.LU R15, [R1+0x768] ;  /* 0x00076800010f7983 */ /* 0x000f280000300800 */
[----:B------:R-:W4:Y:S04]  /*1b1f0*/  LDL.LU R16, [R1+0x760] ;  /* 0x0007600001107983 */ /* 0x000f280000300800 */
[----:B------:R-:W4:Y:S01]  /*1b200*/  LDL.LU R28, [R1+0x75c] ;  /* 0x00075c00011c7983 */ /* 0x000f220000300800 */
[----:B--2---:R-:W-:-:S05]  /*1b210*/  SEL R4, R20, R26, !P4 ;  /* 0x0000001a14047207 */ /* 0x004fca0006000000 */
[----:B------:R0:W-:Y:S01]  /*1b220*/  STL [R1+0x7b0], R4 ;  /* 0x0007b00401007387 */ /* 0x0001e20000100800 */
[----:B---3--:R-:W-:-:S03]  /*1b230*/  SEL R2, R20, R10, !P4 ;  /* 0x0000000a14027207 */ /* 0x008fc60006000000 */
[----:B0-----:R-:W2:Y:S04]  /*1b240*/  LDL.LU R4, [R1+0x758] ;  /* 0x0007580001047983 */ /* 0x001ea80000300800 */
[----:B------:R0:W-:Y:S04]  /*1b250*/  STL [R1+0x7ac], R2 ;  /* 0x0007ac0201007387 */ /* 0x0001e80000100800 */
[----:B------:R-:W3:Y:S04]  /*1b260*/  LDL.LU R22, [R1+0x754] ;  /* 0x0007540001167983 */ /* 0x000ee80000300800 */
[----:B------:R-:W3:Y:S04]  /*1b270*/  LDL.LU R27, [R1+0x750] ;  /* 0x00075000011b7983 */ /* 0x000ee80000300800 */
[----:B------:R-:W3:Y:S04]  /*1b280*/  LDL.LU R14, [R1+0x734] ;  /* 0x00073400010e7983 */ /* 0x000ee80000300800 */
[----:B0-----:R-:W3:Y:S01]  /*1b290*/  LDL.LU R2, [R1+0x738] ;  /* 0x0007380001027983 */ /* 0x001ee20000300800 */
[----:B----4-:R-:W-:-:S03]  /*1b2a0*/  SEL R5, R20, R8, !P4 ;  /* 0x0000000814057207 */ /* 0x010fc60006000000 */
[----:B------:R-:W4:Y:S04]  /*1b2b0*/  LDL.LU R13, [R1+0x73c] ;  /* 0x00073c00010d7983 */ /* 0x000f280000300800 */
[----:B------:R0:W-:Y:S04]  /*1b2c0*/  STL [R1+0x7a8], R5 ;  /* 0x0007a80501007387 */ /* 0x0001e80000100800 */
[----:B------:R-:W4:Y:S04]  /*1b2d0*/  LDL.LU R8, [R1+0x740] ;  /* 0x0007400001087983 */ /* 0x000f280000300800 */
[----:B------:R-:W4:Y:S04]  /*1b2e0*/  LDL.LU R12, [R1+0x74c] ;  /* 0x00074c00010c7983 */ /* 0x000f280000300800 */
[----:B------:R-:W4:Y:S01]  /*1b2f0*/  LDL.LU R23, [R1+0x748] ;  /* 0x0007480001177983 */ /* 0x000f220000300800 */
[----:B0-----:R-:W-:-:S05]  /*1b300*/  SEL R5, R20, R6, !P4 ;  /* 0x0000000614057207 */ /* 0x001fca0006000000 */
        /* <DEDUP_REMOVED lines=8> */
[----:B------:R-:W-:-:S05]  /*1b390*/  SEL R17, R20, R17, !P4 ;  /* 0x0000001114117207 */ /* 0x000fca0006000000 */
[----:B------:R0:W-:Y:S01]  /*1b3a0*/  STL [R1+0x7a0], R17 ;  /* 0x0007a01101007387 */ /* 0x0001e20000100800 */
[----:B------:R-:W-:-:S03]  /*1b3b0*/  SEL R19, R20, R19, !P4 ;  /* 0x0000001314137207 */ /* 0x000fc60006000000 */
[----:B0-----:R-:W4:Y:S04]  /*1b3c0*/  LDL.LU R17, [R1+0x6b8] ;  /* 0x0006b80001117983 */ /* 0x001f280000300800 */
[----:B------:R0:W-:Y:S02]  /*1b3d0*/  STL [R1+0x79c], R19 ;  /* 0x00079c1301007387 */ /* 0x0001e40000100800 */
[C---:B0-----:R-:W-:Y:S02]  /*1b3e0*/  SEL R19, R20.reuse, R25, !P4 ;  /* 0x0000001914137207 */ /* 0x041fe40006000000 */
[----:B------:R-:W-:-:S03]  /*1b3f0*/  SEL R25, R20, R29, !P4 ;  /* 0x0000001d14197207 */ /* 0x000fc60006000000 */
[----:B------:R0:W-:Y:S01]  /*1b400*/  STL [R1+0x798], R19 ;  /* 0x0007981301007387 */ /* 0x0001e20000100800 */
[----:B------:R-:W-:-:S03]  /*1b410*/  SEL R0, R20, R0, !P4 ;  /* 0x0000000014007207 */ /* 0x000fc60006000000 */
[----:B------:R-:W-:Y:S01]  /*1b420*/  STL [R1+0x794], R25 ;  /* 0x0007941901007387 */ /* 0x000fe20000100800 */
[C---:B0-----:R-:W-:Y:S02]  /*1b430*/  SEL R19, R20.reuse, R9, !P4 ;  /* 0x0000000914137207 */ /* 0x041fe40006000000 */
[C---:B------:R-:W-:Y:S02]  /*1b440*/  SEL R9, R20.reuse, R3, !P4 ;  /* 0x0000000314097207 */ /* 0x040fe40006000000 */
[C---:B------:R-:W-:Y:S01]  /*1b450*/  SEL R3, R20.reuse, R15, !P4 ;  /* 0x0000000f14037207 */ /* 0x040fe20006000000 */
[----:B------:R-:W-:Y:S04]  /*1b460*/  STL [R1+0x790], R19 ;  /* 0x0007901301007387 */ /* 0x000fe80000100800 */
[----:B------:R0:W-:Y:S04]  /*1b470*/  STL [R1+0x78c], R0 ;  /* 0x00078c0001007387 */ /* 0x0001e80000100800 */
[----:B------:R-:W-:Y:S04]  /*1b480*/  STL [R1+0x788], R9 ;  /* 0x0007880901007387 */ /* 0x000fe80000100800 */
[----:B------:R-:W4:Y:S01]  /*1b490*/  LDL.LU R15, [R1+0x6cc] ;  /* 0x0006cc00010f7983 */ /* 0x000f220000300800 */
[----:B0-----:R-:W-:-:S03]  /*1b4a0*/  SEL R0, R20, R16, !P4 ;  /* 0x0000001014007207 */ /* 0x001fc60006000000 */
[----:B------:R0:W-:Y:S04]  /*1b4b0*/  STL [R1+0x784], R3 ;  /* 0x0007840301007387 */ /* 0x0001e80000100800 */
[----:B------:R-:W4:Y:S01]  /*1b4c0*/  LDL.LU R16, [R1+0x710] ;  /* 0x0007100001107983 */ /* 0x000f220000300800 */
[----:B0-----:R-:W-:-:S03]  /*1b4d0*/  SEL R3, R20, R28, !P4 ;  /* 0x0000001c14037207 */ /* 0x001fc60006000000 */
[----:B------:R3:W-:Y:S04]  /*1b4e0*/  STL [R1+0x780], R0 ;  /* 0x0007800001007387 */ /* 0x0007e80000100800 */
[----:B------:R0:W-:Y:S01]  /*1b4f0*/  STL [R1+0x77c], R3 ;  /* 0x00077c0301007387 */ /* 0x0001e20000100800 */
[C---:B--2---:R-:W-:Y:S02]  /*1b500*/  SEL R4, R20.reuse, R4, !P4 ;  /* 0x0000000414047207 */ /* 0x044fe40006000000 */
[----:B---3--:R-:W-:-:S03]  /*1b510*/  SEL R0, R20, R22, !P4 ;  /* 0x0000001614007207 */ /* 0x008fc60006000000 */
[----:B------:R1:W-:Y:S01]  /*1b520*/  STL [R1+0x778], R4 ;  /* 0x0007780401007387 */ /* 0x0003e20000100800 */
[----:B0-----:R-:W-:-:S03]  /*1b530*/  SEL R3, R20, R27, !P4 ;  /* 0x0000001b14037207 */ /* 0x001fc60006000000 */
[----:B------:R0:W-:Y:S04]  /*1b540*/  STL [R1+0x774], R0 ;  /* 0x0007740001007387 */ /* 0x0001e80000100800 */
[----:B------:R2:W-:Y:S01]  /*1b550*/  STL [R1+0x770], R3 ;  /* 0x0007700301007387 */ /* 0x0005e20000100800 */
[C---:B-1----:R-:W-:Y:S02]  /*1b560*/  SEL R4, R20.reuse, R14, !P4 ;  /* 0x0000000e14047207 */ /* 0x042fe40006000000 */
[----:B0-----:R-:W-:-:S03]  /*1b570*/  SEL R0, R20, R11, !P4 ;  /* 0x0000000b14007207 */ /* 0x001fc60006000000 */
[----:B------:R-:W-:Y:S01]  /*1b580*/  STL [R1+0x76c], R4 ;  /* 0x00076c0401007387 */ /* 0x000fe20000100800 */
[----:B--2---:R-:W-:-:S03]  /*1b590*/  SEL R3, R20, R2, !P4 ;  /* 0x0000000214037207 */ /* 0x004fc60006000000 */
[----:B------:R0:W-:Y:S01]  /*1b5a0*/  STL [R1+0x768], R0 ;  /* 0x0007680001007387 */ /* 0x0001e20000100800 */
[----:B----4-:R-:W-:-:S03]  /*1b5b0*/  SEL R2, R20, R13, !P4 ;  /* 0x0000000d14027207 */ /* 0x010fc60006000000 */
[----:B------:R1:W-:Y:S01]  /*1b5c0*/  STL [R1+0x764], R3 ;  /* 0x0007640301007387 */ /* 0x0003e20000100800 */
[----:B0-----:R-:W-:-:S03]  /*1b5d0*/  SEL R0, R20, R8, !P4 ;  /* 0x0000000814007207 */ /* 0x001fc60006000000 */
[----:B------:R-:W2:Y:S01]  /*1b5e0*/  LDL.LU R8, [R1+0x714] ;  /* 0x0007140001087983 */ /* 0x000ea20000300800 */
[----:B-1----:R-:W-:-:S03]  /*1b5f0*/  SEL R3, R20, R12, !P4 ;  /* 0x0000000c14037207 */ /* 0x002fc60006000000 */
[----:B------:R0:W-:Y:S04]  /*1b600*/  STL [R1+0x760], R2 ;  /* 0x0007600201007387 */ /* 0x0001e80000100800 */
[----:B------:R1:W-:Y:S04]  /*1b610*/  STL [R1+0x75c], R0 ;  /* 0x00075c0001007387 */ /* 0x0003e80000100800 */
[----:B------:R3:W-:Y:S01]  /*1b620*/  STL [R1+0x758], R3 ;  /* 0x0007580301007387 */ /* 0x0007e20000100800 */
[C---:B0-----:R-:W-:Y:S02]  /*1b630*/  SEL R2, R20.reuse, R24, !P4 ;  /* 0x0000001814027207 */ /* 0x041fe40006000000 */
[----:B-1----:R-:W-:-:S02]  /*1b640*/  SEL R0, R20, R23, !P4 ;  /* 0x0000001714007207 */ /* 0x002fc40006000000 */
[----:B---3--:R-:W-:-:S03]  /*1b650*/  SEL R3, R20, R7, !P4 ;  /* 0x0000000714037207 */ /* 0x008fc60006000000 */
[----:B------:R0:W-:Y:S04]  /*1b660*/  STL [R1+0x754], R0 ;  /* 0x0007540001007387 */ /* 0x0001e80000100800 */
[----:B------:R1:W-:Y:S04]  /*1b670*/  STL [R1+0x750], R2 ;  /* 0x0007500201007387 */ /* 0x0003e80000100800 */
[----:B------:R3:W-:Y:S01]  /*1b680*/  STL [R1+0x74c], R3 ;  /* 0x00074c0301007387 */ /* 0x0007e20000100800 */
[C---:B0-----:R-:W-:Y:S02]  /*1b690*/  SEL R0, R20.reuse, R5, !P4 ;  /* 0x0000000514007207 */ /* 0x041fe40006000000 */
[----:B-1----:R-:W-:-:S03]  /*1b6a0*/  SEL R2, R20, R18, !P4 ;  /* 0x0000001214027207 */ /* 0x002fc60006000000 */
[----:B------:R0:W-:Y:S01]  /*1b6b0*/  STL [R1+0x748], R0 ;  /* 0x0007480001007387 */ /* 0x0001e20000100800 */
[----:B---3--:R-:W-:-:S03]  /*1b6c0*/  SEL R3, R20, R26, !P4 ;  /* 0x0000001a14037207 */ /* 0x008fc60006000000 */
[----:B------:R1:W-:Y:S04]  /*1b6d0*/  STL [R1+0x744], R2 ;  /* 0x0007440201007387 */ /* 0x0003e80000100800 */
[----:B------:R-:W-:Y:S01]  /*1b6e0*/  STL [R1+0x740], R3 ;  /* 0x0007400301007387 */ /* 0x000fe20000100800 */
[C---:B0-----:R-:W-:Y:S02]  /*1b6f0*/  SEL R0, R20.reuse, R10, !P4 ;  /* 0x0000000a14007207 */ /* 0x041fe40006000000 */
[C---:B-1----:R-:W-:Y:S02]  /*1b700*/  SEL R2, R20.reuse, R6, !P4 ;  /* 0x0000000614027207 */ /* 0x042fe40006000000 */
[----:B------:R-:W3:Y:S04]  /*1b710*/  LDL.LU R6, [R1+0x71c] ;  /* 0x00071c0001067983 */ /* 0x000ee80000300800 */
[----:B------:R0:W-:Y:S04]  /*1b720*/  STL [R1+0x73c], R0 ;  /* 0x00073c0001007387 */ /* 0x0001e80000100800 */
[----:B------:R-:W-:Y:S04]  /*1b730*/  STL [R1+0x738], R2 ;  /* 0x0007380201007387 */ /* 0x000fe80000100800 */
[----:B------:R-:W4:Y:S04]  /*1b740*/  LDL.LU R11, [R1+0x718] ;  /* 0x00071800010b7983 */ /* 0x000f280000300800 */
[----:B------:R-:W4:Y:S01]  /*1b750*/  LDL.LU R19, [R1+0x6f4] ;  /* 0x0006f40001137983 */ /* 0x000f220000300800 */
[----:B0-----:R-:W-:-:S05]  /*1b760*/  SEL R0, R20, R17, !P4 ;  /* 0x0000001114007207 */ /* 0x001fca0006000000 */
[----:B------:R0:W-:Y:S04]  /*1b770*/  STL [R1+0x734], R0 ;  /* 0x0007340001007387 */ /* 0x0001e80000100800 */
[----:B------:R-:W4:Y:S04]  /*1b780*/  LDL.LU R25, [R1+0x6f8] ;  /* 0x0006f80001197983 */ /* 0x000f280000300800 */
[----:B------:R-:W4:Y:S04]  /*1b790*/  LDL.LU R29, [R1+0x70c] ;  /* 0x00070c00011d7983 */ /* 0x000f280000300800 */
[----:B------:R-:W4:Y:S04]  /*1b7a0*/  LDL.LU R9, [R1+0x708] ;  /* 0x0007080001097983 */ /* 0x000f280000300800 */
[----:B0-----:R-:W4:Y:S04]  /*1b7b0*/  LDL.LU R0, [R1+0x700] ;  /* 0x0007000001007983 */ /* 0x001f280000300800 */
[----:B------:R-:W4:Y:S04]  /*1b7c0*/  LDL.LU R10, [R1+0x704] ;  /* 0x00070400010a7983 */ /* 0x000f280000300800 */
[----:B------:R-:W4:Y:S04]  /*1b7d0*/  LDL.LU R17, [R1+0x6fc] ;  /* 0x0006fc0001117983 */ /* 0x000f280000300800 */
[----:B------:R-:W4:Y:S01]  /*1b7e0*/  LDL.LU R3, [R1+0x6f0] ;  /* 0x0006f00001037983 */ /* 0x000f220000300800 */
[----:B------:R-:W-:-:S05]  /*1b7f0*/  SEL R4, R20, R15, !P4 ;  /* 0x0000000f14047207 */ /* 0x000fca0006000000 */
[----:B------:R0:W-:Y:S01]  /*1b800*/  STL [R1+0x730], R4 ;  /* 0x0007300401007387 */ /* 0x0001e20000100800 */
[----:B------:R-:W-:-:S03]  /*1b810*/  SEL R2, R20, R16, !P4 ;  /* 0x0000001014027207 */ /* 0x000fc60006000000 */
[----:B------:R-:W4:Y:S04]  /*1b820*/  LDL.LU R28, [R1+0x6ec] ;  /* 0x0006ec00011c7983 */ /* 0x000f280000300800 */
[----:B------:R1:W-:Y:S04]  /*1b830*/  STL [R1+0x72c], R2 ;  /* 0x00072c0201007387 */ /* 0x0003e80000100800 */
[----:B0-----:R-:W4:Y:S04]  /*1b840*/  LDL.LU R4, [R1+0x6e8] ;  /* 0x0006e80001047983 */ /* 0x001f280000300800 */
[----:B------:R-:W4:Y:S04]  /*1b850*/  LDL.LU R22, [R1+0x6e4] ;  /* 0x0006e40001167983 */ /* 0x000f280000300800 */
[----:B------:R-:W4:Y:S04]  /*1b860*/  LDL.LU R27, [R1+0x6d0] ;  /* 0x0006d000011b7983 */ /* 0x000f280000300800 */
[----:B------:R-:W4:Y:S04]  /*1b870*/  LDL.LU R14, [R1+0x6dc] ;  /* 0x0006dc00010e7983 */ /* 0x000f280000300800 */
[----:B-1----:R-:W4:Y:S04]  /*1b880*/  LDL.LU R2, [R1+0x6e0] ;  /* 0x0006e00001027983 */ /* 0x002f280000300800 */
[----:B------:R-:W4:Y:S04]  /*1b890*/  LDL.LU R13, [R1+0x6d4] ;  /* 0x0006d400010d7983 */ /* 0x000f280000300800 */
[----:B------:R-:W4:Y:S04]  /*1b8a0*/  LDL.LU R16, [R1+0x6d8] ;  /* 0x0006d80001107983 */ /* 0x000f280000300800 */
[----:B------:R-:W4:Y:S04]  /*1b8b0*/  LDL.LU R12, [R1+0x6c8] ;  /* 0x0006c800010c7983 */ /* 0x000f280000300800 */
[----:B------:R-:W4:Y:S01]  /*1b8c0*/  LDL.LU R23, [R1+0x6c0] ;  /* 0x0006c00001177983 */ /* 0x000f220000300800 */
[----:B--2---:R-:W-:-:S05]  /*1b8d0*/  SEL R5, R20, R8, !P4 ;  /* 0x0000000814057207 */ /* 0x004fca0006000000 */
[----:B------:R0:W-:Y:S04]  /*1b8e0*/  STL [R1+0x728], R5 ;  /* 0x0007280501007387 */ /* 0x0001e80000100800 */
[----:B------:R-:W2:Y:S04]  /*1b8f0*/  LDL.LU R24, [R1+0x6bc] ;  /* 0x0006bc0001187983 */ /* 0x000ea80000300800 */
[----:B------:R-:W2:Y:S04]  /*1b900*/  LDL.LU R7, [R1+0x6b0] ;  /* 0x0006b00001077983 */ /* 0x000ea80000300800 */
[----:B0-----:R-:W2:Y:S04]  /*1b910*/  LDL.LU R5, [R1+0x6ac] ;  /* 0x0006ac0001057983 */ /* 0x001ea80000300800 */
[----:B------:R-:W2:Y:S04]  /*1b920*/  LDL.LU R18, [R1+0x6a8] ;  /* 0x0006a80001127983 */ /* 0x000ea80000300800 */
[----:B------:R-:W2:Y:S04]  /*1b930*/  LDL.LU R26, [R1+0x6a4] ;  /* 0x0006a400011a7983 */ /* 0x000ea80000300800 */
[----:B------:R-:W2:Y:S04]  /*1b940*/  LDL.LU R15, [R1+0x6a0] ;  /* 0x0006a000010f7983 */ /* 0x000ea80000300800 */
[----:B------:R-:W2:Y:S01]  /*1b950*/  LDL.LU R8, [R1+0x69c] ;  /* 0x00069c0001087983 */ /* 0x000ea20000300800 */
[----:B---3--:R-:W-:-:S05]  /*1b960*/  SEL R6, R20, R6, !P4 ;  /* 0x0000000614067207 */ /* 0x008fca0006000000 */
[----:B------:R0:W-:Y:S01]  /*1b970*/  STL [R1+0x724], R6 ;  /* 0x0007240601007387 */ /* 0x0001e20000100800 */
[----:B----4-:R-:W-:-:S03]  /*1b980*/  SEL R11, R20, R11, !P4 ;  /* 0x0000000b140b7207 */ /* 0x010fc60006000000 */
[----:B0-----:R-:W3:Y:S01]  /*1b990*/  LDL.LU R6, [R1+0x698] ;  /* 0x0006980001067983 */ /* 0x001ee20000300800 */
[----:B------:R-:W-:-:S03]  /*1b9a0*/  SEL R19, R20, R19, !P4 ;  /* 0x0000001314137207 */ /* 0x000fc60006000000 */
[----:B------:R0:W-:Y:S04]  /*1b9b0*/  STL [R1+0x720], R11 ;  /* 0x0007200b01007387 */ /* 0x0001e80000100800 */
[----:B------:R1:W-:Y:S01]  /*1b9c0*/  STL [R1+0x71c], R19 ;  /* 0x00071c1301007387 */ /* 0x0003e20000100800 */
[C---:B0-----:R-:W-:Y:S02]  /*1b9d0*/  SEL R11, R20.reuse, R25, !P4 ;  /* 0x00000019140b7207 */ /* 0x041fe40006000000 */
[----:B------:R-:W-:-:S03]  /*1b9e0*/  SEL R25, R20, R29, !P4 ;  /* 0x0000001d14197207 */ /* 0x000fc60006000000 */
[----:B------:R0:W-:Y:S01]  /*1b9f0*/  STL [R1+0x718], R11 ;  /* 0x0007180b01007387 */ /* 0x0001e20000100800 */
[----:B-1----:R-:W-:-:S03]  /*1ba00*/  SEL R19, R20, R9, !P4 ;  /* 0x0000000914137207 */ /* 0x002fc60006000000 */
[----:B------:R-:W-:Y:S01]  /*1ba10*/  STL [R1+0x714], R25 ;  /* 0x0007141901007387 */ /* 0x000fe20000100800 */
[C---:B0-----:R-:W-:Y:S02]  /*1ba20*/  SEL R11, R20.reuse, R0, !P4 ;  /* 0x00000000140b7207 */ /* 0x041fe40006000000 */
[C---:B------:R-:W-:Y:S01]  /*1ba30*/  SEL R9, R20.reuse, R10, !P4 ;  /* 0x0000000a14097207 */ /* 0x040fe20006000000 */
[----:B------:R-:W-:Y:S01]  /*1ba40*/  STL [R1+0x710], R19 ;  /* 0x0007101301007387 */ /* 0x000fe20000100800 */
[----:B------:R-:W-:-:S03]  /*1ba50*/  SEL R0, R20, R17, !P4 ;  /* 0x0000001114007207 */ /* 0x000fc60006000000 */
[----:B------:R-:W-:Y:S04]  /*1ba60*/  STL [R1+0x70c], R11 ;  /* 0x00070c0b01007387 */ /* 0x000fe80000100800 */
[----:B------:R-:W4:Y:S01]  /*1ba70*/  LDL.LU R10, [R1+0x648] ;  /* 0x00064800010a7983 */ /* 0x000f220000300800 */
[----:B------:R-:W-:-:S03]  /*1ba80*/  SEL R3, R20, R3, !P4 ;  /* 0x0000000314037207 */ /* 0x000fc60006000000 */
[----:B------:R0:W-:Y:S04]  /*1ba90*/  STL [R1+0x708], R9 ;  /* 0x0007080901007387 */ /* 0x0001e80000100800 */
[----:B------:R-:W4:Y:S04]  /*1baa0*/  LDL.LU R17, [R1+0x694] ;  /* 0x0006940001117983 */ /* 0x000f280000300800 */
[----:B------:R1:W-:Y:S04]  /*1bab0*/  STL [R1+0x704], R0 ;  /* 0x0007040001007387 */ /* 0x0003e80000100800 */
[----:B------:R1:W-:Y:S01]  /*1bac0*/  STL [R1+0x700], R3 ;  /* 0x0007000301007387 */ /* 0x0003e20000100800 */
[----:B0-----:R-:W-:-:S02]  /*1bad0*/  SEL R9, R20, R28, !P4 ;  /* 0x0000001c14097207 */ /* 0x001fc40006000000 */
[----:B-1----:R-:W-:-:S03]  /*1bae0*/  SEL R0, R20, R4, !P4 ;  /* 0x0000000414007207 */ /* 0x002fc60006000000 */
[----:B------:R-:W-:Y:S01]  /*1baf0*/  STL [R1+0x6fc], R9 ;  /* 0x0006fc0901007387 */ /* 0x000fe20000100800 */
[----:B------:R-:W-:-:S03]  /*1bb00*/  SEL R3, R20, R22, !P4 ;  /* 0x0000001614037207 */ /* 0x000fc60006000000 */
[----:B------:R0:W-:Y:S01]  /*1bb10*/  STL [R1+0x6f8], R0 ;  /* 0x0006f80001007387 */ /* 0x0001e20000100800 */
[----:B------:R-:W-:-:S03]  /*1bb20*/  SEL R4, R20, R27, !P4 ;  /* 0x0000001b14047207 */ /* 0x000fc60006000000 */
[----:B------:R1:W-:Y:S01]  /*1bb30*/  STL [R1+0x6f4], R3 ;  /* 0x0006f40301007387 */ /* 0x0003e20000100800 */
[----:B0-----:R-:W-:-:S03]  /*1bb40*/  SEL R0, R20, R14, !P4 ;  /* 0x0000000e14007207 */ /* 0x001fc60006000000 */
[----:B------:R-:W-:Y:S01]  /*1bb50*/  STL [R1+0x6f0], R4 ;  /* 0x0006f00401007387 */ /* 0x000fe20000100800 */
[----:B-1----:R-:W-:-:S03]  /*1bb60*/  SEL R3, R20, R2, !P4 ;  /* 0x0000000214037207 */ /* 0x002fc60006000000 */
[----:B------:R0:W-:Y:S04]  /*1bb70*/  STL [R1+0x6ec], R0 ;  /* 0x0006ec0001007387 */ /* 0x0001e80000100800 */
[----:B------:R1:W-:Y:S01]  /*1bb80*/  STL [R1+0x6e8], R3 ;  /* 0x0006e80301007387 */ /* 0x0003e20000100800 */
[----:B0-----:R-:W-:-:S03]  /*1bb90*/  SEL R0, R20, R16, !P4 ;  /* 0x0000001014007207 */ /* 0x001fc60006000000 */
[----:B------:R-:W4:Y:S01]  /*1bba0*/  LDL.LU R16, [R1+0x65c] ;  /* 0x00065c0001107983 */ /* 0x000f220000300800 */
[C---:B------:R-:W-:Y:S02]  /*1bbb0*/  SEL R2, R20.reuse, R13, !P4 ;  /* 0x0000000d14027207 */ /* 0x040fe40006000000 */
[----:B-1----:R-:W-:-:S03]  /*1bbc0*/  SEL R3, R20, R12, !P4 ;  /* 0x0000000c14037207 */ /* 0x002fc60006000000 */
[----:B------:R-:W-:Y:S04]  /*1bbd0*/  STL [R1+0x6e4], R2 ;  /* 0x0006e40201007387 */ /* 0x000fe80000100800 */
[----:B------:R0:W-:Y:S04]  /*1bbe0*/  STL [R1+0x6e0], R0 ;  /* 0x0006e00001007387 */ /* 0x0001e80000100800 */
[----:B------:R1:W-:Y:S01]  /*1bbf0*/  STL [R1+0x6dc], R3 ;  /* 0x0006dc0301007387 */ /* 0x0003e20000100800 */
[----:B0-----:R-:W-:-:S05]  /*1bc00*/  SEL R0, R20, R23, !P4 ;  /* 0x0000001714007207 */ /* 0x001fca0006000000 */
[----:B------:R0:W-:Y:S01]  /*1bc10*/  STL [R1+0x6d8], R0 ;  /* 0x0006d80001007387 */ /* 0x0001e20000100800 */
[C---:B--2---:R-:W-:Y:S02]  /*1bc20*/  SEL R2, R20.reuse, R24, !P4 ;  /* 0x0000001814027207 */ /* 0x044fe40006000000 */
[----:B-1----:R-:W-:-:S03]  /*1bc30*/  SEL R3, R20, R7, !P4 ;  /* 0x0000000714037207 */ /* 0x002fc60006000000 */
[----:B------:R1:W-:Y:S01]  /*1bc40*/  STL [R1+0x6d4], R2 ;  /* 0x0006d40201007387 */ /* 0x0003e20000100800 */
[----:B0-----:R-:W-:-:S03]  /*1bc50*/  SEL R0, R20, R5, !P4 ;  /* 0x0000000514007207 */ /* 0x001fc60006000000 */
[----:B------:R0:W-:Y:S01]  /*1bc60*/  STL [R1+0x6d0], R3 ;  /* 0x0006d00301007387 */ /* 0x0001e20000100800 */
[----:B-1----:R-:W-:-:S03]  /*1bc70*/  SEL R2, R20, R18, !P4 ;  /* 0x0000001214027207 */ /* 0x002fc60006000000 */
[----:B------:R1:W-:Y:S01]  /*1bc80*/  STL [R1+0x6cc], R0 ;  /* 0x0006cc0001007387 */ /* 0x0003e20000100800 */
[----:B0-----:R-:W-:-:S03]  /*1bc90*/  SEL R3, R20, R26, !P4 ;  /* 0x0000001a14037207 */ /* 0x001fc60006000000 */
[----:B------:R0:W-:Y:S04]  /*1bca0*/  STL [R1+0x6c8], R2 ;  /* 0x0006c80201007387 */ /* 0x0001e80000100800 */
[----:B------:R-:W-:Y:S01]  /*1bcb0*/  STL [R1+0x6c0], R3 ;  /* 0x0006c00301007387 */ /* 0x000fe20000100800 */
[C---:B-1----:R-:W-:Y:S02]  /*1bcc0*/  SEL R0, R20.reuse, R15, !P4 ;  /* 0x0000000f14007207 */ /* 0x042fe40006000000 */
[C---:B0-----:R-:W-:Y:S02]  /*1bcd0*/  SEL R2, R20.reuse, R8, !P4 ;  /* 0x0000000814027207 */ /* 0x041fe40006000000 */
[----:B------:R-:W2:Y:S04]  /*1bce0*/  LDL.LU R8, [R1+0x690] ;  /* 0x0006900001087983 */ /* 0x000ea80000300800 */
[----:B------:R3:W-:Y:S04]  /*1bcf0*/  STL [R1+0x6bc], R0 ;  /* 0x0006bc0001007387 */ /* 0x0007e80000100800 */
[----:B------:R-:W-:Y:S04]  /*1bd00*/  STL [R1+0x6b8], R2 ;  /* 0x0006b80201007387 */ /* 0x000fe80000100800 */
[----:B------:R-:W2:Y:S04]  /*1bd10*/  LDL.LU R11, [R1+0x67c] ;  /* 0x00067c00010b7983 */ /* 0x000ea80000300800 */
[----:B------:R-:W2:Y:S01]  /*1bd20*/  LDL.LU R19, [R1+0x684] ;  /* 0x0006840001137983 */ /* 0x000ea20000300800 */
[----:B---3--:R-:W-:-:S05]  /*1bd30*/  SEL R0, R20, R6, !P4 ;  /* 0x0000000614007207 */ /* 0x008fca0006000000 */
[----:B------:R0:W-:Y:S04]  /*1bd40*/  STL [R1+0x6b4], R0 ;  /* 0x0006b40001007387 */ /* 0x0001e80000100800 */
[----:B------:R-:W3:Y:S04]  /*1bd50*/  LDL.LU R25, [R1+0x688] ;  /* 0x0006880001197983 */ /* 0x000ee80000300800 */
[----:B------:R-:W3:Y:S04]  /*1bd60*/  LDL.LU R29, [R1+0x68c] ;  /* 0x00068c00011d7983 */ /* 0x000ee80000300800 */
[----:B------:R-:W3:Y:S04]  /*1bd70*/  LDL.LU R9, [R1+0x680] ;  /* 0x0006800001097983 */ /* 0x000ee80000300800 */
[----:B0-----:R-:W3:Y:S04]  /*1bd80*/  LDL.LU R0, [R1+0x670] ;  /* 0x0006700001007983 */ /* 0x001ee80000300800 */
[----:B------:R-:W3:Y:S04]  /*1bd90*/  LDL.LU R15, [R1+0x674] ;  /* 0x00067400010f7983 */ /* 0x000ee80000300800 */
[----:B------:R-:W3:Y:S04]  /*1bda0*/  LDL.LU R6, [R1+0x678] ;  /* 0x0006780001067983 */ /* 0x000ee80000300800 */
[----:B------:R-:W3:Y:S01]  /*1bdb0*/  LDL.LU R3, [R1+0x66c] ;  /* 0x00066c0001037983 */ /* 0x000ee20000300800 */
[----:B----4-:R-:W-:-:S05]  /*1bdc0*/  SEL R4, R20, R10, !P4 ;  /* 0x0000000a14047207 */ /* 0x010fca0006000000 */
        /* <DEDUP_REMOVED lines=13> */
[----:B------:R-:W-:-:S05]  /*1bea0*/  SEL R5, R20, R16, !P4 ;  /* 0x0000001014057207 */ /* 0x000fca0006000000 */
        /* <DEDUP_REMOVED lines=10> */
[----:B------:R-:W-:-:S03]  /*1bf50*/  SEL R11, R20, R11, !P4 ;  /* 0x0000000b140b7207 */ /* 0x000fc60006000000 */
[----:B0-----:R-:W2:Y:S01]  /*1bf60*/  LDL.LU R8, [R1+0x638] ;  /* 0x0006380001087983 */ /* 0x001ea20000300800 */
[----:B------:R-:W-:-:S03]  /*1bf70*/  SEL R19, R20, R19, !P4 ;  /* 0x0000001314137207 */ /* 0x000fc60006000000 */
[----:B------:R3:W-:Y:S04]  /*1bf80*/  STL [R1+0x6a0], R11 ;  /* 0x0006a00b01007387 */ /* 0x0007e80000100800 */
[----:B------:R0:W-:Y:S01]  /*1bf90*/  STL [R1+0x69c], R19 ;  /* 0x00069c1301007387 */ /* 0x0001e20000100800 */
[C---:B---3--:R-:W-:Y:S02]  /*1bfa0*/  SEL R11, R20.reuse, R25, !P4 ;  /* 0x00000019140b7207 */ /* 0x048fe40006000000 */
[----:B------:R-:W-:-:S03]  /*1bfb0*/  SEL R25, R20, R29, !P4 ;  /* 0x0000001d14197207 */ /* 0x000fc60006000000 */
[----:B------:R1:W-:Y:S01]  /*1bfc0*/  STL [R1+0x698], R11 ;  /* 0x0006980b01007387 */ /* 0x0003e20000100800 */
[----:B0-----:R-:W-:-:S03]  /*1bfd0*/  SEL R19, R20, R9, !P4 ;  /* 0x0000000914137207 */ /* 0x001fc60006000000 */
[----:B------:R-:W-:Y:S01]  /*1bfe0*/  STL [R1+0x694], R25 ;  /* 0x0006941901007387 */ /* 0x000fe20000100800 */
[C---:B-1----:R-:W-:Y:S02]  /*1bff0*/  SEL R11, R20.reuse, R0, !P4 ;  /* 0x00000000140b7207 */ /* 0x042fe40006000000 */
[C---:B------:R-:W-:Y:S01]  /*1c000*/  SEL R9, R20.reuse, R15, !P4 ;  /* 0x0000000f14097207 */ /* 0x040fe20006000000 */
[----:B------:R-:W-:Y:S01]  /*1c010*/  STL [R1+0x690], R19 ;  /* 0x0006901301007387 */ /* 0x000fe20000100800 */
[----:B------:R-:W-:-:S03]  /*1c020*/  SEL R0, R20, R6, !P4 ;  /* 0x0000000614007207 */ /* 0x000fc60006000000 */
[----:B------:R-:W-:Y:S04]  /*1c030*/  STL [R1+0x68c], R11 ;  /* 0x00068c0b01007387 */ /* 0x000fe80000100800 */
[----:B------:R-:W3:Y:S01]  /*1c040*/  LDL.LU R15, [R1+0x620] ;  /* 0x00062000010f7983 */ /* 0x000ee20000300800 */
[----:B------:R-:W-:-:S03]  /*1c050*/  SEL R3, R20, R3, !P4 ;  /* 0x0000000314037207 */ /* 0x000fc60006000000 */
[----:B------:R4:W-:Y:S04]  /*1c060*/  STL [R1+0x688], R9 ;  /* 0x0006880901007387 */ /* 0x0009e80000100800 */
[----:B------:R-:W3:Y:S04]  /*1c070*/  LDL.LU R6, [R1+0x618] ;  /* 0x0006180001067983 */ /* 0x000ee80000300800 */
[----:B------:R0:W-:Y:S01]  /*1c080*/  STL [R1+0x684], R0 ;  /* 0x0006840001007387 */ /* 0x0001e20000100800 */
[----:B----4-:R-:W-:-:S03]  /*1c090*/  SEL R9, R20, R28, !P4 ;  /* 0x0000001c14097207 */ /* 0x010fc60006000000 */
[----:B------:R1:W-:Y:S01]  /*1c0a0*/  STL [R1+0x680], R3 ;  /* 0x0006800301007387 */ /* 0x0003e20000100800 */
[----:B0-----:R-:W-:-:S03]  /*1c0b0*/  SEL R0, R20, R4, !P4 ;  /* 0x0000000414007207 */ /* 0x001fc60006000000 */
[----:B------:R-:W-:Y:S01]  /*1c0c0*/  STL [R1+0x67c], R9 ;  /* 0x00067c0901007387 */ /* 0x000fe20000100800 */
[----:B-1----:R-:W-:-:S03]  /*1c0d0*/  SEL R3, R20, R22, !P4 ;  /* 0x0000001614037207 */ /* 0x002fc60006000000 */
[----:B------:R0:W-:Y:S01]  /*1c0e0*/  STL [R1+0x678], R0 ;  /* 0x0006780001007387 */ /* 0x0001e20000100800 */
[----:B------:R-:W-:-:S03]  /*1c0f0*/  SEL R4, R20, R27, !P4 ;  /* 0x0000001b14047207 */ /* 0x000fc60006000000 */
        /* <DEDUP_REMOVED lines=8> */
[----:B------:R-:W4:Y:S01]  /*1c180*/  LDL.LU R17, [R1+0x614] ;  /* 0x0006140001117983 */ /* 0x000f220000300800 */
[----:B-1----:R-:W-:-:S03]  /*1c190*/  SEL R3, R20, R12, !P4 ;  /* 0x0000000c14037207 */ /* 0x002fc60006000000 */
[----:B------:R-:W-:Y:S04]  /*1c1a0*/  STL [R1+0x664], R2 ;  /* 0x0006640201007387 */ /* 0x000fe80000100800 */
[----:B------:R0:W-:Y:S04]  /*1c1b0*/  STL [R1+0x660], R0 ;  /* 0x0006600001007387 */ /* 0x0001e80000100800 */
[----:B------:R1:W-:Y:S01]  /*1c1c0*/  STL [R1+0x65c], R3 ;  /* 0x00065c0301007387 */ /* 0x0003e20000100800 */
[C---:B0-----:R-:W-:Y:S02]  /*1c1d0*/  SEL R0, R20.reuse, R23, !P4 ;  /* 0x0000001714007207 */ /* 0x041fe40006000000 */
[----:B------:R-:W-:-:S02]  /*1c1e0*/  SEL R2, R20, R24, !P4 ;  /* 0x0000001814027207 */ /* 0x000fc40006000000 */
[C---:B-1----:R-:W-:Y:S01]  /*1c1f0*/  SEL R3, R20.reuse, R7, !P4 ;  /* 0x0000000714037207 */ /* 0x042fe20006000000 */
[----:B------:R0:W-:Y:S04]  /*1c200*/  STL [R1+0x658], R0 ;  /* 0x0006580001007387 */ /* 0x0001e80000100800 */
[----:B------:R1:W-:Y:S04]  /*1c210*/  STL [R1+0x654], R2 ;  /* 0x0006540201007387 */ /* 0x0003e80000100800 */
[----:B------:R1:W-:Y:S01]  /*1c220*/  STL [R1+0x650], R3 ;  /* 0x0006500301007387 */ /* 0x0003e20000100800 */
[----:B0-----:R-:W-:-:S02]  /*1c230*/  SEL R0, R20, R5, !P4 ;  /* 0x0000000514007207 */ /* 0x001fc40006000000 */
[----:B-1----:R-:W-:-:S03]  /*1c240*/  SEL R2, R20, R18, !P4 ;  /* 0x0000001214027207 */ /* 0x002fc60006000000 */
[----:B------:R-:W-:Y:S01]  /*1c250*/  STL [R1+0x64c], R0 ;  /* 0x00064c0001007387 */ /* 0x000fe20000100800 */
[----:B------:R-:W-:-:S03]  /*1c260*/  SEL R3, R20, R26, !P4 ;  /* 0x0000001a14037207 */ /* 0x000fc60006000000 */
[----:B------:R0:W-:Y:S04]  /*1c270*/  STL [R1+0x648], R2 ;  /* 0x0006480201007387 */ /* 0x0001e80000100800 */
[----:B------:R-:W-:Y:S01]  /*1c280*/  STL [R1+0x644], R3 ;  /* 0x0006440301007387 */ /* 0x000fe20000100800 */
[----:B0-----:R-:W-:-:S03]  /*1c290*/  SEL R2, R20, R16, !P4 ;  /* 0x0000001014027207 */ /* 0x001fc60006000000 */
[----:B------:R-:W4:Y:S01]  /*1c2a0*/  LDL.LU R16, [R1+0x610] ;  /* 0x0006100001107983 */ /* 0x000f220000300800 */
[----:B------:R-:W-:-:S05]  /*1c2b0*/  SEL R0, R20, R10, !P4 ;  /* 0x0000000a14007207 */ /* 0x000fca0006000000 */
[----:B------:R2:W-:Y:S04]  /*1c2c0*/  STL [R1+0x640], R0 ;  /* 0x0006400001007387 */ /* 0x0005e80000100800 */
[----:B------:R-:W-:Y:S04]  /*1c2d0*/  STL [R1+0x63c], R2 ;  /* 0x00063c0201007387 */ /* 0x000fe80000100800 */
[----:B------:R-:W4:Y:S04]  /*1c2e0*/  LDL.LU R11, [R1+0x5e4] ;  /* 0x0005e400010b7983 */ /* 0x000f280000300800 */
[----:B------:R-:W4:Y:S01]  /*1c2f0*/  LDL.LU R19, [R1+0x5e8] ;  /* 0x0005e80001137983 */ /* 0x000f220000300800 */
[----:B--2---:R-:W-:-:S05]  /*1c300*/  SEL R0, R20, R8, !P4 ;  /* 0x0000000814007207 */ /* 0x004fca0006000000 */
[----:B------:R0:W-:Y:S04]  /*1c310*/  STL [R1+0x638], R0 ;  /* 0x0006380001007387 */ /* 0x0001e80000100800 */
[----:B------:R-:W2:Y:S04]  /*1c320*/  LDL.LU R25, [R1+0x608] ;  /* 0x0006080001197983 */ /* 0x000ea80000300800 */
[----:B------:R-:W2:Y:S04]  /*1c330*/  LDL.LU R29, [R1+0x5f0] ;  /* 0x0005f000011d7983 */ /* 0x000ea80000300800 */
[----:B------:R-:W2:Y:S04]  /*1c340*/  LDL.LU R9, [R1+0x600] ;  /* 0x0006000001097983 */ /* 0x000ea80000300800 */
[----:B0-----:R-:W2:Y:S04]  /*1c350*/  LDL.LU R0, [R1+0x5f4] ;  /* 0x0005f40001007983 */ /* 0x001ea80000300800 */
[----:B------:R-:W2:Y:S04]  /*1c360*/  LDL.LU R10, [R1+0x5fc] ;  /* 0x0005fc00010a7983 */ /* 0x000ea80000300800 */
[----:B------:R-:W2:Y:S04]  /*1c370*/  LDL.LU R8, [R1+0x5f8] ;  /* 0x0005f80001087983 */ /* 0x000ea80000300800 */
[----:B------:R-:W2:Y:S01]  /*1c380*/  LDL.LU R3, [R1+0x5ec] ;  /* 0x0005ec0001037983 */ /* 0x000ea20000300800 */
[----:B---3--:R-:W-:-:S05]  /*1c390*/  SEL R4, R20, R15, !P4 ;  /* 0x0000000f14047207 */ /* 0x008fca0006000000 */
[----:B------:R0:W-:Y:S01]  /*1c3a0*/  STL [R1+0x634], R4 ;  /* 0x0006340401007387 */ /* 0x0001e20000100800 */
[----:B------:R-:W-:-:S03]  /*1c3b0*/  SEL R2, R20, R6, !P4 ;  /* 0x0000000614027207 */ /* 0x000fc60006000000 */
[----:B------:R-:W3:Y:S04]  /*1c3c0*/  LDL.LU R28, [R1+0x5e0] ;  /* 0x0005e000011c7983 */ /* 0x000ee80000300800 */
[----:B------:R1:W-:Y:S04]  /*1c3d0*/  STL [R1+0x630], R2 ;  /* 0x0006300201007387 */ /* 0x0003e80000100800 */
[----:B0-----:R-:W3:Y:S04]  /*1c3e0*/  LDL.LU R4, [R1+0x5dc] ;  /* 0x0005dc0001047983 */ /* 0x001ee80000300800 */
[----:B------:R-:W3:Y:S04]  /*1c3f0*/  LDL.LU R22, [R1+0x5d8] ;  /* 0x0005d80001167983 */ /* 0x000ee80000300800 */
[----:B------:R-:W3:Y:S04]  /*1c400*/  LDL.LU R27, [R1+0x5d4] ;  /* 0x0005d400011b7983 */ /* 0x000ee80000300800 */
[----:B------:R-:W3:Y:S04]  /*1c410*/  LDL.LU R14, [R1+0x5d0] ;  /* 0x0005d000010e7983 */ /* 0x000ee80000300800 */
[----:B-1----:R-:W3:Y:S04]  /*1c420*/  LDL.LU R2, [R1+0x5cc] ;  /* 0x0005cc0001027983 */ /* 0x002ee80000300800 */
[----:B------:R-:W3:Y:S04]  /*1c430*/  LDL.LU R13, [R1+0x5c8] ;  /* 0x0005c800010d7983 */ /* 0x000ee80000300800 */
[----:B------:R-:W3:Y:S04]  /*1c440*/  LDL.LU R6, [R1+0x5c4] ;  /* 0x0005c40001067983 */ /* 0x000ee80000300800 */
[----:B------:R-:W3:Y:S04]  /*1c450*/  LDL.LU R12, [R1+0x5c0] ;  /* 0x0005c000010c7983 */ /* 0x000ee80000300800 */
[----:B------:R-:W3:Y:S01]  /*1c460*/  LDL.LU R23, [R1+0x5bc] ;  /* 0x0005bc0001177983 */ /* 0x000ee20000300800 */
[----:B----4-:R-:W-:-:S05]  /*1c470*/  SEL R5, R20, R17, !P4 ;  /* 0x0000001114057207 */ /* 0x010fca0006000000 */
        /* <DEDUP_REMOVED lines=9> */
[----:B------:R0:W-:Y:S04]  /*1c510*/  STL [R1+0x628], R16 ;  /* 0x0006281001007387 */ /* 0x0001e80000100800 */
[----:B0-----:R-:W4:Y:S01]  /*1c520*/  LDL.LU R16, [R1+0x5a8] ;  /* 0x0005a80001107983 */ /* 0x001f220000300800 */
[C---:B------:R-:W-:Y:S02]  /*1c530*/  SEL R11, R20.reuse, R11, !P4 ;  /* 0x0000000b140b7207 */ /* 0x040fe40006000000 */
[----:B------:R-:W-:-:S03]  /*1c540*/  SEL R19, R20, R19, !P4 ;  /* 0x0000001314137207 */ /* 0x000fc60006000000 */
[----:B------:R2:W-:Y:S04]  /*1c550*/  STL [R1+0x624], R11 ;  /* 0x0006240b01007387 */ /* 0x0005e80000100800 */
[----:B------:R0:W-:Y:S01]  /*1c560*/  STL [R1+0x620], R19 ;  /* 0x0006201301007387 */ /* 0x0001e20000100800 */
[C---:B--2---:R-:W-:Y:S02]  /*1c570*/  SEL R11, R20.reuse, R25, !P4 ;  /* 0x00000019140b7207 */ /* 0x044fe40006000000 */
        /* <DEDUP_REMOVED lines=9> */
[----:B------:R-:W2:Y:S01]  /*1c610*/  LDL.LU R10, [R1+0x598] ;  /* 0x00059800010a7983 */ /* 0x000ea20000300800 */
[----:B------:R-:W-:-:S03]  /*1c620*/  SEL R3, R20, R3, !P4 ;  /* 0x0000000314037207 */ /* 0x000fc60006000000 */
[----:B------:R3:W-:Y:S04]  /*1c630*/  STL [R1+0x60c], R9 ;  /* 0x00060c0901007387 */ /* 0x0007e80000100800 */
[----:B------:R-:W2:Y:S04]  /*1c640*/  LDL.LU R8, [R1+0x594] ;  /* 0x0005940001087983 */ /* 0x000ea80000300800 */
[----:B------:R0:W-:Y:S04]  /*1c650*/  STL [R1+0x608], R0 ;  /* 0x0006080001007387 */ /* 0x0001e80000100800 */
[----:B------:R1:W-:Y:S01]  /*1c660*/  STL [R1+0x600], R3 ;  /* 0x0006000301007387 */ /* 0x0003e20000100800 */
[----:B---3--:R-:W-:-:S02]  /*1c670*/  SEL R9, R20, R28, !P4 ;  /* 0x0000001c14097207 */ /* 0x008fc40006000000 */
        /* <DEDUP_REMOVED lines=13> */
[----:B------:R-:W3:Y:S01]  /*1c750*/  LDL.LU R6, [R1+0x590] ;  /* 0x0005900001067983 */ /* 0x000ee20000300800 */
[----:B-1----:R-:W-:-:S03]  /*1c760*/  SEL R3, R20, R12, !P4 ;  /* 0x0000000c14037207 */ /* 0x002fc60006000000 */
[----:B------:R4:W-:Y:S04]  /*1c770*/  STL [R1+0x5e4], R2 ;  /* 0x0005e40201007387 */ /* 0x0009e80000100800 */
[----:B------:R0:W-:Y:S04]  /*1c780*/  STL [R1+0x5e0], R0 ;  /* 0x0005e00001007387 */ /* 0x0001e80000100800 */
[----:B------:R1:W-:Y:S01]  /*1c790*/  STL [R1+0x5dc], R3 ;  /* 0x0005dc0301007387 */ /* 0x0003e20000100800 */
[C---:B----4-:R-:W-:Y:S02]  /*1c7a0*/  SEL R2, R20.reuse, R24, !P4 ;  /* 0x0000001814027207 */ /* 0x050fe40006000000 */
[----:B0-----:R-:W-:-:S02]  /*1c7b0*/  SEL R0, R20, R23, !P4 ;  /* 0x0000001714007207 */ /* 0x001fc40006000000 */
[----:B-1----:R-:W-:-:S03]  /*1c7c0*/  SEL R3, R20, R7, !P4 ;  /* 0x0000000714037207 */ /* 0x002fc60006000000 */
[----:B------:R0:W-:Y:S04]  /*1c7d0*/  STL [R1+0x5d8], R0 ;  /* 0x0005d80001007387 */ /* 0x0001e80000100800 */
[----:B------:R1:W-:Y:S04]  /*1c7e0*/  STL [R1+0x5d4], R2 ;  /* 0x0005d40201007387 */ /* 0x0003e80000100800 */
[----:B------:R4:W-:Y:S01]  /*1c7f0*/  STL [R1+0x5d0], R3 ;  /* 0x0005d00301007387 */ /* 0x0009e20000100800 */
[C---:B0-----:R-:W-:Y:S02]  /*1c800*/  SEL R0, R20.reuse, R5, !P4 ;  /* 0x0000000514007207 */ /* 0x041fe40006000000 */
[----:B-1----:R-:W-:-:S03]  /*1c810*/  SEL R2, R20, R18, !P4 ;  /* 0x0000001214027207 */ /* 0x002fc60006000000 */
[----:B------:R0:W-:Y:S01]  /*1c820*/  STL [R1+0x5cc], R0 ;  /* 0x0005cc0001007387 */ /* 0x0001e20000100800 */
[----:B----4-:R-:W-:-:S03]  /*1c830*/  SEL R3, R20, R26, !P4 ;  /* 0x0000001a14037207 */ /* 0x010fc60006000000 */
[----:B------:R1:W-:Y:S04]  /*1c840*/  STL [R1+0x5c8], R2 ;  /* 0x0005c80201007387 */ /* 0x0003e80000100800 */
[----:B------:R-:W-:Y:S01]  /*1c850*/  STL [R1+0x5c4], R3 ;  /* 0x0005c40301007387 */ /* 0x000fe20000100800 */
[C---:B0-----:R-:W-:Y:S02]  /*1c860*/  SEL R0, R20.reuse, R15, !P4 ;  /* 0x0000000f14007207 */ /* 0x041fe40006000000 */
[C---:B-1----:R-:W-:Y:S02]  /*1c870*/  SEL R2, R20.reuse, R17, !P4 ;  /* 0x0000001114027207 */ /* 0x042fe40006000000 */
[----:B------:R-:W4:Y:S04]  /*1c880*/  LDL.LU R17, [R1+0x58c] ;  /* 0x00058c0001117983 */ /* 0x000f280000300800 */
        /* <DEDUP_REMOVED lines=13> */
[----:B--2---:R-:W-:-:S05]  /*1c960*/  SEL R4, R20, R10, !P4 ;  /* 0x0000000a14047207 */ /* 0x004fca0006000000 */
[----:B------:R0:W-:Y:S01]  /*1c970*/  STL [R1+0x5b4], R4 ;  /* 0x0005b40401007387 */ /* 0x0001e20000100800 */
[----:B------:R-:W-:-:S03]  /*1c980*/  SEL R2, R20, R8, !P4 ;  /* 0x0000000814027207 */ /* 0x000fc60006000000 */
[----:B------:R-:W2:Y:S04]  /*1c990*/  LDL.LU R28, [R1+0x574] ;  /* 0x00057400011c7983 */ /* 0x000ea80000300800 */
[----:B------:R1:W-:Y:S04]  /*1c9a0*/  STL [R1+0x5b0], R2 ;  /* 0x0005b00201007387 */ /* 0x0003e80000100800 */
[----:B0-----:R-:W2:Y:S04]  /*1c9b0*/  LDL.LU R4, [R1+0x570] ;  /* 0x0005700001047983 */ /* 0x001ea80000300800 */
[----:B------:R-:W2:Y:S04]  /*1c9c0*/  LDL.LU R22, [R1+0x54c] ;  /* 0x00054c0001167983 */ /* 0x000ea80000300800 */
[----:B------:R-:W2:Y:S04]  /*1c9d0*/  LDL.LU R27, [R1+0x550] ;  /* 0x00055000011b7983 */ /* 0x000ea80000300800 */
[----:B------:R-:W2:Y:S04]  /*1c9e0*/  LDL.LU R14, [R1+0x554] ;  /* 0x00055400010e7983 */ /* 0x000ea80000300800 */
[----:B-1----:R-:W2:Y:S04]  /*1c9f0*/  LDL.LU R2, [R1+0x558] ;  /* 0x0005580001027983 */ /* 0x002ea80000300800 */
[----:B------:R-:W2:Y:S04]  /*1ca00*/  LDL.LU R13, [R1+0x55c] ;  /* 0x00055c00010d7983 */ /* 0x000ea80000300800 */
[----:B------:R-:W2:Y:S04]  /*1ca10*/  LDL.LU R8, [R1+0x4e4] ;  /* 0x0004e40001087983 */ /* 0x000ea80000300800 */
[----:B------:R-:W2:Y:S04]  /*1ca20*/  LDL.LU R12, [R1+0x4e8] ;  /* 0x0004e800010c7983 */ /* 0x000ea80000300800 */
[----:B------:R-:W2:Y:S01]  /*1ca30*/  LDL.LU R23, [R1+0x4f8] ;  /* 0x0004f80001177983 */ /* 0x000ea20000300800 */
[----:B---3--:R-:W-:-:S05]  /*1ca40*/  SEL R5, R20, R6, !P4 ;  /* 0x0000000614057207 */ /* 0x008fca0006000000 */
[----:B------:R0:W-:Y:S04]  /*1ca50*/  STL [R1+0x5ac], R5 ;  /* 0x0005ac0501007387 */ /* 0x0001e80000100800 */
[----:B------:R-:W3:Y:S04]  /*1ca60*/  LDL.LU R24, [R1+0x53c] ;  /* 0x00053c0001187983 */ /* 0x000ee80000300800 */
[----:B------:R-:W3:Y:S04]  /*1ca70*/  LDL.LU R7, [R1+0x540] ;  /* 0x0005400001077983 */ /* 0x000ee80000300800 */
[----:B0-----:R-:W3:Y:S04]  /*1ca80*/  LDL.LU R5, [R1+0x548] ;  /* 0x0005480001057983 */ /* 0x001ee80000300800 */
[----:B------:R-:W3:Y:S04]  /*1ca90*/  LDL.LU R18, [R1+0x544] ;  /* 0x0005440001127983 */ /* 0x000ee80000300800 */
[----:B------:R-:W3:Y:S04]  /*1caa0*/  LDL.LU R26, [R1+0x520] ;  /* 0x00052000011a7983 */ /* 0x000ee80000300800 */
[----:B------:R-:W3:Y:S04]  /*1cab0*/  LDL.LU R10, [R1+0x524] ;  /* 0x00052400010a7983 */ /* 0x000ee80000300800 */
[----:B------:R-:W3:Y:S01]  /*1cac0*/  LDL.LU R6, [R1+0x538] ;  /* 0x0005380001067983 */ /* 0x000ee20000300800 */
[----:B----4-:R-:W-:-:S05]  /*1cad0*/  SEL R17, R20, R17, !P4 ;  /* 0x0000001114117207 */ /* 0x010fca0006000000 */
[----:B------:R0:W-:Y:S01]  /*1cae0*/  STL [R1+0x5a8], R17 ;  /* 0x0005a81101007387 */ /* 0x0001e20000100800 */
[----:B------:R-:W-:-:S03]  /*1caf0*/  SEL R11, R20, R11, !P4 ;  /* 0x0000000b140b7207 */ /* 0x000fc60006000000 */
[----:B0-----:R-:W4:Y:S01]  /*1cb00*/  LDL.LU R17, [R1+0x534] ;  /* 0x0005340001117983 */ /* 0x001f220000300800 */
        /* <DEDUP_REMOVED lines=13> */
[----:B------:R-:W4:Y:S04]  /*1cbe0*/  LDL.LU R15, [R1+0x52c] ;  /* 0x00052c00010f7983 */ /* 0x000f280000300800 */
[----:B------:R2:W-:Y:S04]  /*1cbf0*/  STL [R1+0x58c], R9 ;  /* 0x00058c0901007387 */ /* 0x0005e80000100800 */
[----:B------:R-:W4:Y:S01]  /*1cc00*/  LDL.LU R16, [R1+0x530] ;  /* 0x0005300001107983 */ /* 0x000f220000300800 */
[----:B------:R-:W-:-:S03]  /*1cc10*/  SEL R3, R20, R3, !P4 ;  /* 0x0000000314037207 */ /* 0x000fc60006000000 */
[----:B------:R0:W-:Y:S04]  /*1cc20*/  STL [R1+0x588], R0 ;  /* 0x0005880001007387 */ /* 0x0001e80000100800 */
[----:B------:R1:W-:Y:S01]  /*1cc30*/  STL [R1+0x584], R3 ;  /* 0x0005840301007387 */ /* 0x0003e20000100800 */
[C---:B--2---:R-:W-:Y:S02]  /*1cc40*/  SEL R9, R20.reuse, R28, !P4 ;  /* 0x0000001c14097207 */ /* 0x044fe40006000000 */
        /* <DEDUP_REMOVED lines=13> */
[----:B------:R-:W2:Y:S01]  /*1cd20*/  LDL.LU R8, [R1+0x528] ;  /* 0x0005280001087983 */ /* 0x000ea20000300800 */
[----:B-1----:R-:W-:-:S03]  /*1cd30*/  SEL R3, R20, R12, !P4 ;  /* 0x0000000c14037207 */ /* 0x002fc60006000000 */
[----:B------:R-:W-:Y:S04]  /*1cd40*/  STL [R1+0x568], R2 ;  /* 0x0005680201007387 */ /* 0x000fe80000100800 */
[----:B------:R0:W-:Y:S04]  /*1cd50*/  STL [R1+0x564], R0 ;  /* 0x0005640001007387 */ /* 0x0001e80000100800 */
[----:B------:R1:W-:Y:S01]  /*1cd60*/  STL [R1+0x560], R3 ;  /* 0x0005600301007387 */ /* 0x0003e20000100800 */
[C---:B0-----:R-:W-:Y:S02]  /*1cd70*/  SEL R0, R20.reuse, R23, !P4 ;  /* 0x0000001714007207 */ /* 0x041fe40006000000 */
[----:B---3--:R-:W-:-:S03]  /*1cd80*/  SEL R2, R20, R24, !P4 ;  /* 0x0000001814027207 */ /* 0x008fc60006000000 */
[----:B------:R0:W-:Y:S01]  /*1cd90*/  STL [R1+0x55c], R0 ;  /* 0x00055c0001007387 */ /* 0x0001e20000100800 */
[----:B-1----:R-:W-:-:S03]  /*1cda0*/  SEL R3, R20, R7, !P4 ;  /* 0x0000000714037207 */ /* 0x002fc60006000000 */
        /* <DEDUP_REMOVED lines=13> */
[----:B------:R-:W3:Y:S04]  /*1ce80*/  LDL.LU R11, [R1+0x518] ;  /* 0x00051800010b7983 */ /* 0x000ee80000300800 */
[----:B------:R-:W3:Y:S01]  /*1ce90*/  LDL.LU R19, [R1+0x514] ;  /* 0x0005140001137983 */ /* 0x000ee20000300800 */
[----:B----4-:R-:W-:-:S05]  /*1cea0*/  SEL R0, R20, R17, !P4 ;  /* 0x0000001114007207 */ /* 0x010fca0006000000 */
        /* <DEDUP_REMOVED lines=33> */
[----:B------:R-:W-:-:S03]  /*1d0c0*/  SEL R11, R20, R11, !P4 ;  /* 0x0000000b140b7207 */ /* 0x000fc60006000000 */
[----:B0-----:R-:W3:Y:S01]  /*1d0d0*/  LDL.LU R6, [R1+0x4b0] ;  /* 0x0004b00001067983 */ /* 0x001ee20000300800 */
[----:B------:R-:W-:-:S03]  /*1d0e0*/  SEL R19, R20, R19, !P4 ;  /* 0x0000001314137207 */ /* 0x000fc60006000000 */
[----:B------:R4:W-:Y:S04]  /*1d0f0*/  STL [R1+0x528], R11 ;  /* 0x0005280b01007387 */ /* 0x0009e80000100800 */
[----:B------:R0:W-:Y:S01]  /*1d100*/  STL [R1+0x524], R19 ;  /* 0x0005241301007387 */ /* 0x0001e20000100800 */
[C---:B----4-:R-:W-:Y:S02]  /*1d110*/  SEL R11, R20.reuse, R25, !P4 ;  /* 0x00000019140b7207 */ /* 0x050fe40006000000 */
        /* <DEDUP_REMOVED lines=106> */
[----:B------:R0:W-:Y:S04]  /*1d7c0*/  STL [R1+0x490], R0 ;  /* 0x0004900001007387 */ /* 0x0001e80000100800 */
[----:B------:R1:W-:Y:S01]  /*1d7d0*/  STL [R1+0x48c], R3 ;  /* 0x00048c0301007387 */ /* 0x0003e20000100800 */
[----:B----4-:R-:W-:-:S02]  /*1d7e0*/  SEL R9, R20, R28, !P4 ;  /* 0x0000001c14097207 */ /* 0x010fc40006000000 */
        /* <DEDUP_REMOVED lines=108> */
[----:B------:R-:W-:Y:S04]  /*1deb0*/  STL [R1+0x3f0], R2 ;  /* 0x0003f00201007387 */ /* 0x000fe80000100800 */
[----:B------:R0:W-:Y:S04]  /*1dec0*/  STL [R1+0x3ec], R0 ;  /* 0x0003ec0001007387 */ /* 0x0001e80000100800 */
[----:B------:R1:W-:Y:S01]  /*1ded0*/  STL [R1+0x3e8], R3 ;  /* 0x0003e80301007387 */ /* 0x0003e20000100800 */
[C---:B0-----:R-:W-:Y:S02]  /*1dee0*/  SEL R0, R20.reuse, R23, !P4 ;  /* 0x0000001714007207 */ /* 0x041fe40006000000 */
[----:B----4-:R-:W-:-:S03]  /*1def0*/  SEL R2, R20, R24, !P4 ;  /* 0x0000001814027207 */ /* 0x010fc60006000000 */
[----:B------:R0:W-:Y:S01]  /*1df00*/  STL [R1+0x3e4], R0 ;  /* 0x0003e40001007387 */ /* 0x0001e20000100800 */
[----:B-1----:R-:W-:-:S03]  /*1df10*/  SEL R3, R20, R7, !P4 ;  /* 0x0000000714037207 */ /* 0x002fc60006000000 */
        /* <DEDUP_REMOVED lines=192> */
[----:B------:R0:W-:Y:S01]  /*1eb20*/  STL [R1+0x2d0], R2 ;  /* 0x0002d00201007387 */ /* 0x0001e20000100800 */
[----:B-1----:R-:W-:-:S03]  /*1eb30*/  SEL R0, R20, R15, !P4 ;  /* 0x0000000f14007207 */ /* 0x002fc60006000000 */
[----:B------:R-:W-:Y:S01]  /*1eb40*/  STL [R1+0x2cc], R3 ;  /* 0x0002cc0301007387 */ /* 0x000fe20000100800 */
[----:B0-----:R-:W-:-:S03]  /*1eb50*/  SEL R2, R20, R8, !P4 ;  /* 0x0000000814027207 */ /* 0x001fc60006000000 */
        /* <DEDUP_REMOVED lines=53> */
[----:B------:R-:W-:Y:S01]  /*1eeb0*/  STL [R1+0x298], R11 ;  /* 0x0002980b01007387 */ /* 0x000fe20000100800 */
[----:B------:R-:W-:-:S03]  /*1eec0*/  SEL R3, R20, R3, !P4 ;  /* 0x0000000314037207 */ /* 0x000fc60006000000 */
[----:B------:R-:W3:Y:S04]  /*1eed0*/  LDL.LU R15, [R1+0x220] ;  /* 0x00022000010f7983 */ /* 0x000ee80000300800 */
        /* <DEDUP_REMOVED lines=24> */
[----:B------:R-:W-:-:S03]  /*1f060*/  SEL R2, R20, R24, !P4 ;  /* 0x0000001814027207 */ /* 0x000fc60006000000 */
[----:B------:R0:W-:Y:S01]  /*1f070*/  STL [R1+0x264], R0 ;  /* 0x0002640001007387 */ /* 0x0001e20000100800 */
[----:B-1----:R-:W-:-:S03]  /*1f080*/  SEL R3, R20, R7, !P4 ;  /* 0x0000000714037207 */ /* 0x002fc60006000000 */
[----:B------:R1:W-:Y:S04]  /*1f090*/  STL [R1+0x260], R2 ;  /* 0x0002600201007387 */ /* 0x0003e80000100800 */
[----:B------:R1:W-:Y:S01]  /*1f0a0*/  STL [R1+0x25c], R3 ;  /* 0x00025c0301007387 */ /* 0x0003e20000100800 */
[C---:B0-----:R-:W-:Y:S02]  /*1f0b0*/  SEL R0, R20.reuse, R5, !P4 ;  /* 0x0000000514007207 */ /* 0x041fe40006000000 */
        /* <DEDUP_REMOVED lines=38> */
[----:B0-----:R-:W4:Y:S04]  /*1f320*/  LDL.LU R5, [R1+0x1bc] ;  /* 0x0001bc0001057983 */ /* 0x001f280000300800 */
[----:B------:R-:W4:Y:S04]  /*1f330*/  LDL.LU R18, [R1+0x1b8] ;  /* 0x0001b80001127983 */ /* 0x000f280000300800 */
        /* <DEDUP_REMOVED lines=21> */
[----:B------:R-:W2:Y:S04]  /*1f490*/  LDL.LU R10, [R1+0x19c] ;  /* 0x00019c00010a7983 */ /* 0x000ea80000300800 */
[----:B------:R0:W-:Y:S04]  /*1f4a0*/  STL [R1+0x210], R9 ;  /* 0x0002100901007387 */ /* 0x0001e80000100800 */
[----:B------:R-:W2:Y:S04]  /*1f4b0*/  LDL.LU R8, [R1+0x108] ;  /* 0x0001080001087983 */ /* 0x000ea80000300800 */
[----:B------:R1:W-:Y:S01]  /*1f4c0*/  STL [R1+0x20c], R0 ;  /* 0x00020c0001007387 */ /* 0x0003e20000100800 */
[----:B0-----:R-:W-:-:S02]  /*1f4d0*/  SEL R9, R20, R3, !P4 ;  /* 0x0000000314097207 */ /* 0x001fc40006000000 */
[----:B---3--:R-:W-:-:S03]  /*1f4e0*/  SEL R3, R20, R28, !P4 ;  /* 0x0000001c14037207 */ /* 0x008fc60006000000 */
[----:B------:R-:W-:Y:S04]  /*1f4f0*/  STL [R1+0x208], R9 ;  /* 0x0002080901007387 */ /* 0x000fe80000100800 */
[----:B------:R0:W-:Y:S01]  /*1f500*/  STL [R1+0x204], R3 ;  /* 0x0002040301007387 */ /* 0x0001e20000100800 */
[C---:B-1----:R-:W-:Y:S02]  /*1f510*/  SEL R0, R20.reuse, R4, !P4 ;  /* 0x0000000414007207 */ /* 0x042fe40006000000 */
        /* <DEDUP_REMOVED lines=18> */
[----:B----4-:R-:W-:-:S03]  /*1f640*/  SEL R2, R20, R7, !P4 ;  /* 0x0000000714027207 */ /* 0x010fc60006000000 */
        /* <DEDUP_REMOVED lines=10> */
[----:B------:R-:W-:Y:S01]  /*1f6f0*/  STL [R1+0x1b8], R3 ;  /* 0x0001b80301007387 */ /* 0x000fe20000100800 */
[----:B-1----:R-:W-:-:S03]  /*1f700*/  SEL R2, R20, R17, !P4 ;  /* 0x0000001114027207 */ /* 0x002fc60006000000 */
[----:B------:R-:W3:Y:S04]  /*1f710*/  LDL.LU R6, [R1+0x10c] ;  /* 0x00010c0001067983 */ /* 0x000ee80000300800 */
[----:B------:R0:W-:Y:S04]  /*1f720*/  STL [R1+0x1b4], R0 ;  /* 0x0001b40001007387 */ /* 0x0001e80000100800 */
[----:B------:R2:W-:Y:S04]  /*1f730*/  STL [R1+0x1b0], R2 ;  /* 0x0001b00201007387 */ /* 0x0005e80000100800 */
[----:B------:R-:W4:Y:S04]  /*1f740*/  LDL.LU R19, [R1+0x110] ;  /* 0x0001100001137983 */ /* 0x000f280000300800 */
[----:B------:R-:W4:Y:S01]  /*1f750*/  LDL.LU R25, [R1+0x174] ;  /* 0x0001740001197983 */ /* 0x000f220000300800 */
[----:B0-----:R-:W-:-:S05]  /*1f760*/  SEL R0, R20, R16, !P4 ;  /* 0x0000001014007207 */ /* 0x001fca0006000000 */
[----:B------:R0:W-:Y:S04]  /*1f770*/  STL [R1+0x1a8], R0 ;  /* 0x0001a80001007387 */ /* 0x0001e80000100800 */
[----:B------:R-:W4:Y:S04]  /*1f780*/  LDL.LU R17, [R1+0x178] ;  /* 0x0001780001117983 */ /* 0x000f280000300800 */
[----:B------:R-:W4:Y:S04]  /*1f790*/  LDL.LU R16, [R1+0x184] ;  /* 0x0001840001107983 */ /* 0x000f280000300800 */
[----:B------:R-:W4:Y:S04]  /*1f7a0*/  LDL.LU R21, [R1+0x180] ;  /* 0x0001800001157983 */ /* 0x000f280000300800 */
[----:B------:R-:W4:Y:S04]  /*1f7b0*/  LDL.LU R11, [R1+0x15c] ;  /* 0x00015c00010b7983 */ /* 0x000f280000300800 */
[----:B------:R-:W4:Y:S04]  /*1f7c0*/  LDL.LU R7, [R1+0x160] ;  /* 0x0001600001077983 */ /* 0x000f280000300800 */
[----:B------:R-:W4:Y:S04]  /*1f7d0*/  LDL.LU R5, [R1+0x170] ;  /* 0x0001700001057983 */ /* 0x000f280000300800 */
[----:B------:R-:W4:Y:S01]  /*1f7e0*/  LDL.LU R29, [R1+0x16c] ;  /* 0x00016c00011d7983 */ /* 0x000f220000300800 */
[----:B--2---:R-:W-:-:S05]  /*1f7f0*/  SEL R2, R20, R10, !P4 ;  /* 0x0000000a14027207 */ /* 0x004fca0006000000 */
[----:B------:R-:W-:Y:S01]  /*1f800*/  STL [R1+0x1a4], R2 ;  /* 0x0001a40201007387 */ /* 0x000fe20000100800 */
[----:B0-----:R-:W-:-:S03]  /*1f810*/  SEL R0, R20, R8, !P4 ;  /* 0x0000000814007207 */ /* 0x001fc60006000000 */
[----:B------:R-:W2:Y:S04]  /*1f820*/  LDL.LU R9, [R1+0x168] ;  /* 0x0001680001097983 */ /* 0x000ea80000300800 */
[----:B------:R0:W-:Y:S04]  /*1f830*/  STL [R1+0x1a0], R0 ;  /* 0x0001a00001007387 */ /* 0x0001e80000100800 */
[----:B0-----:R-:W2:Y:S04]  /*1f840*/  LDL.LU R0, [R1+0x604] ;  /* 0x0006040001007983 */ /* 0x001ea80000300800 */
[----:B------:R-:W2:Y:S04]  /*1f850*/  LDL.LU R3, [R1+0x164] ;  /* 0x0001640001037983 */ /* 0x000ea80000300800 */
        /* <DEDUP_REMOVED lines=21> */
[----:B0-----:R0:W4:Y:S01]  /*1f9b0*/  LDL.LU R19, [R1+0x18f0] ;  /* 0x0018f00001137983 */ /* 0x0011220000300800 */
[----:B------:R-:W-:-:S03]  /*1f9c0*/  SEL R17, R20, R17, !P4 ;  /* 0x0000001114117207 */ /* 0x000fc60006000000 */
[----:B------:R1:W-:Y:S01]  /*1f9d0*/  STL [R1+0x194], R25 ;  /* 0x0001941901007387 */ /* 0x0003e20000100800 */
[C---:B------:R-:W-:Y:S02]  /*1f9e0*/  SEL R16, R20.reuse, R16, !P4 ;  /* 0x0000001014107207 */ /* 0x040fe40006000000 */
[C---:B------:R-:W-:Y:S01]  /*1f9f0*/  SEL R21, R20.reuse, R21, !P4 ;  /* 0x0000001514157207 */ /* 0x040fe20006000000 */
[----:B-1----:R-:W4:Y:S01]  /*1fa00*/  LDL.LU R25, [R1+0x18ec] ;  /* 0x0018ec0001197983 */ /* 0x002f220000300800 */
[----:B------:R-:W-:-:S03]  /*1fa10*/  SEL R11, R20, R11, !P4 ;  /* 0x0000000b140b7207 */ /* 0x000fc60006000000 */
[----:B------:R1:W-:Y:S04]  /*1fa20*/  STL [R1+0x190], R17 ;  /* 0x0001901101007387 */ /* 0x0003e80000100800 */
[----:B-1----:R-:W4:Y:S04]  /*1fa30*/  LDL.LU R17, [R1+0x18e8] ;  /* 0x0018e80001117983 */ /* 0x002f280000300800 */
[----:B------:R1:W-:Y:S04]  /*1fa40*/  STL [R1+0x188], R16 ;  /* 0x0001881001007387 */ /* 0x0003e80000100800 */
[----:B-1----:R-:W4:Y:S04]  /*1fa50*/  LDL.LU R16, [R1+0x18e4] ;  /* 0x0018e40001107983 */ /* 0x002f280000300800 */
[----:B------:R1:W-:Y:S04]  /*1fa60*/  STL [R1+0x184], R21 ;  /* 0x0001841501007387 */ /* 0x0003e80000100800 */
[----:B------:R0:W-:Y:S01]  /*1fa70*/  STL [R1+0x180], R11 ;  /* 0x0001800b01007387 */ /* 0x0001e20000100800 */
[----:B-1----:R-:W-:-:S03]  /*1fa80*/  SEL R21, R20, R7, !P4 ;  /* 0x0000000714157207 */ /* 0x002fc60006000000 */
[----:B------:R-:W4:Y:S01]  /*1fa90*/  LDL.LU R7, [R1+0xec] ;  /* 0x0000ec0001077983 */ /* 0x000f220000300800 */
[----:B0-----:R-:W-:-:S03]  /*1faa0*/  SEL R11, R20, R5, !P4 ;  /* 0x00000005140b7207 */ /* 0x001fc60006000000 */
[----:B------:R0:W-:Y:S04]  /*1fab0*/  STL [R1+0x178], R21 ;  /* 0x0001781501007387 */ /* 0x0001e80000100800 */
[----:B------:R-:W4:Y:S04]  /*1fac0*/  LDL.LU R5, [R1+0xe8] ;  /* 0x0000e80001057983 */ /* 0x000f280000300800 */
[----:B------:R2:W-:Y:S01]  /*1fad0*/  STL [R1+0x174], R11 ;  /* 0x0001740b01007387 */ /* 0x0005e20000100800 */
[----:B0-----:R-:W-:-:S05]  /*1fae0*/  SEL R21, R20, R29, !P4 ;  /* 0x0000001d14157207 */ /* 0x001fca0006000000 */
[----:B------:R-:W-:Y:S01]  /*1faf0*/  STL [R1+0x170], R21 ;  /* 0x0001701501007387 */ /* 0x000fe20000100800 */
[----:B--2---:R-:W-:-:S05]  /*1fb00*/  SEL R11, R20, R9, !P4 ;  /* 0x00000009140b7207 */ /* 0x004fca0006000000 */
[----:B------:R-:W-:Y:S01]  /*1fb10*/  STL [R1+0x16c], R11 ;  /* 0x00016c0b01007387 */ /* 0x000fe20000100800 */
[C---:B------:R-:W-:Y:S02]  /*1fb20*/  SEL R0, R20.reuse, R0, !P4 ;  /* 0x0000000014007207 */ /* 0x040fe40006000000 */
[----:B------:R-:W-:-:S03]  /*1fb30*/  SEL R9, R20, R3, !P4 ;  /* 0x0000000314097207 */ /* 0x000fc60006000000 */
[----:B------:R0:W-:Y:S01]  /*1fb40*/  STL [R1+0x168], R0 ;  /* 0x0001680001007387 */ /* 0x0001e20000100800 */
[----:B------:R-:W-:-:S03]  /*1fb50*/  SEL R3, R20, R28, !P4 ;  /* 0x0000001c14037207 */ /* 0x000fc60006000000 */
[----:B------:R-:W-:Y:S01]  /*1fb60*/  STL [R1+0x164], R9 ;  /* 0x0001640901007387 */ /* 0x000fe20000100800 */
[----:B0-----:R-:W-:-:S03]  /*1fb70*/  SEL R0, R20, R4, !P4 ;  /* 0x0000000414007207 */ /* 0x001fc60006000000 */
        /* <DEDUP_REMOVED lines=12> */
[----:B------:R1:W-:Y:S04]  /*1fc40*/  STL [R1+0x140], R3 ;  /* 0x0001400301007387 */ /* 0x0003e80000100800 */
[----:B------:R2:W-:Y:S01]  /*1fc50*/  STL [R1+0x13c], R0 ;  /* 0x00013c0001007387 */ /* 0x0005e20000100800 */
[C---:B0-----:R-:W-:Y:S02]  /*1fc60*/  SEL R2, R20.reuse, R23, !P4 ;  /* 0x0000001714027207 */ /* 0x041fe40006000000 */
[----:B-1----:R-:W-:-:S03]  /*1fc70*/  SEL R3, R20, R24, !P4 ;  /* 0x0000001814037207 */ /* 0x002fc60006000000 */
[----:B------:R0:W-:Y:S01]  /*1fc80*/  STL [R1+0x138], R2 ;  /* 0x0001380201007387 */ /* 0x0001e20000100800 */
[----:B--2---:R-:W-:-:S03]  /*1fc90*/  SEL R0, R20, R18, !P4 ;  /* 0x0000001214007207 */ /* 0x004fc60006000000 */
[----:B------:R1:W-:Y:S04]  /*1fca0*/  STL [R1+0x134], R3 ;  /* 0x0001340301007387 */ /* 0x0003e80000100800 */
[----:B------:R2:W-:Y:S01]  /*1fcb0*/  STL [R1+0x130], R0 ;  /* 0x0001300001007387 */ /* 0x0005e20000100800 */
[C---:B0-----:R-:W-:Y:S02]  /*1fcc0*/  SEL R2, R20.reuse, R26, !P4 ;  /* 0x0000001a14027207 */ /* 0x041fe40006000000 */
[----:B-1----:R-:W-:-:S03]  /*1fcd0*/  SEL R3, R20, R15, !P4 ;  /* 0x0000000f14037207 */ /* 0x002fc60006000000 */
[----:B------:R0:W-:Y:S01]  /*1fce0*/  STL [R1+0x128], R2 ;  /* 0x0001280201007387 */ /* 0x0001e20000100800 */
[----:B--2---:R-:W-:-:S03]  /*1fcf0*/  SEL R0, R20, R10, !P4 ;  /* 0x0000000a14007207 */ /* 0x004fc60006000000 */
[----:B------:R-:W-:Y:S04]  /*1fd00*/  STL [R1+0x120], R3 ;  /* 0x0001200301007387 */ /* 0x000fe80000100800 */
[----:B------:R-:W2:Y:S01]  /*1fd10*/  LDL.LU R18, [R1+0xe4] ;  /* 0x0000e40001127983 */ /* 0x000ea20000300800 */
[----:B0-----:R-:W-:-:S03]  /*1fd20*/  SEL R2, R20, R8, !P4 ;  /* 0x0000000814027207 */ /* 0x001fc60006000000 */
[----:B------:R3:W-:Y:S04]  /*1fd30*/  STL [R1+0x11c], R0 ;  /* 0x00011c0001007387 */ /* 0x0007e80000100800 */
[----:B------:R-:W-:Y:S04]  /*1fd40*/  STL [R1+0x118], R2 ;  /* 0x0001180201007387 */ /* 0x000fe80000100800 */
[----:B------:R-:W2:Y:S04]  /*1fd50*/  LDL.LU R29, [R1+0x90] ;  /* 0x00009000011d7983 */ /* 0x000ea80000300800 */
[----:B------:R-:W2:Y:S01]  /*1fd60*/  LDL.LU R9, [R1+0xe0] ;  /* 0x0000e00001097983 */ /* 0x000ea20000300800 */
[----:B---3--:R-:W-:-:S05]  /*1fd70*/  SEL R0, R20, R6, !P4 ;  /* 0x0000000614007207 */ /* 0x008fca0006000000 */
[----:B------:R0:W-:Y:S04]  /*1fd80*/  STL [R1+0x110], R0 ;  /* 0x0001100001007387 */ /* 0x0001e80000100800 */
[----:B0-----:R-:W3:Y:S04]  /*1fd90*/  LDL.LU R0, [R1+0xd0] ;  /* 0x0000d00001007983 */ /* 0x001ee80000300800 */
[----:B------:R-:W3:Y:S04]  /*1fda0*/  LDL.LU R10, [R1+0xd8] ;  /* 0x0000d800010a7983 */ /* 0x000ee80000300800 */
[----:B------:R-:W3:Y:S04]  /*1fdb0*/  LDL.LU R8, [R1+0xdc] ;  /* 0x0000dc0001087983 */ /* 0x000ee80000300800 */
[----:B------:R-:W3:Y:S04]  /*1fdc0*/  LDL.LU R6, [R1+0x438] ;  /* 0x0004380001067983 */ /* 0x000ee80000300800 */
[----:B------:R-:W3:Y:S04]  /*1fdd0*/  LDL.LU R26, [R1+0xb4] ;  /* 0x0000b400011a7983 */ /* 0x000ee80000300800 */
[----:B------:R-:W3:Y:S04]  /*1fde0*/  LDL.LU R15, [R1+0xcc] ;  /* 0x0000cc00010f7983 */ /* 0x000ee80000300800 */
[----:B------:R-:W3:Y:S01]  /*1fdf0*/  LDL.LU R21, [R1+0xac] ;  /* 0x0000ac0001157983 */ /* 0x000ee20000300800 */
[----:B----4-:R-:W-:-:S05]  /*1fe00*/  SEL R3, R20, R7, !P4 ;  /* 0x0000000714037207 */ /* 0x010fca0006000000 */
[----:B------:R0:W-:Y:S01]  /*1fe10*/  STL [R1+0x10c], R3 ;  /* 0x00010c0301007387 */ /* 0x0001e20000100800 */
[----:B------:R-:W-:-:S03]  /*1fe20*/  SEL R2, R20, R5, !P4 ;  /* 0x0000000514027207 */ /* 0x000fc60006000000 */
[----:B------:R-:W4:Y:S01]  /*1fe30*/  LDL.LU R11, [R1+0xa8] ;  /* 0x0000a800010b7983 */ /* 0x000f220000300800 */
[----:B------:R-:W-:-:S03]  /*1fe40*/  SEL R5, R20, R16, !P4 ;  /* 0x0000001014057207 */ /* 0x000fc60006000000 */
[----:B------:R1:W-:Y:S04]  /*1fe50*/  STL [R1+0x108], R2 ;  /* 0x0001080201007387 */ /* 0x0003e80000100800 */
[----:B0-----:R-:W4:Y:S04]  /*1fe60*/  LDL.LU R3, [R1+0xa4] ;  /* 0x0000a40001037983 */ /* 0x001f280000300800 */
[----:B------:R-:W4:Y:S04]  /*1fe70*/  LDL.LU R28, [R1+0xa0] ;  /* 0x0000a000011c7983 */ /* 0x000f280000300800 */
[----:B------:R-:W4:Y:S01]  /*1fe80*/  LDL.LU R4, [R1+0x60] ;  /* 0x0000600001047983 */ /* 0x000f220000300800 */
[----:B-1----:R-:W-:-:S03]  /*1fe90*/  SEL R2, R20, R17, !P4 ;  /* 0x0000001114027207 */ /* 0x002fc60006000000 */
[----:B------:R-:W4:Y:S04]  /*1fea0*/  LDL.LU R22, [R1+0x78] ;  /* 0x0000780001167983 */ /* 0x000f280000300800 */
[----:B------:R-:W4:Y:S04]  /*1feb0*/  LDL.LU R16, [R1+0xb0] ;  /* 0x0000b00001107983 */ /* 0x000f280000300800 */
[----:B------:R-:W-:Y:S04]  /*1fec0*/  STL [R1+0x104], R5 ;  /* 0x0001040501007387 */ /* 0x000fe80000100800 */
[----:B------:R-:W4:Y:S04]  /*1fed0*/  LDL.LU R17, [R1+0xd4] ;  /* 0x0000d40001117983 */ /* 0x000f280000300800 */
[----:B------:R-:W4:Y:S04]  /*1fee0*/  LDL.LU R27, [R1+0x80] ;  /* 0x00008000011b7983 */ /* 0x000f280000300800 */
[----:B------:R0:W-:Y:S04]  /*1fef0*/  STL [R1+0xf8], R2 ;  /* 0x0000f80201007387 */ /* 0x0001e80000100800 */
[----:B------:R-:W4:Y:S04]  /*1ff00*/  LDL.LU R14, [R1+0x98] ;  /* 0x00009800010e7983 */ /* 0x000f280000300800 */
[----:B0-----:R-:W4:Y:S04]  /*1ff10*/  LDL.LU R2, [R1+0x94] ;  /* 0x0000940001027983 */ /* 0x001f280000300800 */
[----:B------:R-:W4:Y:S04]  /*1ff20*/  LDL.LU R13, [R1+0x88] ;  /* 0x00008800010d7983 */ /* 0x000f280000300800 */
[----:B------:R-:W4:Y:S04]  /*1ff30*/  LDL.LU R12, [R1+0x8c] ;  /* 0x00008c00010c7983 */ /* 0x000f280000300800 */
        /* <DEDUP_REMOVED lines=10> */
[----:B0-----:R-:W2:Y:S04]  /*1ffe0*/  LDL.LU R29, [R1+0x18e0] ;  /* 0x0018e000011d7983 */ /* 0x001ea80000300800 */
[----:B------:R0:W-:Y:S04]  /*1fff0*/  STL [R1+0xec], R9 ;  /* 0x0000ec0901007387 */ /* 0x0001e80000100800 */
[----:B0-----:R-:W2:Y:S01]  /*20000*/  LDL.LU R9, [R1+0x18dc] ;  /* 0x0018dc0001097983 */ /* 0x001ea20000300800 */
[----:B---3--:R-:W-:-:S02]  /*20010*/  SEL R0, R20, R0, !P4 ;  /* 0x0000000014007207 */ /* 0x008fc40006000000 */
[----:B------:R-:W-:-:S03]  /*20020*/  SEL R10, R20, R10, !P4 ;  /* 0x0000000a140a7207 */ /* 0x000fc60006000000 */
[----:B------:R0:W-:Y:S01]  /*20030*/  STL [R1+0xe8], R0 ;  /* 0x0000e80001007387 */ /* 0x0001e20000100800 */
[C---:B------:R-:W-:Y:S02]  /*20040*/  SEL R8, R20.reuse, R8, !P4 ;  /* 0x0000000814087207 */ /* 0x040fe40006000000 */
[C---:B------:R-:W-:Y:S01]  /*20050*/  SEL R6, R20.reuse, R6, !P4 ;  /* 0x0000000614067207 */ /* 0x040fe20006000000 */
[----:B0-----:R-:W3:Y:S04]  /*20060*/  LDL.LU R0, [R1+0x18d8] ;  /* 0x0018d80001007983 */ /* 0x001ee80000300800 */
[----:B------:R0:W-:Y:S04]  /*20070*/  STL [R1+0xe4], R10 ;  /* 0x0000e40a01007387 */ /* 0x0001e80000100800 */
[----:B0-----:R-:W3:Y:S04]  /*20080*/  LDL.LU R10, [R1+0x18d4] ;  /* 0x0018d400010a7983 */ /* 0x001ee80000300800 */
[----:B------:R0:W-:Y:S04]  /*20090*/  STL [R1+0xe0], R8 ;  /* 0x0000e00801007387 */ /* 0x0001e80000100800 */
[----:B0-----:R-:W3:Y:S04]  /*200a0*/  LDL.LU R8, [R1+0x18d0] ;  /* 0x0018d00001087983 */ /* 0x001ee80000300800 */
[----:B------:R0:W-:Y:S04]  /*200b0*/  STL [R1+0xdc], R6 ;  /* 0x0000dc0601007387 */ /* 0x0001e80000100800 */
[----:B0-----:R-:W3:Y:S01]  /*200c0*/  LDL.LU R6, [R1+0x18cc] ;  /* 0x0018cc0001067983 */ /* 0x001ee20000300800 */
[----:B----4-:R-:W-:-:S02]  /*200d0*/  SEL R3, R20, R3, !P4 ;  /* 0x0000000314037207 */ /* 0x010fc40006000000 */
[C---:B------:R-:W-:Y:S02]  /*200e0*/  SEL R16, R20.reuse, R16, !P4 ;  /* 0x0000001014107207 */ /* 0x040fe40006000000 */
[----:B------:R-:W-:-:S05]  /*200f0*/  SEL R17, R20, R17, !P4 ;  /* 0x0000001114117207 */ /* 0x000fca0006000000 */
[----:B------:R0:W-:Y:S04]  /*20100*/  STL [R1+0xd8], R17 ;  /* 0x0000d81101007387 */ /* 0x0001e80000100800 */
[----:B------:R1:W-:Y:S01]  /*20110*/  STL [R1+0xd4], R16 ;  /* 0x0000d41001007387 */ /* 0x0003e20000100800 */
[----:B0-----:R-:W-:-:S03]  /*20120*/  SEL R17, R20, R26, !P4 ;  /* 0x0000001a14117207 */ /* 0x001fc60006000000 */
[----:B------:R-:W4:Y:S01]  /*20130*/  LDL.LU R26, [R1+0x70] ;  /* 0x00007000011a7983 */ /* 0x000f220000300800 */
[----:B-1----:R-:W-:-:S03]  /*20140*/  SEL R16, R20, R15, !P4 ;  /* 0x0000000f14107207 */ /* 0x002fc60006000000 */
[----:B------:R0:W-:Y:S04]  /*20150*/  STL [R1+0xd0], R17 ;  /* 0x0000d01101007387 */ /* 0x0001e80000100800 */
[----:B------:R-:W3:Y:S04]  /*20160*/  LDL.LU R15, [R1+0x68] ;  /* 0x00006800010f7983 */ /* 0x000ee80000300800 */
[----:B------:R1:W-:Y:S01]  /*20170*/  STL [R1+0xcc], R16 ;  /* 0x0000cc1001007387 */ /* 0x0003e20000100800 */
[C---:B0-----:R-:W-:Y:S02]  /*20180*/  SEL R17, R20.reuse, R21, !P4 ;  /* 0x0000001514117207 */ /* 0x041fe40006000000 */
[----:B-1----:R-:W-:-:S02]  /*20190*/  SEL R16, R20, R11, !P4 ;  /* 0x0000000b14107207 */ /* 0x002fc40006000000 */
[C---:B------:R-:W-:Y:S01]  /*201a0*/  SEL R11, R20.reuse, R28, !P4 ;  /* 0x0000001c140b7207 */ /* 0x040fe20006000000 */
[----:B------:R-:W-:Y:S04]  /*201b0*/  STL [R1+0xc8], R17 ;  /* 0x0000c81101007387 */ /* 0x000fe80000100800 */
[----:B------:R0:W-:Y:S04]  /*201c0*/  STL [R1+0xb4], R16 ;  /* 0x0000b41001007387 */ /* 0x0001e80000100800 */
[----:B------:R1:W-:Y:S04]  /*201d0*/  STL [R1+0xb0], R3 ;  /* 0x0000b00301007387 */ /* 0x0003e80000100800 */
[----:B------:R1:W-:Y:S04]  /*201e0*/  STL [R1+0xac], R11 ;  /* 0x0000ac0b01007387 */ /* 0x0003e80000100800 */
[----:B0-----:R-:W3:Y:S01]  /*201f0*/  LDL.LU R16, [R1+0x64] ;  /* 0x0000640001107983 */ /* 0x001ee20000300800 */
[----:B------:R-:W-:-:S02]  /*20200*/  SEL R4, R20, R4, !P4 ;  /* 0x0000000414047207 */ /* 0x000fc40006000000 */
[----:B-1----:R-:W-:-:S03]  /*20210*/  SEL R3, R20, R22, !P4 ;  /* 0x0000001614037207 */ /* 0x002fc60006000000 */
[----:B------:R0:W-:Y:S01]  /*20220*/  STL [R1+0xa8], R4 ;  /* 0x0000a80401007387 */ /* 0x0001e20000100800 */
[----:B------:R-:W-:-:S03]  /*20230*/  SEL R14, R20, R14, !P4 ;  /* 0x0000000e140e7207 */ /* 0x000fc60006000000 */
[----:B------:R-:W3:Y:S01]  /*20240*/  LDL.LU R11, [R1+0x5c] ;  /* 0x00005c00010b7983 */ /* 0x000ee20000300800 */
[----:B0-----:R-:W-:-:S03]  /*20250*/  SEL R4, R20, R27, !P4 ;  /* 0x0000001b14047207 */ /* 0x001fc60006000000 */
[----:B------:R0:W-:Y:S04]  /*20260*/  STL [R1+0xa4], R3 ;  /* 0x0000a40301007387 */ /* 0x0001e80000100800 */
[----:B------:R1:W-:Y:S01]  /*20270*/  STL [R1+0xa0], R4 ;  /* 0x0000a00401007387 */ /* 0x0003e20000100800 */
[----:B0-----:R-:W-:-:S03]  /*20280*/  SEL R3, R20, R2, !P4 ;  /* 0x0000000214037207 */ /* 0x001fc60006000000 */
[----:B------:R-:W-:Y:S01]  /*20290*/  STL [R1+0x98], R14 ;  /* 0x0000980e01007387 */ /* 0x000fe20000100800 */
[C---:B------:R-:W-:Y:S02]  /*202a0*/  SEL R2, R20.reuse, R12, !P4 ;  /* 0x0000000c14027207 */ /* 0x040fe40006000000 */
[C---:B-1----:R-:W-:Y:S01]  /*202b0*/  SEL R4, R20.reuse, R13, !P4 ;  /* 0x0000000d14047207 */ /* 0x042fe20006000000 */
[----:B------:R0:W-:Y:S04]  /*202c0*/  STL [R1+0x94], R3 ;  /* 0x0000940301007387 */ /* 0x0001e80000100800 */
[----:B------:R1:W-:Y:S04]  /*202d0*/  STL [R1+0x90], R4 ;  /* 0x0000900401007387 */ /* 0x0003e80000100800 */
[----:B------:R1:W-:Y:S01]  /*202e0*/  STL [R1+0x8c], R2 ;  /* 0x00008c0201007387 */ /* 0x0003e20000100800 */
[----:B0-----:R-:W-:-:S02]  /*202f0*/  SEL R3, R20, R23, !P4 ;  /* 0x0000001714037207 */ /* 0x001fc40006000000 */
[----:B-1----:R-:W-:-:S03]  /*20300*/  SEL R4, R20, R24, !P4 ;  /* 0x0000001814047207 */ /* 0x002fc60006000000 */
[----:B------:R0:W-:Y:S01]  /*20310*/  STL [R1+0x88], R3 ;  /* 0x0000880301007387 */ /* 0x0001e20000100800 */
[----:B------:R-:W-:-:S03]  /*20320*/  SEL R2, R20, R7, !P4 ;  /* 0x0000000714027207 */ /* 0x000fc60006000000 */
[----:B------:R1:W-:Y:S04]  /*20330*/  STL [R1+0x84], R4 ;  /* 0x0000840401007387 */ /* 0x0003e80000100800 */
[----:B------:R-:W3:Y:S01]  /*20340*/  LDL.LU R21, [R1+0x6c] ;  /* 0x00006c0001157983 */ /* 0x000ee20000300800 */
[----:B0-----:R-:W-:-:S03]  /*20350*/  SEL R3, R20, R5, !P4 ;  /* 0x0000000514037207 */ /* 0x001fc60006000000 */
[----:B------:R2:W-:Y:S04]  /*20360*/  STL [R1+0x80], R2 ;  /* 0x0000800201007387 */ /* 0x0005e80000100800 */
[----:B------:R-:W-:Y:S04]  /*20370*/  STL [R1+0x78], R3 ;  /* 0x0000780301007387 */ /* 0x000fe80000100800 */
[----:B-1----:R-:W3:Y:S04]  /*20380*/  LDL.LU R4, [R1+0x224] ;  /* 0x0002240001047983 */ /* 0x002ee80000300800 */
[----:B------:R-:W3:Y:S01]  /*20390*/  LDL.LU R22, [R1+0x244] ;  /* 0x0002440001167983 */ /* 0x000ee20000300800 */
        /* <DEDUP_REMOVED lines=8> */
[----:B------:R-:W2:Y:S04]  /*20420*/  LDL.LU R24, [R1+0x18c] ;  /* 0x00018c0001187983 */ /* 0x000ea80000300800 */
[----:B------:R-:W2:Y:S04]  /*20430*/  LDL.LU R7, [R1+0x17c] ;  /* 0x00017c0001077983 */ /* 0x000ea80000300800 */
[----:B------:R-:W2:Y:S01]  /*20440*/  LDL.LU R5, [R1+0x14c] ;  /* 0x00014c0001057983 */ /* 0x000ea20000300800 */
[----:B----4-:R-:W-:-:S05]  /*20450*/  SEL R17, R20, R26, !P4 ;  /* 0x0000001a14117207 */ /* 0x010fca0006000000 */
[----:B------:R-:W-:Y:S01]  /*20460*/  STL [R1+0x70], R17 ;  /* 0x0000701101007387 */ /* 0x000fe20000100800 */
[----:B---3--:R-:W-:-:S03]  /*20470*/  SEL R3, R20, R15, !P4 ;  /* 0x0000000f14037207 */ /* 0x008fc60006000000 */
[----:B------:R-:W3:Y:S04]  /*20480*/  LDL.LU R18, [R1+0x12c] ;  /* 0x00012c0001127983 */ /* 0x000ee80000300800 */
[----:B------:R0:W-:Y:S04]  /*20490*/  STL [R1+0x68], R3 ;  /* 0x0000680301007387 */ /* 0x0001e80000100800 */
[----:B------:R-:W4:Y:S04]  /*204a0*/  LDL.LU R26, [R1+0x9c] ;  /* 0x00009c00011a7983 */ /* 0x000f280000300800 */
[----:B------:R-:W4:Y:S04]  /*204b0*/  LDL.LU R15, [R1+0x100] ;  /* 0x00010000010f7983 */ /* 0x000f280000300800 */
[----:B------:R-:W4:Y:S04]  /*204c0*/  LDL.LU R28, [R1+0xbc] ;  /* 0x0000bc00011c7983 */ /* 0x000f280000300800 */
[----:B0-----:R-:W4:Y:S01]  /*204d0*/  LDL.LU R3, [R1+0xc0] ;  /* 0x0000c00001037983 */ /* 0x001f220000300800 */
[----:B------:R-:W-:-:S02]  /*204e0*/  SEL R17, R20, R16, !P4 ;  /* 0x0000001014117207 */ /* 0x000fc40006000000 */
[----:B------:R-:W-:-:S03]  /*204f0*/  SEL R16, R20, R6, !P4 ;  /* 0x0000000614107207 */ /* 0x000fc60006000000 */
[----:B------:R0:W-:Y:S04]  /*20500*/  STL [R1+0x64], R17 ;  /* 0x0000641101007387 */ /* 0x0001e80000100800 */
[----:B------:R-:W4:Y:S01]  /*20510*/  LDL.LU R6, [R1+0x144] ;  /* 0x0001440001067983 */ /* 0x000f220000300800 */
[----:B------:R-:W-:-:S05]  /*20520*/  SEL R11, R20, R11, !P4 ;  /* 0x0000000b140b7207 */ /* 0x000fca0006000000 */
[----:B------:R1:W-:Y:S01]  /*20530*/  STL [R1+0x60], R11 ;  /* 0x0000600b01007387 */ /* 0x0003e20000100800 */
[----:B0-----:R-:W-:-:S03]  /*20540*/  SEL R17, R20, R8, !P4 ;  /* 0x0000000814117207 */ /* 0x001fc60006000000 */
[----:B-1----:R-:W4:Y:S04]  /*20550*/  LDL.LU R11, [R1+0x7c] ;  /* 0x00007c00010b7983 */ /* 0x002f280000300800 */
[----:B------:R0:W-:Y:S04]  /*20560*/  STL [R1+0x5c], R16 ;  /* 0x00005c1001007387 */ /* 0x0001e80000100800 */
[----:B------:R-:W4:Y:S04]  /*20570*/  LDL.LU R8, [R1+0xc4] ;  /* 0x0000c40001087983 */ /* 0x000f280000300800 */
[----:B0-----:R-:W4:Y:S04]  /*20580*/  LDL.LU R16, [R1+0x3c] ;  /* 0x00003c0001107983 */ /* 0x001f280000300800 */
[----:B------:R0:W-:Y:S02]  /*20590*/  STL [R1+0x58], R17 ;  /* 0x0000581101007387 */ /* 0x0001e40000100800 */
[----:B0-----:R-:W-:-:S02]  /*205a0*/  SEL R17, R20, R10, !P4 ;  /* 0x0000000a14117207 */ /* 0x001fc40006000000 */
[C---:B------:R-:W-:Y:S01]  /*205b0*/  SEL R21, R20.reuse, R21, !P4 ;  /* 0x0000001514157207 */ /* 0x040fe20006000000 */
[----:B------:R-:W4:Y:S04]  /*205c0*/  LDL.LU R10, [R1+0xb8] ;  /* 0x0000b800010a7983 */ /* 0x000f280000300800 */
[----:B------:R0:W-:Y:S01]  /*205d0*/  STL [R1+0x54], R17 ;  /* 0x0000541101007387 */ /* 0x0001e20000100800 */
[----:B------:R-:W-:-:S03]  /*205e0*/  SEL R4, R20, R4, !P4 ;  /* 0x0000000414047207 */ /* 0x000fc60006000000 */
[----:B0-----:R-:W4:Y:S01]  /*205f0*/  LDL.LU R17, [R1+0x38] ;  /* 0x0000380001117983 */ /* 0x001f220000300800 */
[----:B------:R-:W-:-:S03]  /*20600*/  SEL R22, R20, R22, !P4 ;  /* 0x0000001614167207 */ /* 0x000fc60006000000 */
[----:B------:R0:W-:Y:S04]  /*20610*/  STL [R1+0x50], R21 ;  /* 0x0000501501007387 */ /* 0x0001e80000100800 */
[----:B0-----:R-:W4:Y:S04]  /*20620*/  LDL.LU R21, [R1+0x34] ;  /* 0x0000340001157983 */ /* 0x001f280000300800 */
[----:B------:R0:W-:Y:S04]  /*20630*/  STL [R1+0x4c], R4 ;  /* 0x00004c0401007387 */ /* 0x0001e80000100800 */
[----:B0-----:R-:W4:Y:S04]  /*20640*/  LDL.LU R4, [R1+0x18c8] ;  /* 0x0018c80001047983 */ /* 0x001f280000300800 */
[----:B------:R0:W-:Y:S04]  /*20650*/  STL [R1+0x48], R22 ;  /* 0x0000481601007387 */ /* 0x0001e80000100800 */
[----:B0-----:R-:W4:Y:S01]  /*20660*/  LDL.LU R22, [R1+0x18c4] ;  /* 0x0018c40001167983 */ /* 0x001f220000300800 */
[----:B--2---:R-:W-:-:S02]  /*20670*/  SEL R27, R20, R27, !P4 ;  /* 0x0000001b141b7207 */ /* 0x004fc40006000000 */
[----:B------:R-:W-:-:S03]  /*20680*/  SEL R14, R20, R14, !P4 ;  /* 0x0000000e140e7207 */ /* 0x000fc60006000000 */
[----:B------:R0:W-:Y:S01]  /*20690*/  STL [R1+0x44], R27 ;  /* 0x0000441b01007387 */ /* 0x0001e20000100800 */
[C---:B------:R-:W-:Y:S02]  /*206a0*/  SEL R2, R20.reuse, R2, !P4 ;  /* 0x0000000214027207 */ /* 0x040fe40006000000 */
[C---:B------:R-:W-:Y:S01]  /*206b0*/  SEL R13, R20.reuse, R13, !P4 ;  /* 0x0000000d140d7207 */ /* 0x040fe20006000000 */
[----:B0-----:R-:W2:Y:S01]  /*206c0*/  LDL.LU R27, [R1+0x18c0] ;  /* 0x0018c000011b7983 */ /* 0x001ea20000300800 */
[----:B------:R-:W-:-:S03]  /*206d0*/  SEL R12, R20, R12, !P4 ;  /* 0x0000000c140c7207 */ /* 0x000fc60006000000 */
[----:B------:R0:W-:Y:S01]  /*206e0*/  STL [R1+0x40], R14 ;  /* 0x0000400e01007387 */ /* 0x0001e20000100800 */
[C---:B------:R-:W-:Y:S02]  /*206f0*/  SEL R23, R20.reuse, R23, !P4 ;  /* 0x0000001714177207 */ /* 0x040fe40006000000 */
[C---:B------:R-:W-:Y:S01]  /*20700*/  SEL R24, R20.reuse, R24, !P4 ;  /* 0x0000001814187207 */ /* 0x040fe20006000000 */
[----:B0-----:R-:W2:Y:S04]  /*20710*/  LDL.LU R14, [R1+0x18bc] ;  /* 0x0018bc00010e7983 */ /* 0x001ea80000300800 */
[----:B------:R0:W-:Y:S01]  /*20720*/  STL [R1+0x30], R2 ;  /* 0x0000300201007387 */ /* 0x0001e20000100800 */
[----:B------:R-:W-:-:S03]  /*20730*/  SEL R7, R20, R7, !P4 ;  /* 0x0000000714077207 */ /* 0x000fc60006000000 */
[----:B0-----:R-:W2:Y:S04]  /*20740*/  LDL.LU R2, [R1+0x18b8] ;  /* 0x0018b80001027983 */ /* 0x001ea80000300800 */
[----:B------:R0:W-:Y:S04]  /*20750*/  STL [R1+0x2c], R13 ;  /* 0x00002c0d01007387 */ /* 0x0001e80000100800 */
[----:B0-----:R-:W2:Y:S04]  /*20760*/  LDL.LU R13, [R1+0x18b4] ;  /* 0x0018b400010d7983 */ /* 0x001ea80000300800 */
[----:B------:R0:W-:Y:S04]  /*20770*/  STL [R1+0x28], R12 ;  /* 0x0000280c01007387 */ /* 0x0001e80000100800 */
[----:B0-----:R-:W2:Y:S04]  /*20780*/  LDL.LU R12, [R1+0x18b0] ;  /* 0x0018b000010c7983 */ /* 0x001ea80000300800 */
[----:B------:R0:W-:Y:S01]  /*20790*/  STL [R1+0x24], R23 ;  /* 0x0000241701007387 */ /* 0x0001e20000100800 */
[----:B------:R-:W-:-:S03]  /*207a0*/  SEL R5, R20, R5, !P4 ;  /* 0x0000000514057207 */ /* 0x000fc60006000000 */
[----:B0-----:R-:W2:Y:S04]  /*207b0*/  LDL.LU R23, [R1+0x18ac] ;  /* 0x0018ac0001177983 */ /* 0x001ea80000300800 */
[----:B------:R0:W-:Y:S04]  /*207c0*/  STL [R1+0x20], R24 ;  /* 0x0000201801007387 */ /* 0x0001e80000100800 */
[----:B0-----:R-:W2:Y:S04]  /*207d0*/  LDL.LU R24, [R1+0x18a8] ;  /* 0x0018a80001187983 */ /* 0x001ea80000300800 */
[----:B------:R0:W-:Y:S04]  /*207e0*/  STL [R1+0x1c], R7 ;  /* 0x00001c0701007387 */ /* 0x0001e80000100800 */
[----:B0-----:R-:W2:Y:S01]  /*207f0*/  LDL.LU R7, [R1+0x18a4] ;  /* 0x0018a40001077983 */ /* 0x001ea20000300800 */
[----:B---3--:R-:W-:-:S02]  /*20800*/  SEL R18, R20, R18, !P4 ;  /* 0x0000001214127207 */ /* 0x008fc40006000000 */
[C---:B----4-:R-:W-:Y:S02]  /*20810*/  SEL R26, R20.reuse, R26, !P4 ;  /* 0x0000001a141a7207 */ /* 0x050fe40006000000 */
[C---:B------:R-:W-:Y:S02]  /*20820*/  SEL R15, R20.reuse, R15, !P4 ;  /* 0x0000000f140f7207 */ /* 0x040fe40006000000 */
[----:B------:R-:W-:-:S05]  /*20830*/  SEL R6, R20, R6, !P4 ;  /* 0x0000000614067207 */ /* 0x000fca0006000000 */
        /* <DEDUP_REMOVED lines=10> */
[----:B------:R-:W-:-:S02]  /*208e0*/  SEL R28, R20, R28, !P4 ;  /* 0x0000001c141c7207 */ /* 0x000fc40006000000 */
[C---:B------:R-:W-:Y:S02]  /*208f0*/  SEL R3, R20.reuse, R3, !P4 ;  /* 0x0000000314037207 */ /* 0x040fe40006000000 */
[C---:B------:R-:W-:Y:S01]  /*20900*/  SEL R8, R20.reuse, R8, !P4 ;  /* 0x0000000814087207 */ /* 0x040fe20006000000 */
[----:B------:R-:W-:Y:S01]  /*20910*/  STL [R1+0x8], R28 ;  /* 0x0000081c01007387 */ /* 0x000fe20000100800 */
[C---:B------:R-:W-:Y:S02]  /*20920*/  SEL R10, R20.reuse, R10, !P4 ;  /* 0x0000000a140a7207 */ /* 0x040fe40006000000 */
[C---:B------:R-:W-:Y:S01]  /*20930*/  SEL R11, R20.reuse, R11, !P4 ;  /* 0x0000000b140b7207 */ /* 0x040fe20006000000 */
[----:B------:R-:W-:Y:S01]  /*20940*/  STL [R1+0x1828], R3 ;  /* 0x0018280301007387 */ /* 0x000fe20000100800 */
[C---:B------:R-:W-:Y:S02]  /*20950*/  SEL R16, R20.reuse, R16, !P4 ;  /* 0x0000001014107207 */ /* 0x040fe40006000000 */
[----:B------:R-:W-:-:S02]  /*20960*/  SEL R17, R20, R17, !P4 ;  /* 0x0000001114117207 */ /* 0x000fc40006000000 */
[C---:B------:R-:W-:Y:S02]  /*20970*/  SEL R21, R20.reuse, R21, !P4 ;  /* 0x0000001514157207 */ /* 0x040fe40006000000 */
[C---:B------:R-:W-:Y:S02]  /*20980*/  SEL R4, R20.reuse, R4, !P4 ;  /* 0x0000000414047207 */ /* 0x040fe40006000000 */
[C---:B------:R-:W-:Y:S02]  /*20990*/  SEL R22, R20.reuse, R22, !P4 ;  /* 0x0000001614167207 */ /* 0x040fe40006000000 */
[C---:B--2---:R-:W-:Y:S02]  /*209a0*/  SEL R27, R20.reuse, R27, !P4 ;  /* 0x0000001b141b7207 */ /* 0x044fe40006000000 */
[C---:B------:R-:W-:Y:S02]  /*209b0*/  SEL R14, R20.reuse, R14, !P4 ;  /* 0x0000000e140e7207 */ /* 0x040fe40006000000 */
[----:B------:R-:W-:-:S02]  /*209c0*/  SEL R2, R20, R2, !P4 ;  /* 0x0000000214027207 */ /* 0x000fc40006000000 */
[C---:B------:R-:W-:Y:S02]  /*209d0*/  SEL R13, R20.reuse, R13, !P4 ;  /* 0x0000000d140d7207 */ /* 0x040fe40006000000 */
[C---:B------:R-:W-:Y:S02]  /*209e0*/  SEL R12, R20.reuse, R12, !P4 ;  /* 0x0000000c140c7207 */ /* 0x040fe40006000000 */
[C---:B------:R-:W-:Y:S02]  /*209f0*/  SEL R23, R20.reuse, R23, !P4 ;  /* 0x0000001714177207 */ /* 0x040fe40006000000 */
[C---:B------:R-:W-:Y:S02]  /*20a00*/  SEL R24, R20.reuse, R24, !P4 ;  /* 0x0000001814187207 */ /* 0x040fe40006000000 */
[C---:B------:R-:W-:Y:S02]  /*20a10*/  SEL R7, R20.reuse, R7, !P4 ;  /* 0x0000000714077207 */ /* 0x040fe40006000000 */
[----:B---3--:R-:W-:-:S05]  /*20a20*/  SEL R6, R20, R6, !P4 ;  /* 0x0000000614067207 */ /* 0x008fca0006000000 */
[----:B------:R-:W-:Y:S04]  /*20a30*/  STL [R1+0x4], R6 ;  /* 0x0000040601007387 */ /* 0x000fe80000100800 */
[----:B------:R-:W-:Y:S04]  /*20a40*/  STL [R1+0x182c], R8 ;  /* 0x00182c0801007387 */ /* 0x000fe80000100800 */
[----:B------:R0:W-:Y:S04]  /*20a50*/  STL [R1+0x1830], R10 ;  /* 0x0018300a01007387 */ /* 0x0001e80000100800 */
[----:B------:R-:W-:Y:S04]  /*20a60*/  STL [R1+0x1834], R11 ;  /* 0x0018340b01007387 */ /* 0x000fe80000100800 */
[----:B------:R-:W-:Y:S04]  /*20a70*/  STL [R1+0x183c], R16 ;  /* 0x00183c1001007387 */ /* 0x000fe80000100800 */
[----:B------:R1:W-:Y:S04]  /*20a80*/  STL [R1+0x1840], R17 ;  /* 0x0018401101007387 */ /* 0x0003e80000100800 */
[----:B0-----:R-:W2:Y:S04]  /*20a90*/  LDL.LU R10, [R1+0x7e8] ;  /* 0x0007e800010a7983 */ /* 0x001ea80000300800 */
[----:B------:R-:W3:Y:S04]  /*20aa0*/  LDL.LU R8, [R1+0x7e4] ;  /* 0x0007e40001087983 */ /* 0x000ee80000300800 */
[----:B------:R-:W2:Y:S04]  /*20ab0*/  LDL.LU R3, [R1+0x7e0] ;  /* 0x0007e00001037983 */ /* 0x000ea80000300800 */
[----:B-1----:R-:W2:Y:S01]  /*20ac0*/  LDL.LU R17, [R1+0x7d8] ;  /* 0x0007d80001117983 */ /* 0x002ea20000300800 */
[----:B----4-:R-:W-:-:S03]  /*20ad0*/  SEL R26, R20, R26, !P4 ;  /* 0x0000001a141a7207 */ /* 0x010fc60006000000 */
[----:B------:R-:W4:Y:S01]  /*20ae0*/  LDL.LU R16, [R1+0x7d4] ;  /* 0x0007d40001107983 */ /* 0x000f220000300800 */
[----:B------:R-:W-:-:S03]  /*20af0*/  SEL R18, R20, R18, !P4 ;  /* 0x0000001214127207 */ /* 0x000fc60006000000 */
[----:B------:R-:W2:Y:S04]  /*20b00*/  LDL.LU R11, [R1+0x7d0] ;  /* 0x0007d000010b7983 */ /* 0x000ea80000300800 */
[----:B------:R-:W2:Y:S01]  /*20b10*/  LDL.LU R6, [R1+0x7cc] ;  /* 0x0007cc0001067983 */ /* 0x000ea20000300800 */
[----:B------:R-:W-:-:S03]  /*20b20*/  SEL R15, R20, R15, !P4 ;  /* 0x0000000f140f7207 */ /* 0x000fc60006000000 */
[----:B------:R0:W-:Y:S01]  /*20b30*/  STL [R1+0x1844], R21 ;  /* 0x0018441501007387 */ /* 0x0001e20000100800 */
[----:B------:R-:W-:-:S03]  /*20b40*/  SEL R5, R20, R5, !P4 ;  /* 0x0000000514057207 */ /* 0x000fc60006000000 */
[----:B0-----:R-:W2:Y:S04]  /*20b50*/  LDL.LU R21, [R1+0x7dc] ;  /* 0x0007dc0001157983 */ /* 0x001ea80000300800 */
[----:B------:R0:W-:Y:S04]  /*20b60*/  STL [R1+0x1848], R15 ;  /* 0x0018480f01007387 */ /* 0x0001e80000100800 */
        /* <DEDUP_REMOVED lines=22> */
[----:B0-----:R-:W3:Y:S04]  /*20cd0*/  LDL.LU R27, [R1+0x818] ;  /* 0x00081800011b7983 */ /* 0x001ee80000300800 */
[----:B------:R0:W-:Y:S04]  /*20ce0*/  STL [R1+0x1878], R22 ;  /* 0x0018781601007387 */ /* 0x0001e80000100800 */
[----:B0-----:R-:W3:Y:S04]  /*20cf0*/  LDL R22, [R1+0x1764] ;  /* 0x0017640001167983 */ /* 0x001ee80000100800 */
[----:B------:R0:W-:Y:S04]  /*20d00*/  STL [R1+0x187c], R4 ;  /* 0x00187c0401007387 */ /* 0x0001e80000100800 */
[----:B0-----:R-:W4:Y:S04]  /*20d10*/  LDL.LU R4, [R1+0x1ec] ;  /* 0x0001ec0001047983 */ /* 0x001f280000300800 */
[----:B------:R-:W0:Y:S01]  /*20d20*/  S2R R28, SR_TID.X ;  /* 0x00000000001c7919 */ /* 0x000e220000002100 */
[----:B------:R-:W-:-:S02]  /*20d30*/  SEL R9, R20, R9, !P4 ;  /* 0x0000000914097207 */ /* 0x000fc40006000000 */
[C---:B------:R-:W-:Y:S02]  /*20d40*/  SEL R29, R20.reuse, R29, !P4 ;  /* 0x0000001d141d7207 */ /* 0x040fe40006000000 */
[----:B------:R-:W-:Y:S01]  /*20d50*/  SEL R25, R20, R25, !P4 ;  /* 0x0000001914197207 */ /* 0x000fe20006000000 */
[----:B------:R2:W-:Y:S04]  /*20d60*/  STL [R1+0x1880], R9 ;  /* 0x0018800901007387 */ /* 0x0005e80000100800 */
[----:B------:R-:W-:Y:S01]  /*20d70*/  STL [R1+0x1884], R29 ;  /* 0x0018841d01007387 */ /* 0x000fe20000100800 */
[----:B0-----:R-:W-:-:S05]  /*20d80*/  LOP3.LUT R28, R28, 0x3f, RZ, 0xc0, !PT ;  /* 0x0000003f1c1c7812 */ /* 0x001fca00078ec0ff */
[----:B------:R-:W-:Y:S01]  /*20d90*/  IMAD R28, R28, c[0x0][0x18c], RZ ;  /* 0x000063001c1c7a24 */ /* 0x000fe200078e02ff */
[----:B------:R-:W-:Y:S04]  /*20da0*/  STL [R1+0x1888], R25 ;  /* 0x0018881901007387 */ /* 0x000fe80000100800 */
[----:B------:R-:W-:Y:S01]  /*20db0*/  LEA.HI.X.SX32 R28, R28, c[0x0][0x16c], 0x1, P6 ;  /* 0x00005b001c1c7a11 */ /* 0x000fe200030f0eff */
[----:B--2---:R-:W-:Y:S02]  /*20dc0*/  IMAD R9, R14, c[0x0][0x190], RZ ;  /* 0x000064000e097a24 */ /* 0x004fe400078e02ff */
[----:B---3--:R-:W-:Y:S01]  /*20dd0*/  IMAD R0, R0, 0x4, R22 ;  /* 0x0000000400007824 */ /* 0x008fe200078e0216 */
[----:B----4-:R-:W-:Y:S01]  /*20de0*/  SEL R20, R20, R4, !P4 ;  /* 0x0000000414147207 */ /* 0x010fe20006000000 */
[----:B------:R-:W-:-:S04]  /*20df0*/  IMAD R4, R27, c[0x0][0x190], RZ ;  /* 0x000064001b047a24 */ /* 0x000fc800078e02ff */
[----:B------:R-:W-:Y:S04]  /*20e00*/  STL [R1+0x188c], R20 ;  /* 0x00188c1401007387 */ /* 0x000fe80000100800 */
[----:B------:R-:W-:Y:S04]  /*20e10*/  STL [R1+0x1890], R28 ;  /* 0x0018901c01007387 */ /* 0x000fe80000100800 */
[----:B------:R0:W-:Y:S04]  /*20e20*/  STL [R1+0x17d4], R0 ;  /* 0x0017d40001007387 */ /* 0x0001e80000100800 */
[----:B------:R1:W-:Y:S01]  /*20e30*/  STL [R1+0x34], R4 ;  /* 0x0000340401007387 */ /* 0x0003e20000100800 */
[----:B0-----:R-:W-:-:S03]  /*20e40*/  IMAD R0, R2, c[0x0][0x190], RZ ;  /* 0x0000640002007a24 */ /* 0x001fc600078e02ff */
[----:B------:R-:W-:Y:S01]  /*20e50*/  STL [R1+0x38], R9 ;  /* 0x0000380901007387 */ /* 0x000fe20000100800 */
[----:B------:R-:W-:Y:S02]  /*20e60*/  IMAD R2, R12, c[0x0][0x190], RZ ;  /* 0x000064000c027a24 */ /* 0x000fe400078e02ff */
[----:B-1----:R-:W-:Y:S01]  /*20e70*/  IMAD R4, R13, c[0x0][0x190], RZ ;  /* 0x000064000d047a24 */ /* 0x002fe200078e02ff */
[----:B------:R0:W-:Y:S04]  /*20e80*/  STL [R1+0x3c], R0 ;  /* 0x00003c0001007387 */ /* 0x0001e80000100800 */
[----:B------:R1:W-:Y:S01]  /*20e90*/  STL [R1+0x6c], R4 ;  /* 0x00006c0401007387 */ /* 0x0003e20000100800 */
[----:B0-----:R-:W-:-:S03]  /*20ea0*/  IMAD R0, R23, c[0x0][0x190], RZ ;  /* 0x0000640017007a24 */ /* 0x001fc600078e02ff */
[----:B------:R0:W-:Y:S01]  /*20eb0*/  STL [R1+0x7c], R2 ;  /* 0x00007c0201007387 */ /* 0x0001e20000100800 */
[----:B-1----:R-:W-:-:S03]  /*20ec0*/  IMAD R4, R24, c[0x0][0x190], RZ ;  /* 0x0000640018047a24 */ /* 0x002fc600078e02ff */
        /* <DEDUP_REMOVED lines=16> */
[----:B------:R-:W2:Y:S04]  /*20fd0*/  LDL.LU R10, [R1+0x7c8] ;  /* 0x0007c800010a7983 */ /* 0x000ea80000300800 */
[----:B------:R1:W-:Y:S01]  /*20fe0*/  STL [R1+0x124], R2 ;  /* 0x0001240201007387 */ /* 0x0003e20000100800 */
[----:B0-----:R-:W-:-:S03]  /*20ff0*/  IMAD R4, R21, c[0x0][0x190], RZ ;  /* 0x0000640015047a24 */ /* 0x001fc600078e02ff */
[----:B------:R-:W3:Y:S04]  /*21000*/  LDL.LU R8, [R1+0x7c4] ;  /* 0x0007c40001087983 */ /* 0x000ee80000300800 */
[----:B------:R0:W-:Y:S01]  /*21010*/  STL [R1+0x12c], R0 ;  /* 0x00012c0001007387 */ /* 0x0001e20000100800 */
[----:B-1----:R-:W-:-:S03]  /*21020*/  IMAD R2, R17, c[0x0][0x190], RZ ;  /* 0x0000640011027a24 */ /* 0x002fc600078e02ff */
[----:B------:R-:W4:Y:S01]  /*21030*/  LDL.LU R3, [R1+0x7c0] ;  /* 0x0007c00001037983 */ /* 0x000f220000300800 */
[----:B0-----:R-:W-:-:S03]  /*21040*/  IMAD R0, R16, c[0x0][0x190], RZ ;  /* 0x0000640010007a24 */ /* 0x001fc600078e02ff */
[----:B------:R0:W-:Y:S04]  /*21050*/  STL [R1+0x144], R4 ;  /* 0x0001440401007387 */ /* 0x0001e80000100800 */
[----:B------:R1:W-:Y:S04]  /*21060*/  STL [R1+0x14c], R2 ;  /* 0x00014c0201007387 */ /* 0x0003e80000100800 */
[----:B------:R1:W-:Y:S01]  /*21070*/  STL [R1+0x17c], R0 ;  /* 0x00017c0001007387 */ /* 0x0003e20000100800 */
[----:B0-----:R-:W-:Y:S02]  /*21080*/  IMAD R4, R11, c[0x0][0x190], RZ ;  /* 0x000064000b047a24 */ /* 0x001fe400078e02ff */
[----:B-1----:R-:W-:Y:S01]  /*21090*/  IMAD R2, R6, c[0x0][0x190], RZ ;  /* 0x0000640006027a24 */ /* 0x002fe200078e02ff */
[----:B------:R-:W4:Y:S04]  /*210a0*/  LDL.LU R0, [R1+0x7bc] ;  /* 0x0007bc0001007983 */ /* 0x000f280000300800 */
[----:B------:R0:W-:Y:S04]  /*210b0*/  STL [R1+0x18c], R4 ;  /* 0x00018c0401007387 */ /* 0x0001e80000100800 */
[----:B------:R-:W4:Y:S04]  /*210c0*/  LDL.LU R28, [R1+0x7b8] ;  /* 0x0007b800011c7983 */ /* 0x000f280000300800 */
[----:B------:R1:W-:Y:S04]  /*210d0*/  STL [R1+0x1ac], R2 ;  /* 0x0001ac0201007387 */ /* 0x0003e80000100800 */
[----:B------:R-:W4:Y:S04]  /*210e0*/  LDL.LU R20, [R1+0x7b4] ;  /* 0x0007b40001147983 */ /* 0x000f280000300800 */
[----:B------:R-:W4:Y:S04]  /*210f0*/  LDL.LU R25, [R1+0x7b0] ;  /* 0x0007b00001197983 */ /* 0x000f280000300800 */
[----:B------:R-:W4:Y:S04]  /*21100*/  LDL.LU R29, [R1+0x7ac] ;  /* 0x0007ac00011d7983 */ /* 0x000f280000300800 */
[----:B------:R-:W4:Y:S04]  /*21110*/  LDL.LU R9, [R1+0x7a8] ;  /* 0x0007a80001097983 */ /* 0x000f280000300800 */
        /* <DEDUP_REMOVED lines=16> */
[----:B------:R-:W4:Y:S01]  /*21220*/  LDL.LU R6, [R1+0x764] ;  /* 0x0007640001067983 */ /* 0x000f220000300800 */
[----:B--2---:R-:W-:-:S05]  /*21230*/  IMAD R10, R10, c[0x0][0x190], RZ ;  /* 0x000064000a0a7a24 */ /* 0x004fca00078e02ff */
[----:B------:R0:W-:Y:S01]  /*21240*/  STL [R1+0x1cc], R10 ;  /* 0x0001cc0a01007387 */ /* 0x0001e20000100800 */
[----:B---3--:R-:W-:-:S03]  /*21250*/  IMAD R8, R8, c[0x0][0x190], RZ ;  /* 0x0000640008087a24 */ /* 0x008fc600078e02ff */
[----:B------:R-:W2:Y:S04]  /*21260*/  LDL.LU R21, [R1+0x760] ;  /* 0x0007600001157983 */ /* 0x000ea80000300800 */
[----:B------:R1:W-:Y:S01]  /*21270*/  STL [R1+0x1ec], R8 ;  /* 0x0001ec0801007387 */ /* 0x0003e20000100800 */
[----:B----4-:R-:W-:-:S03]  /*21280*/  IMAD R3, R3, c[0x0][0x190], RZ ;  /* 0x0000640003037a24 */ /* 0x010fc600078e02ff */
[----:B------:R-:W3:Y:S04]  /*21290*/  LDL.LU R17, [R1+0x75c] ;  /* 0x00075c0001117983 */ /* 0x000ee80000300800 */
[----:B------:R4:W-:Y:S04]  /*212a0*/  STL [R1+0x1f8], R3 ;  /* 0x0001f80301007387 */ /* 0x0009e80000100800 */
[----:B0-----:R-:W3:Y:S04]  /*212b0*/  LDL.LU R10, [R1+0x758] ;  /* 0x00075800010a7983 */ /* 0x001ee80000300800 */
[----:B-1----:R-:W3:Y:S04]  /*212c0*/  LDL.LU R8, [R1+0x754] ;  /* 0x0007540001087983 */ /* 0x002ee80000300800 */
[----:B----4-:R-:W3:Y:S01]  /*212d0*/  LDL.LU R3, [R1+0x750] ;  /* 0x0007500001037983 */ /* 0x010ee20000300800 */
[----:B------:R-:W-:-:S05]  /*212e0*/  IMAD R0, R0, c[0x0][0x190], RZ ;  /* 0x0000640000007a24 */ /* 0x000fca00078e02ff */
[----:B------:R0:W-:Y:S02]  /*212f0*/  STL [R1+0x1fc], R0 ;  /* 0x0001fc0001007387 */ /* 0x0001e40000100800 */
[----:B0-----:R-:W-:Y:S02]  /*21300*/  IMAD R0, R28, c[0x0][0x190], RZ ;  /* 0x000064001c007a24 */ /* 0x001fe400078e02ff */
[----:B------:R-:W-:Y:S02]  /*21310*/  IMAD R20, R20, c[0x0][0x190], RZ ;  /* 0x0000640014147a24 */ /* 0x000fe400078e02ff */
[----:B------:R-:W-:Y:S01]  /*21320*/  IMAD R25, R25, c[0x0][0x190], RZ ;  /* 0x0000640019197a24 */ /* 0x000fe200078e02ff */
[----:B------:R0:W-:Y:S04]  /*21330*/  STL [R1+0x224], R0 ;  /* 0x0002240001007387 */ /* 0x0001e80000100800 */
[----:B------:R1:W-:Y:S01]  /*21340*/  STL [R1+0x244], R20 ;  /* 0x0002441401007387 */ /* 0x0003e20000100800 */
[----:B0-----:R-:W-:-:S03]  /*21350*/  IMAD R0, R29, c[0x0][0x190], RZ ;  /* 0x000064001d007a24 */ /* 0x001fc600078e02ff */
[----:B------:R-:W-:Y:S01]  /*21360*/  STL [R1+0x2ec], R25 ;  /* 0x0002ec1901007387 */ /* 0x000fe20000100800 */
[----:B-1----:R-:W-:-:S03]  /*21370*/  IMAD R20, R9, c[0x0][0x190], RZ ;  /* 0x0000640009147a24 */ /* 0x002fc600078e02ff */
[----:B------:R0:W-:Y:S01]  /*21380*/  STL [R1+0x2f0], R0 ;  /* 0x0002f00001007387 */ /* 0x0001e20000100800 */
[----:B------:R-:W-:Y:S02]  /*21390*/  IMAD R9, R4, c[0x0][0x190], RZ ;  /* 0x0000640004097a24 */ /* 0x000fe400078e02ff */
[----:B------:R-:W-:Y:S01]  /*213a0*/  IMAD R4, R27, c[0x0][0x190], RZ ;  /* 0x000064001b047a24 */ /* 0x000fe200078e02ff */
[----:B------:R-:W-:Y:S01]  /*213b0*/  STL [R1+0x338], R20 ;  /* 0x0003381401007387 */ /* 0x000fe20000100800 */
[----:B0-----:R-:W-:-:S03]  /*213c0*/  IMAD R0, R22, c[0x0][0x190], RZ ;  /* 0x0000640016007a24 */ /* 0x001fc600078e02ff */
[----:B------:R0:W-:Y:S04]  /*213d0*/  STL [R1+0x438], R9 ;  /* 0x0004380901007387 */ /* 0x0001e80000100800 */
[----:B------:R1:W-:Y:S04]  /*213e0*/  STL [R1+0x604], R0 ;  /* 0x0006040001007387 */ /* 0x0003e80000100800 */
[----:B------:R1:W-:Y:S01]  /*213f0*/  STL [R1+0x860], R4 ;  /* 0x0008600401007387 */ /* 0x0003e20000100800 */
[----:B0-----:R-:W-:Y:S02]  /*21400*/  IMAD R9, R14, c[0x0][0x190], RZ ;  /* 0x000064000e097a24 */ /* 0x001fe400078e02ff */
[----:B-1----:R-:W-:-:S03]  /*21410*/  IMAD R0, R2, c[0x0][0x190], RZ ;  /* 0x0000640002007a24 */ /* 0x002fc600078e02ff */
[----:B------:R-:W-:Y:S01]  /*21420*/  STL [R1+0x868], R9 ;  /* 0x0008680901007387 */ /* 0x000fe20000100800 */
[----:B------:R-:W-:Y:S02]  /*21430*/  IMAD R2, R12, c[0x0][0x190], RZ ;  /* 0x000064000c027a24 */ /* 0x000fe400078e02ff */
[----:B------:R-:W-:Y:S01]  /*21440*/  IMAD R4, R13, c[0x0][0x190], RZ ;  /* 0x000064000d047a24 */ /* 0x000fe200078e02ff */
        /* <DEDUP_REMOVED lines=21> */
[----:B------:R-:W4:Y:S04]  /*215a0*/  LDL.LU R16, [R1+0x74c] ;  /* 0x00074c0001107983 */ /* 0x000f280000300800 */
[----:B------:R3:W-:Y:S04]  /*215b0*/  STL [R1+0x8c8], R2 ;  /* 0x0008c80201007387 */ /* 0x0007e80000100800 */
[----:B------:R-:W4:Y:S04]  /*215c0*/  LDL.LU R11, [R1+0x748] ;  /* 0x00074800010b7983 */ /* 0x000f280000300800 */
[----:B------:R0:W-:Y:S04]  /*215d0*/  STL [R1+0x764], R0 ;  /* 0x0007640001007387 */ /* 0x0001e80000100800 */
[----:B------:R-:W4:Y:S01]  /*215e0*/  LDL.LU R6, [R1+0x744] ;  /* 0x0007440001067983 */ /* 0x000f220000300800 */
[----:B--2---:R-:W-:-:S02]  /*215f0*/  IMAD R4, R21, c[0x0][0x190], RZ ;  /* 0x0000640015047a24 */ /* 0x004fc400078e02ff */
[----:B---3--:R-:W-:-:S03]  /*21600*/  IMAD R2, R17, c[0x0][0x190], RZ ;  /* 0x0000640011027a24 */ /* 0x008fc600078e02ff */
[----:B------:R1:W-:Y:S01]  /*21610*/  STL [R1+0x760], R4 ;  /* 0x0007600401007387 */ /* 0x0003e20000100800 */
[----:B0-----:R-:W-:-:S03]  /*21620*/  IMAD R0, R10, c[0x0][0x190], RZ ;  /* 0x000064000a007a24 */ /* 0x001fc600078e02ff */
[----:B------:R0:W-:Y:S01]  /*21630*/  STL [R1+0x75c], R2 ;  /* 0x00075c0201007387 */ /* 0x0001e20000100800 */
[----:B-1----:R-:W-:-:S03]  /*21640*/  IMAD R4, R8, c[0x0][0x190], RZ ;  /* 0x0000640008047a24 */ /* 0x002fc600078e02ff */
[----:B------:R1:W-:Y:S01]  /*21650*/  STL [R1+0x758], R0 ;  /* 0x0007580001007387 */ /* 0x0003e20000100800 */
[----:B0-----:R-:W-:-:S03]  /*21660*/  IMAD R2, R3, c[0x0][0x190], RZ ;  /* 0x0000640003027a24 */ /* 0x001fc600078e02ff */
[----:B-1----:R-:W2:Y:S04]  /*21670*/  LDL.LU R0, [R1+0x740] ;  /* 0x0007400001007983 */ /* 0x002ea80000300800 */
[----:B------:R0:W-:Y:S04]  /*21680*/  STL [R1+0x754], R4 ;  /* 0x0007540401007387 */ /* 0x0001e80000100800 */
[----:B------:R-:W3:Y:S04]  /*21690*/  LDL.LU R28, [R1+0x73c] ;  /* 0x00073c00011c7983 */ /* 0x000ee80000300800 */
[----:B------:R1:W-:Y:S04]  /*216a0*/  STL [R1+0x750], R2 ;  /* 0x0007500201007387 */ /* 0x0003e80000100800 */
[----:B------:R-:W3:Y:S04]  /*216b0*/  LDL.LU R20, [R1+0x738] ;  /* 0x0007380001147983 */ /* 0x000ee80000300800 */
[----:B------:R-:W3:Y:S04]  /*216c0*/  LDL.LU R25, [R1+0x734] ;  /* 0x0007340001197983 */ /* 0x000ee80000300800 */
[----:B------:R-:W3:Y:S04]  /*216d0*/  LDL.LU R29, [R1+0x730] ;  /* 0x00073000011d7983 */ /* 0x000ee80000300800 */
[----:B------:R-:W3:Y:S04]  /*216e0*/  LDL.LU R9, [R1+0x72c] ;  /* 0x00072c0001097983 */ /* 0x000ee80000300800 */
        /* <DEDUP_REMOVED lines=16> */
[----:B------:R-:W3:Y:S01]  /*217f0*/  LDL.LU R3, [R1+0x6e8] ;  /* 0x0006e80001037983 */ /* 0x000ee20000300800 */
[----:B----4-:R-:W-:-:S05]  /*21800*/  IMAD R16, R16, c[0x0][0x190], RZ ;  /* 0x0000640010107a24 */ /* 0x010fca00078e02ff */
[----:B------:R0:W-:Y:S01]  /*21810*/  STL [R1+0x74c], R16 ;  /* 0x00074c1001007387 */ /* 0x0001e20000100800 */
[----:B------:R-:W-:-:S03]  /*21820*/  IMAD R11, R11, c[0x0][0x190], RZ ;  /* 0x000064000b0b7a24 */ /* 0x000fc600078e02ff */
[----:B------:R-:W4:Y:S04]  /*21830*/  LDL.LU R21, [R1+0x6e4] ;  /* 0x0006e40001157983 */ /* 0x000f280000300800 */
[----:B------:R1:W-:Y:S01]  /*21840*/  STL [R1+0x748], R11 ;  /* 0x0007480b01007387 */ /* 0x0003e20000100800 */
[----:B------:R-:W-:-:S03]  /*21850*/  IMAD R6, R6, c[0x0][0x190], RZ ;  /* 0x0000640006067a24 */ /* 0x000fc600078e02ff */
[----:B------:R-:W4:Y:S04]  /*21860*/  LDL.LU R17, [R1+0x6e0] ;  /* 0x0006e00001117983 */ /* 0x000f280000300800 */
[----:B------:R1:W-:Y:S04]  /*21870*/  STL [R1+0x744], R6 ;  /* 0x0007440601007387 */ /* 0x0003e80000100800 */
[----:B0-----:R-:W4:Y:S04]  /*21880*/  LDL.LU R16, [R1+0x6dc] ;  /* 0x0006dc0001107983 */ /* 0x001f280000300800 */
[----:B-1----:R-:W4:Y:S04]  /*21890*/  LDL.LU R11, [R1+0x6d8] ;  /* 0x0006d800010b7983 */ /* 0x002f280000300800 */
[----:B------:R-:W4:Y:S01]  /*218a0*/  LDL.LU R6, [R1+0x6d4] ;  /* 0x0006d40001067983 */ /* 0x000f220000300800 */
[----:B--2---:R-:W-:-:S05]  /*218b0*/  IMAD R0, R0, c[0x0][0x190], RZ ;  /* 0x0000640000007a24 */ /* 0x004fca00078e02ff */
[----:B------:R3:W-:Y:S02]  /*218c0*/  STL [R1+0x740], R0 ;  /* 0x0007400001007387 */ /* 0x0007e40000100800 */
[----:B---3--:R-:W-:Y:S02]  /*218d0*/  IMAD R0, R28, c[0x0][0x190], RZ ;  /* 0x000064001c007a24 */ /* 0x008fe400078e02ff */
        /* <DEDUP_REMOVED lines=19> */
[----:B--2---:R-:W-:Y:S01]  /*21a10*/  IMAD R4, R13, c[0x0][0x190], RZ ;  /* 0x000064000d047a24 */ /* 0x004fe200078e02ff */
        /* <DEDUP_REMOVED lines=22> */
[----:B------:R0:W-:Y:S04]  /*21b80*/  STL [R1+0x6ec], R2 ;  /* 0x0006ec0201007387 */ /* 0x0001e80000100800 */
[----:B------:R-:W3:Y:S01]  /*21b90*/  LDL.LU R8, [R1+0x6cc] ;  /* 0x0006cc0001087983 */ /* 0x000ee20000300800 */
[----:B----4-:R-:W-:-:S03]  /*21ba0*/  IMAD R4, R21, c[0x0][0x190], RZ ;  /* 0x0000640015047a24 */ /* 0x010fc600078e02ff */
[----:B------:R1:W-:Y:S04]  /*21bb0*/  STL [R1+0x6e8], R0 ;  /* 0x0006e80001007387 */ /* 0x0003e80000100800 */
[----:B------:R-:W4:Y:S01]  /*21bc0*/  LDL.LU R3, [R1+0x6c8] ;  /* 0x0006c80001037983 */ /* 0x000f220000300800 */
[----:B0-----:R-:W-:-:S03]  /*21bd0*/  IMAD R2, R17, c[0x0][0x190], RZ ;  /* 0x0000640011027a24 */ /* 0x001fc600078e02ff */
[----:B------:R0:W-:Y:S01]  /*21be0*/  STL [R1+0x6e4], R4 ;  /* 0x0006e40401007387 */ /* 0x0001e20000100800 */
[----:B-1----:R-:W-:-:S03]  /*21bf0*/  IMAD R0, R16, c[0x0][0x190], RZ ;  /* 0x0000640010007a24 */ /* 0x002fc600078e02ff */
[----:B------:R1:W-:Y:S01]  /*21c00*/  STL [R1+0x6e0], R2 ;  /* 0x0006e00201007387 */ /* 0x0003e20000100800 */
[----:B0-----:R-:W-:-:S03]  /*21c10*/  IMAD R4, R11, c[0x0][0x190], RZ ;  /* 0x000064000b047a24 */ /* 0x001fc600078e02ff */
[----:B------:R0:W-:Y:S01]  /*21c20*/  STL [R1+0x6dc], R0 ;  /* 0x0006dc0001007387 */ /* 0x0001e20000100800 */
[----:B-1----:R-:W-:-:S03]  /*21c30*/  IMAD R2, R6, c[0x0][0x190], RZ ;  /* 0x0000640006027a24 */ /* 0x002fc600078e02ff */
[----:B0-----:R-:W4:Y:S04]  /*21c40*/  LDL.LU R0, [R1+0x6c0] ;  /* 0x0006c00001007983 */ /* 0x001f280000300800 */
        /* <DEDUP_REMOVED lines=1100> */
[----:B------:R-:W-:Y:S01]  /*26110*/  STL [R1+0xc8], R4 ;  /* 0x0000c80401007387 */ /* 0x000fe20000100800 */
[----:B-1----:R-:W-:-:S03]  /*26120*/  IMAD R0, R3, c[0x0][0x190], RZ ;  /* 0x0000640003007a24 */ /* 0x002fc600078e02ff */
[----:B------:R-:W2:Y:S04]  /*26130*/  LDL.LU R10, [R1+0x94] ;  /* 0x00009400010a7983 */ /* 0x000ea80000300800 */
[----:B------:R4:W-:Y:S04]  /*26140*/  STL [R1+0xb4], R2 ;  /* 0x0000b40201007387 */ /* 0x0009e80000100800 */
[----:B------:R-:W3:Y:S04]  /*26150*/  LDL.LU R8, [R1+0x90] ;  /* 0x0000900001087983 */ /* 0x000ee80000300800 */
[----:B------:R0:W-:Y:S01]  /*26160*/  STL [R1+0xb0], R0 ;  /* 0x0000b00001007387 */ /* 0x0001e20000100800 */
[----:B----4-:R-:W-:-:S03]  /*26170*/  IMAD R2, R21, c[0x0][0x190], RZ ;  /* 0x0000640015027a24 */ /* 0x010fc600078e02ff */
[----:B------:R-:W4:Y:S01]  /*26180*/  LDL.LU R3, [R1+0x8c] ;  /* 0x00008c0001037983 */ /* 0x000f220000300800 */
[----:B0-----:R-:W-:-:S03]  /*26190*/  IMAD R0, R17, c[0x0][0x190], RZ ;  /* 0x0000640011007a24 */ /* 0x001fc600078e02ff */
[----:B------:R0:W-:Y:S01]  /*261a0*/  STL [R1+0xac], R2 ;  /* 0x0000ac0201007387 */ /* 0x0001e20000100800 */
[----:B------:R-:W-:-:S03]  /*261b0*/  IMAD R4, R16, c[0x0][0x190], RZ ;  /* 0x0000640010047a24 */ /* 0x000fc600078e02ff */
        /* <DEDUP_REMOVED lines=35> */
[----:B0-----:R-:W3:Y:S04]  /*263f0*/  LDL.LU R10, [R1+0x14] ;  /* 0x00001400010a7983 */ /* 0x001ee80000300800 */
[----:B------:R0:W-:Y:S04]  /*26400*/  STL [R1+0x8c], R0 ;  /* 0x00008c0001007387 */ /* 0x0001e80000100800 */
[----:B-1----:R-:W4:Y:S04]  /*26410*/  LDL.LU R8, [R1+0x10] ;  /* 0x0000100001087983 */ /* 0x002f280000300800 */
[----:B------:R-:W2:Y:S04]  /*26420*/  LDL.LU R3, [R1+0xc] ;  /* 0x00000c0001037983 */ /* 0x000ea80000300800 */
[----:B0-----:R-:W2:Y:S01]  /*26430*/  LDL.LU R0, [R1+0x4] ;  /* 0x0000040001007983 */ /* 0x001ea20000300800 */
[----:B------:R-:W-:-:S05]  /*26440*/  IMAD R28, R28, c[0x0][0x190], RZ ;  /* 0x000064001c1c7a24 */ /* 0x000fca00078e02ff */
[----:B------:R0:W-:Y:S01]  /*26450*/  STL [R1+0x88], R28 ;  /* 0x0000881c01007387 */ /* 0x0001e20000100800 */
[----:B------:R-:W-:-:S03]  /*26460*/  IMAD R20, R20, c[0x0][0x190], RZ ;  /* 0x0000640014147a24 */ /* 0x000fc600078e02ff */
[----:B0-----:R-:W2:Y:S01]  /*26470*/  LDL.LU R28, [R1+0x1890] ;  /* 0x00189000011c7983 */ /* 0x001ea20000300800 */
[----:B------:R-:W-:-:S03]  /*26480*/  IMAD R25, R25, c[0x0][0x190], RZ ;  /* 0x0000640019197a24 */ /* 0x000fc600078e02ff */
[----:B------:R0:W-:Y:S01]  /*26490*/  STL [R1+0x84], R20 ;  /* 0x0000841401007387 */ /* 0x0001e20000100800 */
[----:B------:R-:W-:Y:S02]  /*264a0*/  IMAD R29, R29, c[0x0][0x190], RZ ;  /* 0x000064001d1d7a24 */ /* 0x000fe400078e02ff */
[----:B------:R-:W-:Y:S01]  /*264b0*/  IMAD R9, R9, c[0x0][0x190], RZ ;  /* 0x0000640009097a24 */ /* 0x000fe200078e02ff */
[----:B0-----:R-:W4:Y:S01]  /*264c0*/  LDL.LU R20, [R1+0x188c] ;  /* 0x00188c0001147983 */ /* 0x001f220000300800 */
[----:B------:R-:W-:-:S03]  /*264d0*/  IMAD R4, R4, c[0x0][0x190], RZ ;  /* 0x0000640004047a24 */ /* 0x000fc600078e02ff */
[----:B------:R0:W-:Y:S01]  /*264e0*/  STL [R1+0x80], R25 ;  /* 0x0000801901007387 */ /* 0x0001e20000100800 */
[----:B------:R-:W-:Y:S02]  /*264f0*/  IMAD R22, R22, c[0x0][0x190], RZ ;  /* 0x0000640016167a24 */ /* 0x000fe400078e02ff */
[----:B------:R-:W-:Y:S01]  /*26500*/  IMAD R27, R27, c[0x0][0x190], RZ ;  /* 0x000064001b1b7a24 */ /* 0x000fe200078e02ff */
[----:B0-----:R-:W4:Y:S04]  /*26510*/  LDL.LU R25, [R1+0x1888] ;  /* 0x0018880001197983 */ /* 0x001f280000300800 */
[----:B------:R0:W-:Y:S01]  /*26520*/  STL [R1+0x78], R29 ;  /* 0x0000781d01007387 */ /* 0x0001e20000100800 */
[----:B------:R-:W-:Y:S02]  /*26530*/  IMAD R14, R14, c[0x0][0x190], RZ ;  /* 0x000064000e0e7a24 */ /* 0x000fe400078e02ff */
[----:B------:R-:W-:Y:S01]  /*26540*/  IMAD R2, R2, c[0x0][0x190], RZ ;  /* 0x0000640002027a24 */ /* 0x000fe200078e02ff */
[----:B0-----:R-:W4:Y:S04]  /*26550*/  LDL.LU R29, [R1+0x1884] ;  /* 0x00188400011d7983 */ /* 0x001f280000300800 */
[----:B------:R0:W-:Y:S01]  /*26560*/  STL [R1+0x74], R9 ;  /* 0x0000740901007387 */ /* 0x0001e20000100800 */
[----:B------:R-:W-:-:S03]  /*26570*/  IMAD R13, R13, c[0x0][0x190], RZ ;  /* 0x000064000d0d7a24 */ /* 0x000fc600078e02ff */
        /* <DEDUP_REMOVED lines=37> */
[----:B------:R0:W-:Y:S04]  /*267d0*/  STL [R1+0x30], R26 ;  /* 0x0000301a01007387 */ /* 0x0001e80000100800 */
        /* <DEDUP_REMOVED lines=11> */
[----:B--2---:R-:W-:-:S02]  /*26890*/  IMAD R11, R11, c[0x0][0x190], RZ ;  /* 0x000064000b0b7a24 */ /* 0x004fc400078e02ff */
[----:B---3--:R-:W-:Y:S02]  /*268a0*/  IMAD R10, R10, c[0x0][0x190], RZ ;  /* 0x000064000a0a7a24 */ /* 0x008fe400078e02ff */
[----:B----4-:R-:W-:Y:S02]  /*268b0*/  IMAD R8, R8, c[0x0][0x190], RZ ;  /* 0x0000640008087a24 */ /* 0x010fe400078e02ff */
[----:B------:R-:W-:Y:S02]  /*268c0*/  IMAD R3, R3, c[0x0][0x190], RZ ;  /* 0x0000640003037a24 */ /* 0x000fe400078e02ff */
[----:B------:R-:W-:-:S05]  /*268d0*/  IMAD R6, R6, c[0x0][0x190], RZ ;  /* 0x0000640006067a24 */ /* 0x000fca00078e02ff */
[----:B------:R0:W-:Y:S04]  /*268e0*/  STL [R1+0x1808], R6 ;  /* 0x0018080601007387 */ /* 0x0001e80000100800 */
[----:B0-----:R-:W2:Y:S04]  /*268f0*/  LDL.LU R6, [R1+0x8] ;  /* 0x0000080001067983 */ /* 0x001ea80000300800 */
[----:B------:R0:W-:Y:S04]  /*26900*/  STL [R1+0x18], R11 ;  /* 0x0000180b01007387 */ /* 0x0001e80000100800 */
[----:B0-----:R-:W3:Y:S04]  /*26910*/  LDL.LU R11, [R1+0x1834] ;  /* 0x00183400010b7983 */ /* 0x001ee80000300800 */
[----:B------:R0:W-:Y:S04]  /*26920*/  STL [R1+0x14], R10 ;  /* 0x0000140a01007387 */ /* 0x0001e80000100800 */
[----:B0-----:R-:W4:Y:S04]  /*26930*/  LDL.LU R10, [R1+0x1830] ;  /* 0x00183000010a7983 */ /* 0x001f280000300800 */
[----:B------:R0:W-:Y:S04]  /*26940*/  STL [R1+0x10], R8 ;  /* 0x0000100801007387 */ /* 0x0001e80000100800 */
[----:B0-----:R-:W4:Y:S04]  /*26950*/  LDL.LU R8, [R1+0x182c] ;  /* 0x00182c0001087983 */ /* 0x001f280000300800 */
[----:B------:R0:W-:Y:S04]  /*26960*/  STL [R1+0xc], R3 ;  /* 0x00000c0301007387 */ /* 0x0001e80000100800 */
[----:B0-----:R-:W4:Y:S01]  /*26970*/  LDL.LU R3, [R1+0x1828] ;  /* 0x0018280001037983 */ /* 0x001f220000300800 */
[----:B------:R-:W-:-:S02]  /*26980*/  IMAD R16, R16, c[0x0][0x190], RZ ;  /* 0x0000640010107a24 */ /* 0x000fc400078e02ff */
[----:B------:R-:W-:Y:S02]  /*26990*/  IMAD R17, R17, c[0x0][0x190], RZ ;  /* 0x0000640011117a24 */ /* 0x000fe400078e02ff */
[----:B------:R-:W-:Y:S02]  /*269a0*/  IMAD R21, R21, c[0x0][0x190], RZ ;  /* 0x0000640015157a24 */ /* 0x000fe400078e02ff */
[----:B------:R-:W-:Y:S02]  /*269b0*/  IMAD R15, R15, c[0x0][0x190], RZ ;  /* 0x000064000f0f7a24 */ /* 0x000fe400078e02ff */
[----:B------:R-:W-:Y:S02]  /*269c0*/  IMAD R26, R26, c[0x0][0x190], RZ ;  /* 0x000064001a1a7a24 */ /* 0x000fe400078e02ff */
[----:B------:R-:W-:Y:S02]  /*269d0*/  IMAD R18, R18, c[0x0][0x190], RZ ;  /* 0x0000640012127a24 */ /* 0x000fe400078e02ff */
[----:B------:R-:W-:-:S02]  /*269e0*/  IMAD R5, R5, c[0x0][0x190], RZ ;  /* 0x0000640005057a24 */ /* 0x000fc400078e02ff */
[----:B------:R-:W-:Y:S02]  /*269f0*/  IMAD R7, R7, c[0x0][0x190], RZ ;  /* 0x0000640007077a24 */ /* 0x000fe400078e02ff */
[----:B------:R-:W-:Y:S02]  /*26a00*/  IMAD R24, R24, c[0x0][0x190], RZ ;  /* 0x0000640018187a24 */ /* 0x000fe400078e02ff */
[----:B------:R-:W-:Y:S02]  /*26a10*/  IMAD R23, R23, c[0x0][0x190], RZ ;  /* 0x0000640017177a24 */ /* 0x000fe400078e02ff */
[----:B------:R-:W-:Y:S02]  /*26a20*/  IMAD R12, R12, c[0x0][0x190], RZ ;  /* 0x000064000c0c7a24 */ /* 0x000fe400078e02ff */
[----:B------:R-:W-:Y:S02]  /*26a30*/  IMAD R13, R13, c[0x0][0x190], RZ ;  /* 0x000064000d0d7a24 */ /* 0x000fe400078e02ff */
[----:B--2---:R-:W-:-:S05]  /*26a40*/  IMAD R6, R6, c[0x0][0x190], RZ ;  /* 0x0000640006067a24 */ /* 0x004fca00078e02ff */
[----:B------:R0:W-:Y:S02]  /*26a50*/  STL [R1+0x8], R6 ;  /* 0x0000080601007387 */ /* 0x0001e40000100800 */
[----:B0-----:R-:W-:Y:S02]  /*26a60*/  IMAD R6, R0, c[0x0][0x190], RZ ;  /* 0x0000640000067a24 */ /* 0x001fe400078e02ff */
[----:B---3--:R-:W-:Y:S02]  /*26a70*/  IMAD R11, R11, c[0x0][0x190], RZ ;  /* 0x000064000b0b7a24 */ /* 0x008fe400078e02ff */
[----:B----4-:R-:W-:Y:S02]  /*26a80*/  IMAD R10, R10, c[0x0][0x190], RZ ;  /* 0x000064000a0a7a24 */ /* 0x010fe400078e02ff */
[----:B------:R-:W-:Y:S02]  /*26a90*/  IMAD R8, R8, c[0x0][0x190], RZ ;  /* 0x0000640008087a24 */ /* 0x000fe400078e02ff */
[----:B------:R-:W-:-:S02]  /*26aa0*/  IMAD R0, R3, c[0x0][0x190], RZ ;  /* 0x0000640003007a24 */ /* 0x000fc400078e02ff */
[----:B------:R-:W2:Y:S04]  /*26ab0*/  LDL.LU R3, [R1+0x1824] ;  /* 0x0018240001037983 */ /* 0x000ea80000300800 */
[----:B------:R0:W-:Y:S04]  /*26ac0*/  STL [R1+0x4], R6 ;  /* 0x0000040601007387 */ /* 0x0001e80000100800 */
[----:B0-----:R-:W3:Y:S04]  /*26ad0*/  LDL.LU R6, [R1+0x124] ;  /* 0x0001240001067983 */ /* 0x001ee80000300800 */
[----:B------:R-:W-:Y:S04]  /*26ae0*/  STL [R1], R0 ;  /* 0x0000000001007387 */ /* 0x000fe80000100800 */
[----:B------:R0:W-:Y:S04]  /*26af0*/  STL [R1+0x17ec], R8 ;  /* 0x0017ec0801007387 */ /* 0x0001e80000100800 */
[----:B0-----:R-:W2:Y:S04]  /*26b00*/  LDL.LU R8, [R1+0x34] ;  /* 0x0000340001087983 */ /* 0x001ea80000300800 */
[----:B------:R-:W-:Y:S04]  /*26b10*/  STL [R1+0x17f0], R10 ;  /* 0x0017f00a01007387 */ /* 0x000fe80000100800 */
[----:B------:R0:W-:Y:S04]  /*26b20*/  STL [R1+0x17e8], R11 ;  /* 0x0017e80b01007387 */ /* 0x0001e80000100800 */
[----:B0-----:R-:W4:Y:S04]  /*26b30*/  LDL.LU R11, [R1+0x3c] ;  /* 0x00003c00010b7983 */ /* 0x001f280000300800 */
[----:B------:R0:W-:Y:S04]  /*26b40*/  STL [R1+0x17e4], R16 ;  /* 0x0017e41001007387 */ /* 0x0001e80000100800 */
[----:B0-----:R-:W3:Y:S04]  /*26b50*/  LDL.LU R16, [R1+0x6c] ;  /* 0x00006c0001107983 */ /* 0x001ee80000300800 */
[----:B------:R0:W-:Y:S04]  /*26b60*/  STL [R1+0x17e0], R17 ;  /* 0x0017e01101007387 */ /* 0x0001e80000100800 */
[----:B0-----:R-:W3:Y:S04]  /*26b70*/  LDL.LU R17, [R1+0x38] ;  /* 0x0000380001117983 */ /* 0x001ee80000300800 */
[----:B------:R-:W-:Y:S04]  /*26b80*/  STL [R1+0x17f4], R21 ;  /* 0x0017f41501007387 */ /* 0x000fe80000100800 */
[----:B------:R0:W-:Y:S04]  /*26b90*/  STL [R1+0x17dc], R15 ;  /* 0x0017dc0f01007387 */ /* 0x0001e80000100800 */
[----:B0-----:R-:W3:Y:S04]  /*26ba0*/  LDL.LU R15, [R1+0x7c] ;  /* 0x00007c00010f7983 */ /* 0x001ee80000300800 */
[----:B------:R-:W-:Y:S04]  /*26bb0*/  STL [R1+0x17d8], R26 ;  /* 0x0017d81a01007387 */ /* 0x000fe80000100800 */
[----:B------:R0:W-:Y:S01]  /*26bc0*/  STL [R1+0x17f8], R18 ;  /* 0x0017f81201007387 */ /* 0x0001e20000100800 */
[----:B------:R-:W-:-:S03]  /*26bd0*/  IMAD R0, R2, c[0x0][0x190], RZ ;  /* 0x0000640002007a24 */ /* 0x000fc600078e02ff */
[----:B0-----:R-:W3:Y:S04]  /*26be0*/  LDL.LU R18, [R1+0x114] ;  /* 0x0001140001127983 */ /* 0x001ee80000300800 */
[----:B------:R0:W-:Y:S04]  /*26bf0*/  STL [R1+0x17fc], R5 ;  /* 0x0017fc0501007387 */ /* 0x0001e80000100800 */
        /* <DEDUP_REMOVED lines=12> */
[----:B0-----:R-:W3:Y:S01]  /*26cc0*/  LDL.LU R0, [R1+0x9c] ;  /* 0x00009c0001007983 */ /* 0x001ee20000300800 */
[----:B------:R-:W-:-:S02]  /*26cd0*/  IMAD R14, R14, c[0x0][0x190], RZ ;  /* 0x000064000e0e7a24 */ /* 0x000fc400078e02ff */
[----:B------:R-:W-:Y:S01]  /*26ce0*/  IMAD R27, R27, c[0x0][0x190], RZ ;  /* 0x000064001b1b7a24 */ /* 0x000fe200078e02ff */
[----:B------:R-:W-:Y:S02]  /*26cf0*/  ISETP.NE.AND P2, PT, RZ, c[0x0][0x178], PT ;  /* 0x00005e00ff007a0c */ /* 0x000fe40003f45270 */
[----:B------:R2:W-:Y:S04]  /*26d00*/  STL [R1+0x181c], R14 ;  /* 0x00181c0e01007387 */ /* 0x0005e80000100800 */
[----:B------:R-:W-:Y:S04]  /*26d10*/  STL [R1+0x1820], R27 ;  /* 0x0018201b01007387 */ /* 0x000fe80000100800 */
[----:B------:R-:W3:Y:S03]  /*26d20*/  LDL.LU R26, [R1+0x12c] ;  /* 0x00012c00011a7983 */ /* 0x000ee60000300800 */
[----:B------:R-:W-:-:S05]  /*26d30*/  @!P2 LOP3.LUT R19, RZ, c[0x0][0x178], RZ, 0x33, !PT ;  /* 0x00005e00ff13aa12 */ /* 0x000fca00078e33ff */
[----:B------:R-:W-:Y:S01]  /*26d40*/  IMAD R2, R19, c[0x0][0x184], RZ ;  /* 0x0000610013027a24 */ /* 0x000fe200078e02ff */
[----:B--2---:R-:W-:-:S05]  /*26d50*/  LEA R14, P6, R8, R3, 0x1 ;  /* 0x00000003080e7211 */ /* 0x004fca00078c08ff */
[----:B------:R4:W-:Y:S02]  /*26d60*/  STL [R1+0x76c], R14 ;  /* 0x00076c0e01007387 */ /* 0x0009e40000100800 */
[-C--:B----4-:R-:W-:Y:S02]  /*26d70*/  LEA R14, P4, R11, R3.reuse, 0x1 ;  /* 0x000000030b0e7211 */ /* 0x090fe400078808ff */
[----:B---3--:R-:W-:-:S05]  /*26d80*/  LEA R10, P5, R17, R3, 0x1 ;  /* 0x00000003110a7211 */ /* 0x008fca00078a08ff */
[----:B------:R0:W-:Y:S04]  /*26d90*/  STL [R1+0x774], R10 ;  /* 0x0007740a01007387 */ /* 0x0001e80000100800 */
[----:B------:R-:W2:Y:S01]  /*26da0*/  LDL.LU R21, [R1+0x144] ;  /* 0x0001440001157983 */ /* 0x000ea20000300800 */
[----:B0-----:R-:W-:-:S03]  /*26db0*/  LEA R10, P3, R16, R3, 0x1 ;  /* 0x00000003100a7211 */ /* 0x001fc600078608ff */
[----:B------:R-:W-:Y:S01]  /*26dc0*/  STL [R1+0x77c], R14 ;  /* 0x00077c0e01007387 */ /* 0x000fe20000100800 */
[----:B------:R-:W-:-:S03]  /*26dd0*/  LEA R19, P2, R15, R3, 0x1 ;  /* 0x000000030f137211 */ /* 0x000fc600078408ff */
[----:B------:R0:W-:Y:S04]  /*26de0*/  STL [R1+0x784], R10 ;  /* 0x0007840a01007387 */ /* 0x0001e80000100800 */
[----:B0-----:R-:W3:Y:S04]  /*26df0*/  LDL.LU R10, [R1+0x14c] ;  /* 0x00014c00010a7983 */ /* 0x001ee80000300800 */
[----:B------:R0:W-:Y:S02]  /*26e00*/  STL [R1+0x78c], R19 ;  /* 0x00078c1301007387 */ /* 0x0001e40000100800 */
[----:B0-----:R-:W-:-:S02]  /*26e10*/  LEA R19, P0, R13, R3, 0x1 ;  /* 0x000000030d137211 */ /* 0x001fc400078008ff */
[----:B------:R-:W-:-:S05]  /*26e20*/  LEA R14, P1, R0, R3, 0x1 ;  /* 0x00000003000e7211 */ /* 0x000fca00078208ff */
[----:B------:R0:W-:Y:S02]  /*26e30*/  STL [R1+0x794], R14 ;  /* 0x0007940e01007387 */ /* 0x0001e40000100800 */
[----:B0-----:R-:W-:Y:S02]  /*26e40*/  LEA.HI.X.SX32 R14, R8, R28, 0x1, P6 ;  /* 0x0000001c080e7211 */ /* 0x001fe400030f0eff */
[----:B------:R-:W4:Y:S04]  /*26e50*/  LDL.LU R8, [R1+0x17c] ;  /* 0x00017c0001087983 */ /* 0x000f280000300800 */
[----:B------:R0:W-:Y:S04]  /*26e60*/  STL [R1+0x79c], R19 ;  /* 0x00079c1301007387 */ /* 0x0001e80000100800 */
[----:B------:R1:W-:Y:S01]  /*26e70*/  STL [R1+0x768], R14 ;  /* 0x0007680e01007387 */ /* 0x0003e20000100800 */
[----:B0-----:R-:W-:-:S02]  /*26e80*/  LEA R19, P6, R12, R3, 0x1 ;  /* 0x000000030c137211 */ /* 0x001fc400078c08ff */
[----:B-1----:R-:W-:Y:S02]  /*26e90*/  LEA.HI.X.SX32 R14, R17, R28, 0x1, P5 ;  /* 0x0000001c110e7211 */ /* 0x002fe400028f0eff */
[----:B------:R-:W4:Y:S04]  /*26ea0*/  LDL.LU R17, [R1+0x18c] ;  /* 0x00018c0001117983 */ /* 0x000f280000300800 */
[----:B------:R0:W-:Y:S04]  /*26eb0*/  STL [R1+0x7a4], R19 ;  /* 0x0007a41301007387 */ /* 0x0001e80000100800 */
[----:B------:R1:W-:Y:S01]  /*26ec0*/  STL [R1+0x770], R14 ;  /* 0x0007700e01007387 */ /* 0x0003e20000100800 */
[----:B0-----:R-:W-:-:S02]  /*26ed0*/  LEA R19, P5, R23, R3, 0x1 ;  /* 0x0000000317137211 */ /* 0x001fc400078a08ff */
[-C--:B-1----:R-:W-:Y:S02]  /*26ee0*/  LEA.HI.X.SX32 R14, R11, R28.reuse, 0x1, P4 ;  /* 0x0000001c0b0e7211 */ /* 0x082fe400020f0eff */
[----:B------:R-:W4:Y:S04]  /*26ef0*/  LDL.LU R11, [R1+0x1ac] ;  /* 0x0001ac00010b7983 */ /* 0x000f280000300800 */
[----:B------:R-:W-:Y:S04]  /*26f00*/  STL [R1+0x7ac], R19 ;  /* 0x0007ac1301007387 */ /* 0x000fe80000100800 */
[----:B------:R0:W-:Y:S02]  /*26f10*/  STL [R1+0x778], R14 ;  /* 0x0007780e01007387 */ /* 0x0001e40000100800 */
[----:B0-----:R-:W-:-:S02]  /*26f20*/  LEA.HI.X.SX32 R14, R16, R28, 0x1, P3 ;  /* 0x0000001c100e7211 */ /* 0x001fc400018f0eff */
[----:B------:R-:W4:Y:S01]  /*26f30*/  LDL.LU R16, [R1+0x1cc] ;  /* 0x0001cc0001107983 */ /* 0x000f220000300800 */
[----:B------:R-:W-:-:S05]  /*26f40*/  LEA R19, P4, R24, R3, 0x1 ;  /* 0x0000000318137211 */ /* 0x000fca00078808ff */
[----:B------:R0:W-:Y:S04]  /*26f50*/  STL [R1+0x7b4], R19 ;  /* 0x0007b41301007387 */ /* 0x0001e80000100800 */
[----:B------:R1:W-:Y:S01]  /*26f60*/  STL [R1+0x780], R14 ;  /* 0x0007800e01007387 */ /* 0x0003e20000100800 */
[-C--:B0-----:R-:W-:Y:S02]  /*26f70*/  LEA R19, P3, R7, R3.reuse, 0x1 ;  /* 0x0000000307137211 */ /* 0x081fe400078608ff */
        /* <DEDUP_REMOVED lines=24> */
[----:B--2---:R-:W-:-:S02]  /*27100*/  LEA R19, P5, R21, R3, 0x1 ;  /* 0x0000000315137211 */ /* 0x004fc400078a08ff */
[----:B0-----:R-:W-:Y:S02]  /*27110*/  LEA.HI.X.SX32 R14, R24, R28, 0x1, P4 ;  /* 0x0000001c180e7211 */ /* 0x001fe400020f0eff */
[----:B------:R-:W2:Y:S04]  /*27120*/  LDL.LU R24, [R1+0x2ec] ;  /* 0x0002ec0001187983 */ /* 0x000ea80000300800 */
[----:B------:R3:W-:Y:S04]  /*27130*/  STL [R1+0x7e4], R19 ;  /* 0x0007e41301007387 */ /* 0x0007e80000100800 */
[----:B------:R0:W-:Y:S01]  /*27140*/  STL [R1+0x7b0], R14 ;  /* 0x0007b00e01007387 */ /* 0x0001e20000100800 */
[----:B---3--:R-:W-:-:S02]  /*27150*/  LEA R19, P4, R10, R3, 0x1 ;  /* 0x000000030a137211 */ /* 0x008fc400078808ff */
[-C--:B0-----:R-:W-:Y:S02]  /*27160*/  LEA.HI.X.SX32 R14, R7, R28.reuse, 0x1, P3 ;  /* 0x0000001c070e7211 */ /* 0x081fe400018f0eff */
[----:B------:R-:W3:Y:S04]  /*27170*/  LDL.LU R7, [R1+0x2f0] ;  /* 0x0002f00001077983 */ /* 0x000ee80000300800 */
[----:B------:R-:W-:Y:S04]  /*27180*/  STL [R1+0x7ec], R19 ;  /* 0x0007ec1301007387 */ /* 0x000fe80000100800 */
[----:B------:R0:W-:Y:S02]  /*27190*/  STL [R1+0x7b8], R14 ;  /* 0x0007b80e01007387 */ /* 0x0001e40000100800 */
[----:B0-----:R-:W-:-:S02]  /*271a0*/  LEA.HI.X.SX32 R14, R5, R28, 0x1, P2 ;  /* 0x0000001c050e7211 */ /* 0x001fc400010f0eff */
[----:B------:R-:W3:Y:S01]  /*271b0*/  LDL.LU R5, [R1+0x338] ;  /* 0x0003380001057983 */ /* 0x000ee20000300800 */
[----:B----4-:R-:W-:-:S05]  /*271c0*/  LEA R19, P3, R8, R3, 0x1 ;  /* 0x0000000308137211 */ /* 0x010fca00078608ff */
[----:B------:R-:W-:Y:S04]  /*271d0*/  STL [R1+0x7f4], R19 ;  /* 0x0007f41301007387 */ /* 0x000fe80000100800 */
[----:B------:R0:W-:Y:S02]  /*271e0*/  STL [R1+0x7c0], R14 ;  /* 0x0007c00e01007387 */ /* 0x0001e40000100800 */
[----:B0-----:R-:W-:Y:S02]  /*271f0*/  LEA.HI.X.SX32 R14, R18, R28, 0x1, P1 ;  /* 0x0000001c120e7211 */ /* 0x001fe400008f0eff */
        /* <DEDUP_REMOVED lines=17> */
[----:B------:R-:W-:Y:S04]  /*27310*/  STL [R1+0x814], R19 ;  /* 0x0008141301007387 */ /* 0x000fe80000100800 */
[----:B------:R0:W-:Y:S02]  /*27320*/  STL [R1+0x7e0], R14 ;  /* 0x0007e00e01007387 */ /* 0x0001e40000100800 */
[----:B0-----:R-:W-:Y:S02]  /*27330*/  LEA.HI.X.SX32 R14, R10, R28, 0x1, P4 ;  /* 0x0000001c0a0e7211 */ /* 0x001fe400020f0eff */
[----:B------:R-:W4:Y:S01]  /*27340*/  LDL.LU R10, [R1+0x870] ;  /* 0x00087000010a7983 */ /* 0x000f220000300800 */
[----:B------:R-:W-:-:S05]  /*27350*/  LEA R19, P5, R0, R3, 0x1 ;  /* 0x0000000300137211 */ /* 0x000fca00078a08ff */
[----:B------:R0:W-:Y:S04]  /*27360*/  STL [R1+0x81c], R19 ;  /* 0x00081c1301007387 */ /* 0x0001e80000100800 */
[----:B------:R1:W-:Y:S01]  /*27370*/  STL [R1+0x7e8], R14 ;  /* 0x0007e80e01007387 */ /* 0x0003e20000100800 */
[----:B0-----:R-:W-:Y:S02]  /*27380*/  LEA R19, P4, R13, R3, 0x1 ;  /* 0x000000030d137211 */ /* 0x001fe400078808ff */
        /* <DEDUP_REMOVED lines=20> */
[----:B0-----:R-:W-:Y:S02]  /*274d0*/  LEA.HI.X.SX32 R14, R15, R28, 0x1, P6 ;  /* 0x0000001c0f0e7211 */ /* 0x001fe400030f0eff */
[----:B------:R-:W3:Y:S04]  /*274e0*/  LDL.LU R15, [R1+0x898] ;  /* 0x00089800010f7983 */ /* 0x000ee80000300800 */
[----:B------:R0:W-:Y:S04]  /*274f0*/  STL [R1+0x844], R19 ;  /* 0x0008441301007387 */ /* 0x0001e80000100800 */
[----:B------:R1:W-:Y:S01]  /*27500*/  STL [R1+0x810], R14 ;  /* 0x0008100e01007387 */ /* 0x0003e20000100800 */
[----:B0-----:R-:W-:-:S02]  /*27510*/  LEA R19, P6, R5, R3, 0x1 ;  /* 0x0000000305137211 */ /* 0x001fc400078c08ff */
[-C--:B-1----:R-:W-:Y:S02]  /*27520*/  LEA.HI.X.SX32 R14, R0, R28.reuse, 0x1, P5 ;  /* 0x0000001c000e7211 */ /* 0x082fe400028f0eff */
        /* <DEDUP_REMOVED lines=11> */
[----:B------:R-:W-:Y:S04]  /*275e0*/  STL [R1+0x85c], R19 ;  /* 0x00085c1301007387 */ /* 0x000fe80000100800 */
[----:B------:R0:W-:Y:S02]  /*275f0*/  STL [R1+0x828], R14 ;  /* 0x0008280e01007387 */ /* 0x0001e40000100800 */
[-C--:B0-----:R-:W-:Y:S02]  /*27600*/  LEA.HI.X.SX32 R14, R23, R28.reuse, 0x1, P2 ;  /* 0x0000001c170e7211 */ /* 0x081fe400010f0eff */
[----:B------:R-:W-:Y:S01]  /*27610*/  LEA R19, P3, R26, R3, 0x1 ;  /* 0x000000031a137211 */ /* 0x000fe200078608ff */
        /* <DEDUP_REMOVED lines=28> */
[-C--:B--2---:R-:W-:Y:S02]  /*277e0*/  LEA R19, P4, R16, R3.reuse, 0x1 ;  /* 0x0000000310137211 */ /* 0x084fe400078808ff */
        /* <DEDUP_REMOVED lines=16> */
[----:B------:R-:W-:-:S05]  /*278f0*/  LEA R19, P1, R13, R3, 0x1 ;  /* 0x000000030d137211 */ /* 0x000fca00078208ff */
[----:B------:R-:W-:Y:S04]  /*27900*/  STL [R1+0x8ac], R19 ;  /* 0x0008ac1301007387 */ /* 0x000fe80000100800 */
[----:B------:R0:W-:Y:S02]  /*27910*/  STL [R1+0x878], R14 ;  /* 0x0008780e01007387 */ /* 0x0001e40000100800 */
[----:B0-----:R-:W-:Y:S02]  /*27920*/  LEA.HI.X.SX32 R14, R17, R28, 0x1, P6 ;  /* 0x0000001c110e7211 */ /* 0x001fe400030f0eff */
        /* <DEDUP_REMOVED lines=36> */
[----:B--2---:R-:W-:-:S05]  /*27b70*/  LEA R19, P0, R26, R3, 0x1 ;  /* 0x000000031a137211 */ /* 0x004fca00078008ff */
[----:B------:R3:W-:Y:S04]  /*27b80*/  STL [R1+0x8ec], R19 ;  /* 0x0008ec1301007387 */ /* 0x0007e80000100800 */
[----:B------:R0:W-:Y:S01]  /*27b90*/  STL [R1+0x8b8], R14 ;  /* 0x0008b80e01007387 */ /* 0x0001e20000100800 */
[-C--:B---3--:R-:W-:Y:S02]  /*27ba0*/  LEA R19, P6, R21, R3.reuse, 0x1 ;  /* 0x0000000315137211 */ /* 0x088fe400078c08ff */
[----:B0-----:R-:W-:Y:S02]  /*27bb0*/  LEA.HI.X.SX32 R14, R24, R28, 0x1, P5 ;  /* 0x0000001c180e7211 */ /* 0x001fe400028f0eff */
[----:B------:R-:W2:Y:S04]  /*27bc0*/  LDL.LU R24, [R1+0x728] ;  /* 0x0007280001187983 */ /* 0x000ea80000300800 */
[----:B------:R0:W-:Y:S04]  /*27bd0*/  STL [R1+0x8f4], R19 ;  /* 0x0008f41301007387 */ /* 0x0001e80000100800 */
[----:B------:R1:W-:Y:S01]  /*27be0*/  STL [R1+0x8c0], R14 ;  /* 0x0008c00e01007387 */ /* 0x0003e20000100800 */
[----:B0-----:R-:W-:-:S02]  /*27bf0*/  LEA R19, P5, R10, R3, 0x1 ;  /* 0x000000030a137211 */ /* 0x001fc400078a08ff */
[----:B-1----:R-:W-:Y:S02]  /*27c00*/  LEA.HI.X.SX32 R14, R7, R28, 0x1, P4 ;  /* 0x0000001c070e7211 */ /* 0x002fe400020f0eff */
        /* <DEDUP_REMOVED lines=111> */
[----:B------:R-:W-:Y:S04]  /*28300*/  STL [R1+0x9ac], R19 ;  /* 0x0009ac1301007387 */ /* 0x000fe80000100800 */
[----:B------:R0:W-:Y:S02]  /*28310*/  STL [R1+0x978], R14 ;  /* 0x0009780e01007387 */ /* 0x0001e40000100800 */
[----:B0-----:R-:W-:Y:S02]  /*28320*/  LEA.HI.X.SX32 R14, R10, R28, 0x1, P2 ;  /* 0x0000001c0a0e7211 */ /* 0x001fe400010f0eff */
[-C--:B---3--:R-:W-:Y:S01]  /*28330*/  LEA R19, P3, R0, R3.reuse, 0x1 ;  /* 0x0000000300137211 */ /* 0x088fe200078608ff */
        /* <DEDUP_REMOVED lines=59> */
[----:B------:R-:W2:Y:S01]  /*286f0*/  LDL.LU R5, [R1+0x694] ;  /* 0x0006940001057983 */ /* 0x000ea20000300800 */
[----:B---3--:R-:W-:-:S05]  /*28700*/  LEA R19, P5, R8, R3, 0x1 ;  /* 0x0000000308137211 */ /* 0x008fca00078a08ff */
[----:B------:R-:W-:Y:S04]  /*28710*/  STL [R1+0xa14], R19 ;  /* 0x000a141301007387 */ /* 0x000fe80000100800 */
[----:B------:R0:W-:Y:S02]  /*28720*/  STL [R1+0x9e0], R14 ;  /* 0x0009e00e01007387 */ /* 0x0001e40000100800 */
[----:B0-----:R-:W-:Y:S02]  /*28730*/  LEA.HI.X.SX32 R14, R18, R28, 0x1, P3 ;  /* 0x0000001c120e7211 */ /* 0x001fe400018f0eff */
[-C--:B------:R-:W-:Y:S01]  /*28740*/  LEA R19, P4, R17, R3.reuse, 0x1 ;  /* 0x0000000311137211 */ /* 0x080fe200078808ff */
        /* <DEDUP_REMOVED lines=59> */
[----:B------:R-:W3:Y:S01]  /*28b00*/  LDL.LU R12, [R1+0x660] ;  /* 0x00066000010c7983 */ /* 0x000ee20000300800 */
[----:B------:R-:W-:-:S05]  /*28b10*/  LEA R19, P6, R6, R3, 0x1 ;  /* 0x0000000306137211 */ /* 0x000fca00078c08ff */
[----:B------:R-:W-:Y:S04]  /*28b20*/  STL [R1+0xa7c], R19 ;  /* 0x000a7c1301007387 */ /* 0x000fe80000100800 */
[----:B------:R0:W-:Y:S02]  /*28b30*/  STL [R1+0xa48], R14 ;  /* 0x000a480e01007387 */ /* 0x0001e40000100800 */
[-C--:B0-----:R-:W-:Y:S02]  /*28b40*/  LEA.HI.X.SX32 R14, R23, R28.reuse, 0x1, P4 ;  /* 0x0000001c170e7211 */ /* 0x081fe400020f0eff */
[----:B------:R-:W-:Y:S01]  /*28b50*/  LEA R19, P5, R26, R3, 0x1 ;  /* 0x000000031a137211 */ /* 0x000fe200078a08ff */
        /* <DEDUP_REMOVED lines=108> */
[-C--:B0-----:R-:W-:Y:S02]  /*29220*/  LEA.HI.X.SX32 R14, R6, R28.reuse, 0x1, P3 ;  /* 0x0000001c060e7211 */ /* 0x081fe400018f0eff */
[----:B---3--:R-:W-:Y:S01]  /*29230*/  LEA R19, P4, R11, R3, 0x1 ;  /* 0x000000030b137211 */ /* 0x008fe200078808ff */
[----:B------:R-:W2:Y:S04]  /*29240*/  LDL.LU R6, [R1+0x600] ;  /* 0x0006000001067983 */ /* 0x000ea80000300800 */
[----:B------:R-:W-:Y:S04]  /*29250*/  STL [R1+0xb34], R19 ;  /* 0x000b341301007387 */ /* 0x000fe80000100800 */
[----:B------:R0:W-:Y:S02]  /*29260*/  STL [R1+0xb00], R14 ;  /* 0x000b000e01007387 */ /* 0x0001e40000100800 */
[----:B0-----:R-:W-:-:S02]  /*29270*/  LEA.HI.X.SX32 R14, R26, R28, 0x1, P2 ;  /* 0x0000001c1a0e7211 */ /* 0x001fc400010f0eff */
        /* <DEDUP_REMOVED lines=1568> */
[----:B------:R0:W-:Y:S01]  /*2f480*/  STL [R1+0x14d0], R14 ;  /* 0x0014d00e01007387 */ /* 0x0001e20000100800 */
[----:B------:R-:W-:-:S03]  /*2f490*/  LEA.HI.X.SX32 R0, R0, R28, 0x1, P3 ;  /* 0x0000001c00007211 */ /* 0x000fc600018f0eff */
[----:B0-----:R-:W3:Y:S01]  /*2f4a0*/  LDL.LU R14, [R1+0xb4] ;  /* 0x0000b400010e7983 */ /* 0x001ee20000300800 */
[----:B------:R-:W-:-:S05]  /*2f4b0*/  LEA R19, P4, R5, R3, 0x1 ;  /* 0x0000000305137211 */ /* 0x000fca00078808ff */
[----:B------:R-:W-:Y:S01]  /*2f4c0*/  STL [R1+0x150c], R19 ;  /* 0x00150c1301007387 */ /* 0x000fe20000100800 */
[----:B------:R-:W-:-:S03]  /*2f4d0*/  LEA.HI.X.SX32 R13, R13, R28, 0x1, P2 ;  /* 0x0000001c0d0d7211 */ /* 0x000fc600010f0eff */
[----:B------:R0:W-:Y:S04]  /*2f4e0*/  STL [R1+0x14d8], R0 ;  /* 0x0014d80001007387 */ /* 0x0001e80000100800 */
[----:B0-----:R-:W3:Y:S01]  /*2f4f0*/  LDL.LU R0, [R1+0xb0] ;  /* 0x0000b00001007983 */ /* 0x001ee20000300800 */
[-C--:B------:R-:W-:Y:S02]  /*2f500*/  LEA.HI.X.SX32 R12, R12, R28.reuse, 0x1, P1 ;  /* 0x0000001c0c0c7211 */ /* 0x080fe400008f0eff */
[----:B------:R-:W-:Y:S02]  /*2f510*/  LEA.HI.X.SX32 R23, R23, R28, 0x1, P0 ;  /* 0x0000001c17177211 */ /* 0x000fe400000f0eff */
[----:B----4-:R-:W-:-:S05]  /*2f520*/  LEA R19, P3, R18, R3, 0x1 ;  /* 0x0000000312137211 */ /* 0x010fca00078608ff */
[----:B------:R-:W-:Y:S04]  /*2f530*/  STL [R1+0x1514], R19 ;  /* 0x0015141301007387 */ /* 0x000fe80000100800 */
[----:B------:R0:W-:Y:S04]  /*2f540*/  STL [R1+0x14e0], R13 ;  /* 0x0014e00d01007387 */ /* 0x0001e80000100800 */
[----:B0-----:R-:W4:Y:S01]  /*2f550*/  LDL.LU R13, [R1+0xac] ;  /* 0x0000ac00010d7983 */ /* 0x001f220000300800 */
[-C--:B------:R-:W-:Y:S02]  /*2f560*/  LEA.HI.X.SX32 R24, R24, R28.reuse, 0x1, P6 ;  /* 0x0000001c18187211 */ /* 0x080fe400030f0eff */
[----:B------:R-:W-:-:S02]  /*2f570*/  LEA.HI.X.SX32 R7, R7, R28, 0x1, P5 ;  /* 0x0000001c07077211 */ /* 0x000fc400028f0eff */
[----:B------:R-:W-:-:S05]  /*2f580*/  LEA R19, P2, R6, R3, 0x1 ;  /* 0x0000000306137211 */ /* 0x000fca00078408ff */
[----:B------:R-:W-:Y:S04]  /*2f590*/  STL [R1+0x151c], R19 ;  /* 0x00151c1301007387 */ /* 0x000fe80000100800 */
[----:B------:R0:W-:Y:S04]  /*2f5a0*/  STL [R1+0x14e8], R12 ;  /* 0x0014e80c01007387 */ /* 0x0001e80000100800 */
[----:B0-----:R-:W4:Y:S01]  /*2f5b0*/  LDL.LU R12, [R1+0xa8] ;  /* 0x0000a800010c7983 */ /* 0x001f220000300800 */
        /* <DEDUP_REMOVED lines=10> */
[----:B------:R0:W-:Y:S01]  /*2f660*/  STL [R1+0x1500], R7 ;  /* 0x0015000701007387 */ /* 0x0001e20000100800 */
[----:B------:R-:W-:-:S03]  /*2f670*/  LEA.HI.X.SX32 R5, R5, R28, 0x1, P4 ;  /* 0x0000001c05057211 */ /* 0x000fc600020f0eff */
[----:B0-----:R-:W4:Y:S01]  /*2f680*/  LDL.LU R7, [R1+0x98] ;  /* 0x0000980001077983 */ /* 0x001f220000300800 */
[----:B------:R-:W-:Y:S02]  /*2f690*/  LEA R19, P5, R8, R3, 0x1 ;  /* 0x0000000308137211 */ /* 0x000fe400078a08ff */
[----:B------:R-:W-:-:S03]  /*2f6a0*/  LEA.HI.X.SX32 R18, R18, R28, 0x1, P3 ;  /* 0x0000001c12127211 */ /* 0x000fc600018f0eff */
[----:B------:R-:W-:Y:S04]  /*2f6b0*/  STL [R1+0x153c], R19 ;  /* 0x00153c1301007387 */ /* 0x000fe80000100800 */
[----:B------:R0:W-:Y:S04]  /*2f6c0*/  STL [R1+0x1508], R5 ;  /* 0x0015080501007387 */ /* 0x0001e80000100800 */
[----:B0-----:R-:W4:Y:S01]  /*2f6d0*/  LDL.LU R5, [R1+0x94] ;  /* 0x0000940001057983 */ /* 0x001f220000300800 */
[----:B------:R-:W-:-:S05]  /*2f6e0*/  LEA R19, P4, R17, R3, 0x1 ;  /* 0x0000000311137211 */ /* 0x000fca00078808ff */
[----:B------:R-:W-:Y:S04]  /*2f6f0*/  STL [R1+0x1544], R19 ;  /* 0x0015441301007387 */ /* 0x000fe80000100800 */
[----:B------:R0:W-:Y:S04]  /*2f700*/  STL [R1+0x1510], R18 ;  /* 0x0015101201007387 */ /* 0x0001e80000100800 */
[----:B0-----:R-:W4:Y:S01]  /*2f710*/  LDL.LU R18, [R1+0x90] ;  /* 0x0000900001127983 */ /* 0x001f220000300800 */
[----:B------:R-:W-:Y:S02]  /*2f720*/  LEA.HI.X.SX32 R6, R6, R28, 0x1, P2 ;  /* 0x0000001c06067211 */ /* 0x000fe400010f0eff */
[----:B--2---:R-:W-:-:S05]  /*2f730*/  LEA R19, P3, R11, R3, 0x1 ;  /* 0x000000030b137211 */ /* 0x004fca00078608ff */
[----:B------:R-:W-:Y:S04]  /*2f740*/  STL [R1+0x154c], R19 ;  /* 0x00154c1301007387 */ /* 0x000fe80000100800 */
[----:B------:R0:W-:Y:S01]  /*2f750*/  STL [R1+0x1518], R6 ;  /* 0x0015180601007387 */ /* 0x0001e20000100800 */
[----:B------:R-:W-:-:S03]  /*2f760*/  LEA.HI.X.SX32 R27, R26, R28, 0x1, P1 ;  /* 0x0000001c1a1b7211 */ /* 0x000fc600008f0eff */
[----:B0-----:R-:W2:Y:S01]  /*2f770*/  LDL.LU R6, [R1+0x8c] ;  /* 0x00008c0001067983 */ /* 0x001ea20000300800 */
[----:B---3--:R-:W-:-:S05]  /*2f780*/  LEA R19, P2, R16, R3, 0x1 ;  /* 0x0000000310137211 */ /* 0x008fca00078408ff */
[----:B------:R0:W-:Y:S04]  /*2f790*/  STL [R1+0x1554], R19 ;  /* 0x0015541301007387 */ /* 0x0001e80000100800 */
[----:B------:R-:W3:Y:S01]  /*2f7a0*/  LDL.LU R26, [R1+0x88] ;  /* 0x00008800011a7983 */ /* 0x000ee20000300800 */
[----:B------:R-:W-:-:S03]  /*2f7b0*/  LEA.HI.X.SX32 R10, R10, R28, 0x1, P6 ;  /* 0x0000001c0a0a7211 */ /* 0x000fc600030f0eff */
[----:B------:R1:W-:Y:S01]  /*2f7c0*/  STL [R1+0x1520], R27 ;  /* 0x0015201b01007387 */ /* 0x0003e20000100800 */
[----:B0-----:R-:W-:Y:S02]  /*2f7d0*/  LEA R19, P1, R15, R3, 0x1 ;  /* 0x000000030f137211 */ /* 0x001fe400078208ff */
[----:B-1----:R-:W-:-:S03]  /*2f7e0*/  LEA.HI.X.SX32 R27, R21, R28, 0x1, P0 ;  /* 0x0000001c151b7211 */ /* 0x002fc600000f0eff */
[----:B------:R0:W-:Y:S04]  /*2f7f0*/  STL [R1+0x155c], R19 ;  /* 0x00155c1301007387 */ /* 0x0001e80000100800 */
[----:B------:R-:W3:Y:S04]  /*2f800*/  LDL.LU R21, [R1+0x84] ;  /* 0x0000840001157983 */ /* 0x000ee80000300800 */
[----:B------:R-:W-:Y:S01]  /*2f810*/  STL [R1+0x1528], R27 ;  /* 0x0015281b01007387 */ /* 0x000fe20000100800 */
[----:B0-----:R-:W-:-:S05]  /*2f820*/  LEA R19, P0, R14, R3, 0x1 ;  /* 0x000000030e137211 */ /* 0x001fca00078008ff */
[----:B------:R-:W-:Y:S04]  /*2f830*/  STL [R1+0x1564], R19 ;  /* 0x0015641301007387 */ /* 0x000fe80000100800 */
[----:B------:R0:W-:Y:S01]  /*2f840*/  STL [R1+0x1530], R10 ;  /* 0x0015300a01007387 */ /* 0x0001e20000100800 */
[----:B------:R-:W-:-:S03]  /*2f850*/  LEA.HI.X.SX32 R8, R8, R28, 0x1, P5 ;  /* 0x0000001c08087211 */ /* 0x000fc600028f0eff */
[----:B0-----:R-:W3:Y:S01]  /*2f860*/  LDL.LU R10, [R1+0x80] ;  /* 0x00008000010a7983 */ /* 0x001ee20000300800 */
[----:B------:R-:W-:-:S05]  /*2f870*/  LEA R19, P6, R0, R3, 0x1 ;  /* 0x0000000300137211 */ /* 0x000fca00078c08ff */
[----:B------:R-:W-:Y:S04]  /*2f880*/  STL [R1+0x156c], R19 ;  /* 0x00156c1301007387 */ /* 0x000fe80000100800 */
[----:B------:R0:W-:Y:S04]  /*2f890*/  STL [R1+0x1538], R8 ;  /* 0x0015380801007387 */ /* 0x0001e80000100800 */
[----:B0-----:R-:W3:Y:S01]  /*2f8a0*/  LDL.LU R8, [R1+0x78] ;  /* 0x0000780001087983 */ /* 0x001ee20000300800 */
[----:B------:R-:W-:Y:S02]  /*2f8b0*/  LEA.HI.X.SX32 R19, R17, R28, 0x1, P4 ;  /* 0x0000001c11137211 */ /* 0x000fe400020f0eff */
[----:B----4-:R-:W-:-:S05]  /*2f8c0*/  LEA R27, P5, R13, R3, 0x1 ;  /* 0x000000030d1b7211 */ /* 0x010fca00078a08ff */
[----:B------:R-:W-:Y:S04]  /*2f8d0*/  STL [R1+0x1574], R27 ;  /* 0x0015741b01007387 */ /* 0x000fe80000100800 */
[----:B------:R-:W4:Y:S04]  /*2f8e0*/  LDL.LU R17, [R1+0x74] ;  /* 0x0000740001117983 */ /* 0x000f280000300800 */
[----:B------:R0:W-:Y:S02]  /*2f8f0*/  STL [R1+0x1540], R19 ;  /* 0x0015401301007387 */ /* 0x0001e40000100800 */
[----:B0-----:R-:W-:-:S02]  /*2f900*/  LEA.HI.X.SX32 R19, R11, R28, 0x1, P3 ;  /* 0x0000001c0b137211 */ /* 0x001fc400018f0eff */
[----:B------:R-:W-:-:S05]  /*2f910*/  LEA R27, P4, R12, R3, 0x1 ;  /* 0x000000030c1b7211 */ /* 0x000fca00078808ff */
[----:B------:R0:W-:Y:S04]  /*2f920*/  STL [R1+0x157c], R27 ;  /* 0x00157c1b01007387 */ /* 0x0001e80000100800 */
[----:B------:R-:W4:Y:S04]  /*2f930*/  LDL.LU R11, [R1+0x70] ;  /* 0x00007000010b7983 */ /* 0x000f280000300800 */
[----:B------:R1:W-:Y:S01]  /*2f940*/  STL [R1+0x1548], R19 ;  /* 0x0015481301007387 */ /* 0x0003e20000100800 */
[----:B0-----:R-:W-:Y:S02]  /*2f950*/  LEA R27, P3, R23, R3, 0x1 ;  /* 0x00000003171b7211 */ /* 0x001fe400078608ff */
[----:B-1----:R-:W-:-:S03]  /*2f960*/  LEA.HI.X.SX32 R19, R16, R28, 0x1, P2 ;  /* 0x0000001c10137211 */ /* 0x002fc600010f0eff */
        /* <DEDUP_REMOVED lines=10> */
[----:B------:R-:W-:Y:S04]  /*2fa10*/  STL [R1+0x1594], R27 ;  /* 0x0015941b01007387 */ /* 0x000fe80000100800 */
[----:B------:R0:W-:Y:S01]  /*2fa20*/  STL [R1+0x1560], R19 ;  /* 0x0015601301007387 */ /* 0x0001e20000100800 */
[----:B------:R-:W-:-:S03]  /*2fa30*/  LEA.HI.X.SX32 R0, R0, R28, 0x1, P6 ;  /* 0x0000001c00007211 */ /* 0x000fc600030f0eff */
[----:B0-----:R-:W4:Y:S01]  /*2fa40*/  LDL.LU R19, [R1+0x60] ;  /* 0x0000600001137983 */ /* 0x001f220000300800 */
[----:B------:R-:W-:-:S05]  /*2fa50*/  LEA R14, P0, R5, R3, 0x1 ;  /* 0x00000003050e7211 */ /* 0x000fca00078008ff */
[----:B------:R0:W-:Y:S04]  /*2fa60*/  STL [R1+0x159c], R14 ;  /* 0x00159c0e01007387 */ /* 0x0001e80000100800 */
[----:B------:R2:W-:Y:S01]  /*2fa70*/  STL [R1+0x1568], R0 ;  /* 0x0015680001007387 */ /* 0x0005e20000100800 */
[----:B0-----:R-:W-:-:S05]  /*2fa80*/  LEA R14, P6, R18, R3, 0x1 ;  /* 0x00000003120e7211 */ /* 0x001fca00078c08ff */
[----:B------:R-:W-:Y:S04]  /*2fa90*/  STL [R1+0x15a4], R14 ;  /* 0x0015a40e01007387 */ /* 0x000fe80000100800 */
[----:B------:R-:W4:Y:S01]  /*2faa0*/  LDL.LU R27, [R1+0x5c] ;  /* 0x00005c00011b7983 */ /* 0x000f220000300800 */
[----:B------:R-:W-:-:S05]  /*2fab0*/  LEA.HI.X.SX32 R13, R13, R28, 0x1, P5 ;  /* 0x0000001c0d0d7211 */ /* 0x000fca00028f0eff */
[----:B------:R0:W-:Y:S01]  /*2fac0*/  STL [R1+0x1570], R13 ;  /* 0x0015700d01007387 */ /* 0x0001e20000100800 */
[----:B--2---:R-:W-:Y:S02]  /*2fad0*/  LEA R0, P5, R6, R3, 0x1 ;  /* 0x0000000306007211 */ /* 0x004fe400078a08ff */
[----:B0-----:R-:W-:-:S03]  /*2fae0*/  LEA.HI.X.SX32 R13, R12, R28, 0x1, P4 ;  /* 0x0000001c0c0d7211 */ /* 0x001fc600020f0eff */
[----:B------:R0:W-:Y:S04]  /*2faf0*/  STL [R1+0x15ac], R0 ;  /* 0x0015ac0001007387 */ /* 0x0001e80000100800 */
[----:B------:R-:W-:Y:S01]  /*2fb00*/  STL [R1+0x1578], R13 ;  /* 0x0015780d01007387 */ /* 0x000fe20000100800 */
[----:B---3--:R-:W-:-:S03]  /*2fb10*/  LEA R12, P4, R26, R3, 0x1 ;  /* 0x000000031a0c7211 */ /* 0x008fc600078808ff */
[----:B------:R-:W2:Y:S01]  /*2fb20*/  LDL.LU R14, [R1+0x58] ;  /* 0x00005800010e7983 */ /* 0x000ea20000300800 */
[----:B0-----:R-:W-:-:S03]  /*2fb30*/  LEA.HI.X.SX32 R0, R23, R28, 0x1, P3 ;  /* 0x0000001c17007211 */ /* 0x001fc600018f0eff */
[----:B------:R-:W-:Y:S04]  /*2fb40*/  STL [R1+0x15b4], R12 ;  /* 0x0015b40c01007387 */ /* 0x000fe80000100800 */
[----:B------:R0:W-:Y:S01]  /*2fb50*/  STL [R1+0x1580], R0 ;  /* 0x0015800001007387 */ /* 0x0001e20000100800 */
[----:B------:R-:W-:-:S03]  /*2fb60*/  LEA.HI.X.SX32 R23, R24, R28, 0x1, P2 ;  /* 0x0000001c18177211 */ /* 0x000fc600010f0eff */
[----:B0-----:R-:W3:Y:S01]  /*2fb70*/  LDL.LU R0, [R1+0x54] ;  /* 0x0000540001007983 */ /* 0x001ee20000300800 */
[----:B------:R-:W-:-:S05]  /*2fb80*/  LEA R12, P3, R21, R3, 0x1 ;  /* 0x00000003150c7211 */ /* 0x000fca00078608ff */
[----:B------:R0:W-:Y:S04]  /*2fb90*/  STL [R1+0x15bc], R12 ;  /* 0x0015bc0c01007387 */ /* 0x0001e80000100800 */
[----:B------:R-:W3:Y:S04]  /*2fba0*/  LDL.LU R13, [R1+0x50] ;  /* 0x00005000010d7983 */ /* 0x000ee80000300800 */
[----:B------:R1:W-:Y:S01]  /*2fbb0*/  STL [R1+0x1588], R23 ;  /* 0x0015881701007387 */ /* 0x0003e20000100800 */
[----:B0-----:R-:W-:Y:S02]  /*2fbc0*/  LEA R12, P2, R10, R3, 0x1 ;  /* 0x000000030a0c7211 */ /* 0x001fe400078408ff */
[----:B-1----:R-:W-:-:S03]  /*2fbd0*/  LEA.HI.X.SX32 R23, R7, R28, 0x1, P1 ;  /* 0x0000001c07177211 */ /* 0x002fc600008f0eff */
[----:B------:R0:W-:Y:S04]  /*2fbe0*/  STL [R1+0x15c4], R12 ;  /* 0x0015c40c01007387 */ /* 0x0001e80000100800 */
[----:B0-----:R-:W3:Y:S04]  /*2fbf0*/  LDL.LU R12, [R1+0x4c] ;  /* 0x00004c00010c7983 */ /* 0x001ee80000300800 */
[----:B------:R0:W-:Y:S01]  /*2fc00*/  STL [R1+0x1590], R23 ;  /* 0x0015901701007387 */ /* 0x0001e20000100800 */
[----:B------:R-:W-:Y:S02]  /*2fc10*/  LEA R7, P1, R8, R3, 0x1 ;  /* 0x0000000308077211 */ /* 0x000fe400078208ff */
[----:B0-----:R-:W-:-:S03]  /*2fc20*/  LEA.HI.X.SX32 R23, R5, R28, 0x1, P0 ;  /* 0x0000001c05177211 */ /* 0x001fc600000f0eff */
[----:B------:R0:W-:Y:S04]  /*2fc30*/  STL [R1+0x15cc], R7 ;  /* 0x0015cc0701007387 */ /* 0x0001e80000100800 */
[----:B------:R1:W-:Y:S01]  /*2fc40*/  STL [R1+0x1598], R23 ;  /* 0x0015981701007387 */ /* 0x0003e20000100800 */
[----:B0-----:R-:W-:-:S03]  /*2fc50*/  LEA.HI.X.SX32 R7, R18, R28, 0x1, P6 ;  /* 0x0000001c12077211 */ /* 0x001fc600030f0eff */
[----:B-1----:R-:W3:Y:S01]  /*2fc60*/  LDL.LU R23, [R1+0x48] ;  /* 0x0000480001177983 */ /* 0x002ee20000300800 */
[----:B----4-:R-:W-:-:S05]  /*2fc70*/  LEA R5, P0, R17, R3, 0x1 ;  /* 0x0000000311057211 */ /* 0x010fca00078008ff */
[----:B------:R-:W-:Y:S04]  /*2fc80*/  STL [R1+0x15d4], R5 ;  /* 0x0015d40501007387 */ /* 0x000fe80000100800 */
[----:B------:R0:W-:Y:S02]  /*2fc90*/  STL [R1+0x15a0], R7 ;  /* 0x0015a00701007387 */ /* 0x0001e40000100800 */
[-C--:B0-----:R-:W-:Y:S02]  /*2fca0*/  LEA.HI.X.SX32 R7, R6, R28.reuse, 0x1, P5 ;  /* 0x0000001c06077211 */ /* 0x081fe400028f0eff */
[----:B------:R-:W4:Y:S01]  /*2fcb0*/  LDL.LU R6, [R1+0x44] ;  /* 0x0000440001067983 */ /* 0x000f220000300800 */
[----:B------:R-:W-:Y:S02]  /*2fcc0*/  LEA.HI.X.SX32 R18, R21, R28, 0x1, P3 ;  /* 0x0000001c15127211 */ /* 0x000fe400018f0eff */
[----:B------:R-:W-:-:S05]  /*2fcd0*/  LEA R5, P6, R11, R3, 0x1 ;  /* 0x000000030b057211 */ /* 0x000fca00078c08ff */
[----:B------:R-:W-:Y:S04]  /*2fce0*/  STL [R1+0x15dc], R5 ;  /* 0x0015dc0501007387 */ /* 0x000fe80000100800 */
[----:B------:R0:W-:Y:S04]  /*2fcf0*/  STL [R1+0x15a8], R7 ;  /* 0x0015a80701007387 */ /* 0x0001e80000100800 */
[----:B------:R-:W4:Y:S01]  /*2fd00*/  LDL.LU R24, [R1+0x40] ;  /* 0x0000400001187983 */ /* 0x000f220000300800 */
[----:B0-----:R-:W-:Y:S02]  /*2fd10*/  LEA.HI.X.SX32 R7, R26, R28, 0x1, P4 ;  /* 0x0000001c1a077211 */ /* 0x001fe400020f0eff */
[----:B------:R-:W-:-:S05]  /*2fd20*/  LEA R5, P5, R16, R3, 0x1 ;  /* 0x0000000310057211 */ /* 0x000fca00078a08ff */
[----:B------:R-:W-:Y:S04]  /*2fd30*/  STL [R1+0x15e4], R5 ;  /* 0x0015e40501007387 */ /* 0x000fe80000100800 */
[----:B------:R0:W-:Y:S04]  /*2fd40*/  STL [R1+0x15b0], R7 ;  /* 0x0015b00701007387 */ /* 0x0001e80000100800 */
[----:B0-----:R-:W4:Y:S01]  /*2fd50*/  LDL.LU R7, [R1+0x30] ;  /* 0x0000300001077983 */ /* 0x001f220000300800 */
[----:B------:R-:W-:-:S05]  /*2fd60*/  LEA R5, P4, R15, R3, 0x1 ;  /* 0x000000030f057211 */ /* 0x000fca00078808ff */
[----:B------:R0:W-:Y:S04]  /*2fd70*/  STL [R1+0x15ec], R5 ;  /* 0x0015ec0501007387 */ /* 0x0001e80000100800 */
[----:B0-----:R-:W4:Y:S04]  /*2fd80*/  LDL.LU R5, [R1+0x2c] ;  /* 0x00002c0001057983 */ /* 0x001f280000300800 */
[----:B------:R0:W-:Y:S04]  /*2fd90*/  STL [R1+0x15b8], R18 ;  /* 0x0015b81201007387 */ /* 0x0001e80000100800 */
[----:B0-----:R-:W4:Y:S01]  /*2fda0*/  LDL.LU R18, [R1+0x28] ;  /* 0x0000280001127983 */ /* 0x001f220000300800 */
[----:B------:R-:W-:-:S02]  /*2fdb0*/  LEA R21, P3, R19, R3, 0x1 ;  /* 0x0000000313157211 */ /* 0x000fc400078608ff */
[----:B------:R-:W-:-:S03]  /*2fdc0*/  LEA.HI.X.SX32 R10, R10, R28, 0x1, P2 ;  /* 0x0000001c0a0a7211 */ /* 0x000fc600010f0eff */
[----:B------:R0:W-:Y:S04]  /*2fdd0*/  STL [R1+0x15f4], R21 ;  /* 0x0015f41501007387 */ /* 0x0001e80000100800 */
[----:B0-----:R-:W4:Y:S04]  /*2fde0*/  LDL.LU R21, [R1+0x24] ;  /* 0x0000240001157983 */ /* 0x001f280000300800 */
[----:B------:R0:W-:Y:S04]  /*2fdf0*/  STL [R1+0x15c0], R10 ;  /* 0x0015c00a01007387 */ /* 0x0001e80000100800 */
[----:B0-----:R-:W4:Y:S01]  /*2fe00*/  LDL.LU R10, [R1+0x20] ;  /* 0x00002000010a7983 */ /* 0x001f220000300800 */
[----:B------:R-:W-:-:S05]  /*2fe10*/  LEA R26, P2, R27, R3, 0x1 ;  /* 0x000000031b1a7211 */ /* 0x000fca00078408ff */
[----:B------:R0:W-:Y:S02]  /*2fe20*/  STL [R1+0x15fc], R26 ;  /* 0x0015fc1a01007387 */ /* 0x0001e40000100800 */
[-C--:B0-----:R-:W-:Y:S02]  /*2fe30*/  LEA.HI.X.SX32 R26, R8, R28.reuse, 0x1, P1 ;  /* 0x0000001c081a7211 */ /* 0x081fe400008f0eff */
[----:B------:R-:W4:Y:S04]  /*2fe40*/  LDL.LU R8, [R1+0x1c] ;  /* 0x00001c0001087983 */ /* 0x000f280000300800 */
[----:B------:R2:W-:Y:S01]  /*2fe50*/  STL [R1+0x15c8], R26 ;  /* 0x0015c81a01007387 */ /* 0x0005e20000100800 */
[----:B------:R-:W-:Y:S02]  /*2fe60*/  LEA.HI.X.SX32 R17, R17, R28, 0x1, P0 ;  /* 0x0000001c11117211 */ /* 0x000fe400000f0eff */
[----:B--2---:R-:W-:-:S05]  /*2fe70*/  LEA R26, P1, R14, R3, 0x1 ;  /* 0x000000030e1a7211 */ /* 0x004fca00078208ff */
[----:B------:R3:W-:Y:S04]  /*2fe80*/  STL [R1+0x1604], R26 ;  /* 0x0016041a01007387 */ /* 0x0007e80000100800 */
[----:B------:R0:W-:Y:S01]  /*2fe90*/  STL [R1+0x15d0], R17 ;  /* 0x0015d01101007387 */ /* 0x0001e20000100800 */
[----:B---3--:R-:W-:Y:S02]  /*2fea0*/  LEA R26, P0, R0, R3, 0x1 ;  /* 0x00000003001a7211 */ /* 0x008fe400078008ff */
[----:B0-----:R-:W-:-:S03]  /*2feb0*/  LEA.HI.X.SX32 R17, R11, R28, 0x1, P6 ;  /* 0x0000001c0b117211 */ /* 0x001fc600030f0eff */
[----:B------:R0:W-:Y:S04]  /*2fec0*/  STL [R1+0x160c], R26 ;  /* 0x00160c1a01007387 */ /* 0x0001e80000100800 */
[----:B------:R-:W2:Y:S01]  /*2fed0*/  LDL.LU R11, [R1+0x18] ;  /* 0x00001800010b7983 */ /* 0x000ea20000300800 */
[----:B0-----:R-:W-:-:S03]  /*2fee0*/  LEA R26, P6, R13, R3, 0x1 ;  /* 0x000000030d1a7211 */ /* 0x001fc600078c08ff */
[----:B------:R0:W-:Y:S04]  /*2fef0*/  STL [R1+0x15d8], R17 ;  /* 0x0015d81101007387 */ /* 0x0001e80000100800 */
[----:B------:R-:W-:Y:S01]  /*2ff00*/  STL [R1+0x1614], R26 ;  /* 0x0016141a01007387 */ /* 0x000fe20000100800 */
[----:B0-----:R-:W-:-:S03]  /*2ff10*/  LEA.HI.X.SX32 R17, R16, R28, 0x1, P5 ;  /* 0x0000001c10117211 */ /* 0x001fc600028f0eff */
[----:B------:R-:W3:Y:S04]  /*2ff20*/  LDL.LU R16, [R1+0x14] ;  /* 0x0000140001107983 */ /* 0x000ee80000300800 */
[----:B------:R0:W-:Y:S04]  /*2ff30*/  STL [R1+0x15e0], R17 ;  /* 0x0015e01101007387 */ /* 0x0001e80000100800 */
[----:B0-----:R-:W2:Y:S01]  /*2ff40*/  LDL.LU R17, [R1+0x10] ;  /* 0x0000100001117983 */ /* 0x001ea20000300800 */
[----:B------:R-:W-:-:S05]  /*2ff50*/  LEA R26, P5, R12, R3, 0x1 ;  /* 0x000000030c1a7211 */ /* 0x000fca00078a08ff */
[----:B------:R0:W-:Y:S01]  /*2ff60*/  STL [R1+0x161c], R26 ;  /* 0x00161c1a01007387 */ /* 0x0001e20000100800 */
[-C--:B------:R-:W-:Y:S02]  /*2ff70*/  LEA.HI.X.SX32 R19, R19, R28.reuse, 0x1, P3 ;  /* 0x0000001c13137211 */ /* 0x080fe400018f0eff */
[----:B0-----:R-:W-:Y:S02]  /*2ff80*/  LEA.HI.X.SX32 R26, R15, R28, 0x1, P4 ;  /* 0x0000001c0f1a7211 */ /* 0x001fe400020f0eff */
[----:B------:R-:W2:Y:S04]  /*2ff90*/  LDL.LU R15, [R1+0xc] ;  /* 0x00000c00010f7983 */ /* 0x000ea80000300800 */
[----:B------:R0:W-:Y:S02]  /*2ffa0*/  STL [R1+0x15e8], R26 ;  /* 0x0015e81a01007387 */ /* 0x0001e40000100800 */
[----:B0-----:R-:W-:-:S05]  /*2ffb0*/  LEA R26, P4, R23, R3, 0x1 ;  /* 0x00000003171a7211 */ /* 0x001fca00078808ff */
[----:B------:R0:W-:Y:S01]  /*2ffc0*/  STL [R1+0x1624], R26 ;  /* 0x0016241a01007387 */ /* 0x0001e20000100800 */
[----:B------:R-:W-:-:S03]  /*2ffd0*/  LEA.HI.X.SX32 R27, R27, R28, 0x1, P2 ;  /* 0x0000001c1b1b7211 */ /* 0x000fc600010f0eff */
[----:B0-----:R-:W2:Y:S04]  /*2ffe0*/  LDL.LU R26, [R1+0x8] ;  /* 0x00000800011a7983 */ /* 0x001ea80000300800 */
[----:B------:R4:W-:Y:S01]  /*2fff0*/  STL [R1+0x15f0], R19 ;  /* 0x0015f01301007387 */ /* 0x0009e20000100800 */
[----:B------:R-:W-:Y:S02]  /*30000*/  LEA.HI.X.SX32 R14, R14, R28, 0x1, P1 ;  /* 0x0000001c0e0e7211 */ /* 0x000fe400008f0eff */
[----:B----4-:R-:W-:-:S05]  /*30010*/  LEA R19, P3, R6, R3, 0x1 ;  /* 0x0000000306137211 */ /* 0x010fca00078608ff */
[----:B------:R0:W-:Y:S04]  /*30020*/  STL [R1+0x162c], R19 ;  /* 0x00162c1301007387 */ /* 0x0001e80000100800 */
[----:B0-----:R-:W4:Y:S04]  /*30030*/  LDL.LU R19, [R1] ;  /* 0x0000000001137983 */ /* 0x001f280000300800 */
[----:B------:R0:W-:Y:S01]  /*30040*/  STL [R1+0x15f8], R27 ;  /* 0x0015f81b01007387 */ /* 0x0001e20000100800 */
[-C--:B------:R-:W-:Y:S02]  /*30050*/  LEA.HI.X.SX32 R0, R0, R28.reuse, 0x1, P0 ;  /* 0x0000001c00007211 */ /* 0x080fe400000f0eff */
[----:B------:R-:W-:-:S02]  /*30060*/  LEA.HI.X.SX32 R13, R13, R28, 0x1, P6 ;  /* 0x0000001c0d0d7211 */ /* 0x000fc400030f0eff */
[----:B0-----:R-:W-:-:S05]  /*30070*/  LEA R27, P2, R24, R3, 0x1 ;  /* 0x00000003181b7211 */ /* 0x001fca00078408ff */
[----:B------:R0:W-:Y:S04]  /*30080*/  STL [R1+0x1634], R27 ;  /* 0x0016341b01007387 */ /* 0x0001e80000100800 */
[----:B0-----:R-:W2:Y:S04]  /*30090*/  LDL.LU R27, [R1+0x1820] ;  /* 0x00182000011b7983 */ /* 0x001ea80000300800 */
[----:B------:R0:W-:Y:S02]  /*300a0*/  STL [R1+0x1600], R14 ;  /* 0x0016000e01007387 */ /* 0x0001e40000100800 */
[----:B0-----:R-:W-:-:S05]  /*300b0*/  LEA R14, P1, R7, R3, 0x1 ;  /* 0x00000003070e7211 */ /* 0x001fca00078208ff */
[----:B------:R0:W-:Y:S04]  /*300c0*/  STL [R1+0x163c], R14 ;  /* 0x00163c0e01007387 */ /* 0x0001e80000100800 */
[----:B0-----:R-:W2:Y:S04]  /*300d0*/  LDL.LU R14, [R1+0x181c] ;  /* 0x00181c00010e7983 */ /* 0x001ea80000300800 */
[----:B------:R0:W-:Y:S02]  /*300e0*/  STL [R1+0x1608], R0 ;  /* 0x0016080001007387 */ /* 0x0001e40000100800 */
[----:B0-----:R-:W-:-:S05]  /*300f0*/  LEA R0, P0, R5, R3, 0x1 ;  /* 0x0000000305007211 */ /* 0x001fca00078008ff */
[----:B------:R0:W-:Y:S01]  /*30100*/  STL [R1+0x1644], R0 ;  /* 0x0016440001007387 */ /* 0x0001e20000100800 */
[----:B------:R-:W-:-:S03]  /*30110*/  LEA.HI.X.SX32 R12, R12, R28, 0x1, P5 ;  /* 0x0000001c0c0c7211 */ /* 0x000fc600028f0eff */
        /* <DEDUP_REMOVED lines=13> */
[----:B------:R0:W-:Y:S04]  /*301f0*/  STL [R1+0x165c], R23 ;  /* 0x00165c1701007387 */ /* 0x0001e80000100800 */
[----:B0-----:R-:W2:Y:S04]  /*30200*/  LDL.LU R23, [R1+0x180c] ;  /* 0x00180c0001177983 */ /* 0x001ea80000300800 */
[----:B------:R0:W-:Y:S02]  /*30210*/  STL [R1+0x1628], R6 ;  /* 0x0016280601007387 */ /* 0x0001e40000100800 */
[----:B0-----:R-:W-:-:S05]  /*30220*/  LEA R6, P3, R8, R3, 0x1 ;  /* 0x0000000308067211 */ /* 0x001fca00078608ff */
[----:B------:R0:W-:Y:S04]  /*30230*/  STL [R1+0x1664], R6 ;  /* 0x0016640601007387 */ /* 0x0001e80000100800 */
[----:B0-----:R-:W2:Y:S01]  /*30240*/  LDL.LU R6, [R1+0x1808] ;  /* 0x0018080001067983 */ /* 0x001ea20000300800 */
[-C--:B------:R-:W-:Y:S01]  /*30250*/  LEA.HI.X.SX32 R24, R24, R28.reuse, 0x1, P2 ;  /* 0x0000001c18187211 */ /* 0x080fe200010f0eff */
[----:B------:R-:W-:Y:S01]  /*30260*/  IMAD R20, R20, c[0x0][0x190], RZ ;  /* 0x0000640014147a24 */ /* 0x000fe200078e02ff */
[----:B------:R-:W-:-:S03]  /*30270*/  LEA.HI.X.SX32 R7, R7, R28, 0x1, P1 ;  /* 0x0000001c07077211 */ /* 0x000fc600008f0eff */
[----:B------:R2:W-:Y:S01]  /*30280*/  STL [R1+0x1630], R24 ;  /* 0x0016301801007387 */ /* 0x0005e20000100800 */
[-C--:B------:R-:W-:Y:S02]  /*30290*/  LEA.HI.X.SX32 R5, R5, R28.reuse, 0x1, P0 ;  /* 0x0000001c05057211 */ /* 0x080fe400000f0eff */
[-C--:B------:R-:W-:Y:S02]  /*302a0*/  LEA.HI.X.SX32 R18, R18, R28.reuse, 0x1, P6 ;  /* 0x0000001c12127211 */ /* 0x080fe400030f0eff */
[-C--:B------:R-:W-:Y:S02]  /*302b0*/  LEA.HI.X.SX32 R21, R21, R28.reuse, 0x1, P5 ;  /* 0x0000001c15157211 */ /* 0x080fe400028f0eff */
[-C--:B------:R-:W-:Y:S02]  /*302c0*/  LEA.HI.X.SX32 R10, R10, R28.reuse, 0x1, P4 ;  /* 0x0000001c0a0a7211 */ /* 0x080fe400020f0eff */
[----:B------:R-:W-:Y:S02]  /*302d0*/  LEA.HI.X.SX32 R8, R8, R28, 0x1, P3 ;  /* 0x0000001c08087211 */ /* 0x000fe400018f0eff */
[----:B--2---:R-:W-:-:S05]  /*302e0*/  LEA R24, P2, R6, R3, 0x1 ;  /* 0x0000000306187211 */ /* 0x004fca00078408ff */
        /* <DEDUP_REMOVED lines=11> */
[----:B---3--:R-:W-:-:S05]  /*303a0*/  LEA R18, P6, R16, R3, 0x1 ;  /* 0x0000000310127211 */ /* 0x008fca00078c08ff */
[----:B------:R0:W-:Y:S04]  /*303b0*/  STL [R1+0x167c], R18 ;  /* 0x00167c1201007387 */ /* 0x0001e80000100800 */
[----:B0-----:R-:W3:Y:S04]  /*303c0*/  LDL.LU R18, [R1+0x17f8] ;  /* 0x0017f80001127983 */ /* 0x001ee80000300800 */
        /* <DEDUP_REMOVED lines=10> */
[----:B------:R0:W-:Y:S02]  /*30470*/  STL [R1+0x1694], R8 ;  /* 0x0016940801007387 */ /* 0x0001e40000100800 */
[-C--:B0-----:R-:W-:Y:S02]  /*30480*/  LEA.HI.X.SX32 R8, R6, R28.reuse, 0x1, P2 ;  /* 0x0000001c06087211 */ /* 0x081fe400010f0eff */
[----:B------:R-:W2:Y:S04]  /*30490*/  LDL.LU R6, [R1+0x4] ;  /* 0x0000040001067983 */ /* 0x000ea80000300800 */
[----:B------:R2:W-:Y:S01]  /*304a0*/  STL [R1+0x1740], R8 ;  /* 0x0017400801007387 */ /* 0x0005e20000100800 */
[----:B------:R-:W-:Y:S02]  /*304b0*/  LEA.HI.X.SX32 R20, R20, R28, 0x1, P1 ;  /* 0x0000001c14147211 */ /* 0x000fe400008f0eff */
[----:B--2---:R-:W-:-:S05]  /*304c0*/  LEA R8, P2, R6, R3, 0x1 ;  /* 0x0000000306087211 */ /* 0x004fca00078408ff */
[----:B------:R0:W-:Y:S04]  /*304d0*/  STL [R1+0x169c], R8 ;  /* 0x00169c0801007387 */ /* 0x0001e80000100800 */
[----:B0-----:R-:W2:Y:S04]  /*304e0*/  LDL.LU R8, [R1+0x17ec] ;  /* 0x0017ec0001087983 */ /* 0x001ea80000300800 */
[----:B------:R4:W-:Y:S02]  /*304f0*/  STL [R1+0x1668], R20 ;  /* 0x0016681401007387 */ /* 0x0009e40000100800 */
[----:B----4-:R-:W-:-:S05]  /*30500*/  LEA R20, P1, R19, R3, 0x1 ;  /* 0x0000000313147211 */ /* 0x010fca00078208ff */
[----:B------:R0:W-:Y:S02]  /*30510*/  STL [R1+0x16a4], R20 ;  /* 0x0016a41401007387 */ /* 0x0001e40000100800 */
[----:B0-----:R-:W-:Y:S02]  /*30520*/  LEA.HI.X.SX32 R20, R11, R28, 0x1, P0 ;  /* 0x0000001c0b147211 */ /* 0x001fe400000f0eff */
[----:B------:R-:W4:Y:S04]  /*30530*/  LDL.LU R11, [R1+0x17e8] ;  /* 0x0017e800010b7983 */ /* 0x000f280000300800 */
[----:B------:R2:W-:Y:S02]  /*30540*/  STL [R1+0x1670], R20 ;  /* 0x0016701401007387 */ /* 0x0005e40000100800 */
[----:B--2---:R-:W-:-:S05]  /*30550*/  LEA R20, P0, R8, R3, 0x1 ;  /* 0x0000000308147211 */ /* 0x004fca00078008ff */
[----:B------:R0:W-:Y:S02]  /*30560*/  STL [R1+0x16ac], R20 ;  /* 0x0016ac1401007387 */ /* 0x0001e40000100800 */
[----:B0-----:R-:W-:Y:S02]  /*30570*/  LEA.HI.X.SX32 R20, R16, R28, 0x1, P6 ;  /* 0x0000001c10147211 */ /* 0x001fe400030f0eff */
[----:B------:R-:W2:Y:S04]  /*30580*/  LDL.LU R16, [R1+0x17e4] ;  /* 0x0017e40001107983 */ /* 0x000ea80000300800 */
[----:B------:R0:W-:Y:S02]  /*30590*/  STL [R1+0x1678], R20 ;  /* 0x0016781401007387 */ /* 0x0001e40000100800 */
[----:B0-----:R-:W-:-:S05]  /*305a0*/  LEA R20, P6, R10, R3, 0x1 ;  /* 0x000000030a147211 */ /* 0x001fca00078c08ff */
[----:B------:R0:W-:Y:S02]  /*305b0*/  STL [R1+0x16b4], R20 ;  /* 0x0016b41401007387 */ /* 0x0001e40000100800 */
[----:B0-----:R-:W-:Y:S02]  /*305c0*/  LEA.HI.X.SX32 R20, R17, R28, 0x1, P5 ;  /* 0x0000001c11147211 */ /* 0x001fe400028f0eff */
[----:B------:R-:W3:Y:S04]  /*305d0*/  LDL.LU R17, [R1+0x17e0] ;  /* 0x0017e00001117983 */ /* 0x000ee80000300800 */
        /* <DEDUP_REMOVED lines=11> */
[----:B---3--:R-:W-:-:S05]  /*30690*/  LEA R20, P3, R17, R3, 0x1 ;  /* 0x0000000311147211 */ /* 0x008fca00078608ff */
[----:B------:R0:W-:Y:S02]  /*306a0*/  STL [R1+0x16cc], R20 ;  /* 0x0016cc1401007387 */ /* 0x0001e40000100800 */
[----:B0-----:R-:W-:Y:S02]  /*306b0*/  LEA.HI.X.SX32 R20, R6, R28, 0x1, P2 ;  /* 0x0000001c06147211 */ /* 0x001fe400010f0eff */
[----:B------:R-:W-:-:S03]  /*306c0*/  LEA R6, P2, R21, R3, 0x1 ;  /* 0x0000000315067211 */ /* 0x000fc600078408ff */
[----:B------:R0:W-:Y:S04]  /*306d0*/  STL [R1+0x1698], R20 ;  /* 0x0016981401007387 */ /* 0x0001e80000100800 */
[----:B------:R4:W-:Y:S01]  /*306e0*/  STL [R1+0x16d4], R6 ;  /* 0x0016d40601007387 */ /* 0x0009e20000100800 */
[----:B0-----:R-:W-:Y:S02]  /*306f0*/  LEA.HI.X.SX32 R20, R19, R28, 0x1, P1 ;  /* 0x0000001c13147211 */ /* 0x001fe400008f0eff */
[----:B----4-:R-:W-:-:S03]  /*30700*/  LEA R6, P1, R15, R3, 0x1 ;  /* 0x000000030f067211 */ /* 0x010fc600078208ff */
[----:B------:R-:W-:Y:S01]  /*30710*/  STL [R1+0x16a0], R20 ;  /* 0x0016a01401007387 */ /* 0x000fe20000100800 */
[----:B------:R-:W-:-:S03]  /*30720*/  LEA.HI.X.SX32 R19, R8, R28, 0x1, P0 ;  /* 0x0000001c08137211 */ /* 0x000fc600000f0eff */
[----:B------:R0:W-:Y:S04]  /*30730*/  STL [R1+0x16dc], R6 ;  /* 0x0016dc0601007387 */ /* 0x0001e80000100800 */
[----:B------:R-:W-:Y:S01]  /*30740*/  STL [R1+0x16a8], R19 ;  /* 0x0016a81301007387 */ /* 0x000fe20000100800 */
[----:B0-----:R-:W-:Y:S02]  /*30750*/  LEA.HI.X.SX32 R6, R10, R28, 0x1, P6 ;  /* 0x0000001c0a067211 */ /* 0x001fe400030f0eff */
[----:B------:R-:W-:Y:S01]  /*30760*/  LEA R10, P6, R18, R3, 0x1 ;  /* 0x00000003120a7211 */ /* 0x000fe200078c08ff */
[----:B------:R-:W-:Y:S02]  /*30770*/  IMAD R22, R22, c[0x0][0x190], RZ ;  /* 0x0000640016167a24 */ /* 0x000fe400078e02ff */
[----:B------:R-:W-:-:S02]  /*30780*/  IMAD R4, R4, c[0x0][0x190], RZ ;  /* 0x0000640004047a24 */ /* 0x000fc400078e02ff */
[----:B------:R-:W-:Y:S02]  /*30790*/  IMAD R9, R9, c[0x0][0x190], RZ ;  /* 0x0000640009097a24 */ /* 0x000fe400078e02ff */
[----:B------:R-:W-:Y:S02]  /*307a0*/  IMAD R29, R29, c[0x0][0x190], RZ ;  /* 0x000064001d1d7a24 */ /* 0x000fe400078e02ff */
[----:B------:R-:W-:Y:S01]  /*307b0*/  IMAD R25, R25, c[0x0][0x190], RZ ;  /* 0x0000640019197a24 */ /* 0x000fe200078e02ff */
[----:B--2---:R-:W-:-:S05]  /*307c0*/  LEA R8, P0, R26, R3, 0x1 ;  /* 0x000000031a087211 */ /* 0x004fca00078008ff */
[----:B------:R0:W-:Y:S04]  /*307d0*/  STL [R1+0x16e4], R8 ;  /* 0x0016e40801007387 */ /* 0x0001e80000100800 */
[----:B------:R1:W-:Y:S01]  /*307e0*/  STL [R1+0x16b0], R6 ;  /* 0x0016b00601007387 */ /* 0x0003e20000100800 */
[----:B0-----:R-:W-:-:S03]  /*307f0*/  LEA.HI.X.SX32 R8, R11, R28, 0x1, P5 ;  /* 0x0000001c0b087211 */ /* 0x001fc600028f0eff */
[----:B------:R0:W-:Y:S01]  /*30800*/  STL [R1+0x16ec], R10 ;  /* 0x0016ec0a01007387 */ /* 0x0001e20000100800 */
[----:B-1----:R-:W-:-:S03]  /*30810*/  LEA R6, P5, R5, R3, 0x1 ;  /* 0x0000000305067211 */ /* 0x002fc600078a08ff */
[----:B------:R1:W-:Y:S04]  /*30820*/  STL [R1+0x16b8], R8 ;  /* 0x0016b80801007387 */ /* 0x0003e80000100800 */
[----:B------:R2:W-:Y:S01]  /*30830*/  STL [R1+0x16f4], R6 ;  /* 0x0016f40601007387 */ /* 0x0005e20000100800 */
[----:B0-----:R-:W-:Y:S02]  /*30840*/  LEA.HI.X.SX32 R10, R16, R28, 0x1, P4 ;  /* 0x0000001c100a7211 */ /* 0x001fe400020f0eff */
[----:B-1----:R-:W-:-:S03]  /*30850*/  LEA R8, P4, R7, R3, 0x1 ;  /* 0x0000000307087211 */ /* 0x002fc600078808ff */
[----:B------:R0:W-:Y:S01]  /*30860*/  STL [R1+0x16c0], R10 ;  /* 0x0016c00a01007387 */ /* 0x0001e20000100800 */
[----:B--2---:R-:W-:-:S03]  /*30870*/  LEA.HI.X.SX32 R6, R17, R28, 0x1, P3 ;  /* 0x0000001c11067211 */ /* 0x004fc600018f0eff */
[----:B------:R1:W-:Y:S04]  /*30880*/  STL [R1+0x16fc], R8 ;  /* 0x0016fc0801007387 */ /* 0x0003e80000100800 */
[----:B------:R2:W-:Y:S01]  /*30890*/  STL [R1+0x16c8], R6 ;  /* 0x0016c80601007387 */ /* 0x0005e20000100800 */
[----:B0-----:R-:W-:Y:S02]  /*308a0*/  LEA R10, P3, R24, R3, 0x1 ;  /* 0x00000003180a7211 */ /* 0x001fe400078608ff */
[----:B-1----:R-:W-:-:S03]  /*308b0*/  LEA.HI.X.SX32 R8, R21, R28, 0x1, P2 ;  /* 0x0000001c15087211 */ /* 0x002fc600010f0eff */
[----:B------:R0:W-:Y:S01]  /*308c0*/  STL [R1+0x1704], R10 ;  /* 0x0017040a01007387 */ /* 0x0001e20000100800 */
[----:B--2---:R-:W-:-:S03]  /*308d0*/  LEA R6, P2, R23, R3, 0x1 ;  /* 0x0000000317067211 */ /* 0x004fc600078408ff */
[----:B------:R1:W-:Y:S04]  /*308e0*/  STL [R1+0x16d0], R8 ;  /* 0x0016d00801007387 */ /* 0x0003e80000100800 */
[----:B------:R2:W-:Y:S01]  /*308f0*/  STL [R1+0x170c], R6 ;  /* 0x00170c0601007387 */ /* 0x0005e20000100800 */
[----:B0-----:R-:W-:Y:S02]  /*30900*/  LEA.HI.X.SX32 R10, R15, R28, 0x1, P1 ;  /* 0x0000001c0f0a7211 */ /* 0x001fe400008f0eff */
[----:B-1----:R-:W-:-:S03]  /*30910*/  LEA R8, P1, R12, R3, 0x1 ;  /* 0x000000030c087211 */ /* 0x002fc600078208ff */
[----:B------:R0:W-:Y:S01]  /*30920*/  STL [R1+0x16d8], R10 ;  /* 0x0016d80a01007387 */ /* 0x0001e20000100800 */
[----:B--2---:R-:W-:-:S03]  /*30930*/  LEA.HI.X.SX32 R6, R26, R28, 0x1, P0 ;  /* 0x0000001c1a067211 */ /* 0x004fc600000f0eff */
[----:B------:R1:W-:Y:S01]  /*30940*/  STL [R1+0x1714], R8 ;  /* 0x0017140801007387 */ /* 0x0003e20000100800 */
[----:B------:R-:W-:-:S03]  /*30950*/  LEA.HI.X.SX32 R5, R5, R28, 0x1, P5 ;  /* 0x0000001c05057211 */ /* 0x000fc600028f0eff */
[----:B------:R2:W-:Y:S01]  /*30960*/  STL [R1+0x16e0], R6 ;  /* 0x0016e00601007387 */ /* 0x0005e20000100800 */
[----:B0-----:R-:W-:Y:S02]  /*30970*/  LEA R10, P0, R13, R3, 0x1 ;  /* 0x000000030d0a7211 */ /* 0x001fe400078008ff */
[----:B-1----:R-:W-:-:S03]  /*30980*/  LEA.HI.X.SX32 R8, R18, R28, 0x1, P6 ;  /* 0x0000001c12087211 */ /* 0x002fc600030f0eff */
[----:B------:R-:W-:Y:S01]  /*30990*/  STL [R1+0x171c], R10 ;  /* 0x00171c0a01007387 */ /* 0x000fe20000100800 */
[----:B--2---:R-:W-:-:S03]  /*309a0*/  LEA R6, P6, R0, R3, 0x1 ;  /* 0x0000000300067211 */ /* 0x004fc600078c08ff */
[----:B------:R0:W-:Y:S04]  /*309b0*/  STL [R1+0x16e8], R8 ;  /* 0x0016e80801007387 */ /* 0x0001e80000100800 */
[----:B------:R1:W-:Y:S04]  /*309c0*/  STL [R1+0x1724], R6 ;  /* 0x0017240601007387 */ /* 0x0003e80000100800 */
[----:B------:R2:W-:Y:S01]  /*309d0*/  STL [R1+0x16f0], R5 ;  /* 0x0016f00501007387 */ /* 0x0005e20000100800 */
[----:B0-----:R-:W-:Y:S02]  /*309e0*/  LEA R8, P5, R14, R3, 0x1 ;  /* 0x000000030e087211 */ /* 0x001fe400078a08ff */
[----:B-1----:R-:W-:-:S03]  /*309f0*/  LEA.HI.X.SX32 R6, R7, R28, 0x1, P4 ;  /* 0x0000001c07067211 */ /* 0x002fc600020f0eff */
[----:B------:R-:W-:Y:S01]  /*30a00*/  STL [R1+0x1728], R8 ;  /* 0x0017280801007387 */ /* 0x000fe20000100800 */
[----:B------:R-:W-:Y:S02]  /*30a10*/  LEA.HI.X.SX32 R7, R24, R28, 0x1, P3 ;  /* 0x0000001c18077211 */ /* 0x000fe400018f0eff */
[-C--:B--2---:R-:W-:Y:S01]  /*30a20*/  LEA R5, P4, R27, R3.reuse, 0x1 ;  /* 0x000000031b057211 */ /* 0x084fe200078808ff */
[----:B------:R0:W-:Y:S04]  /*30a30*/  STL [R1+0x16f8], R6 ;  /* 0x0016f80601007387 */ /* 0x0001e80000100800 */
[----:B------:R1:W-:Y:S01]  /*30a40*/  STL [R1+0x172c], R5 ;  /* 0x00172c0501007387 */ /* 0x0003e20000100800 */
[----:B0-----:R-:W-:-:S03]  /*30a50*/  LEA R6, P3, R22, R3, 0x1 ;  /* 0x0000000316067211 */ /* 0x001fc600078608ff */
[----:B------:R0:W-:Y:S01]  /*30a60*/  STL [R1+0x1700], R7 ;  /* 0x0017000701007387 */ /* 0x0001e20000100800 */
[----:B-1----:R-:W-:-:S03]  /*30a70*/  LEA.HI.X.SX32 R5, R23, R28, 0x1, P2 ;  /* 0x0000001c17057211 */ /* 0x002fc600010f0eff */
[----:B------:R1:W-:Y:S01]  /*30a80*/  STL [R1+0x1730], R6 ;  /* 0x0017300601007387 */ /* 0x0003e20000100800 */
[----:B0-----:R-:W-:-:S03]  /*30a90*/  LEA R7, P2, R4, R3, 0x1 ;  /* 0x0000000304077211 */ /* 0x001fc600078408ff */
[----:B------:R0:W-:Y:S01]  /*30aa0*/  STL [R1+0x1708], R5 ;  /* 0x0017080501007387 */ /* 0x0001e20000100800 */
[----:B-1----:R-:W-:-:S03]  /*30ab0*/  LEA.HI.X.SX32 R6, R12, R28, 0x1, P1 ;  /* 0x0000001c0c067211 */ /* 0x002fc600008f0eff */
[----:B------:R-:W-:Y:S04]  /*30ac0*/  STL [R1+0x1734], R7 ;  /* 0x0017340701007387 */ /* 0x000fe80000100800 */
[----:B------:R-:W2:Y:S01]  /*30ad0*/  LDL.LU R21, [R1+0x1768] ;  /* 0x0017680001157983 */ /* 0x000ea20000300800 */
[----:B0-----:R-:W-:-:S03]  /*30ae0*/  LEA R5, P1, R9, R3, 0x1 ;  /* 0x0000000309057211 */ /* 0x001fc600078208ff */
[----:B------:R0:W-:Y:S04]  /*30af0*/  STL [R1+0x1710], R6 ;  /* 0x0017100601007387 */ /* 0x0001e80000100800 */
[----:B------:R-:W3:Y:S04]  /*30b00*/  LDL.LU R17, [R1+0x1774] ;  /* 0x0017740001117983 */ /* 0x000ee80000300800 */
[----:B------:R1:W-:Y:S01]  /*30b10*/  STL [R1+0x1738], R5 ;  /* 0x0017380501007387 */ /* 0x0003e20000100800 */
[----:B0-----:R-:W-:-:S03]  /*30b20*/  LEA.HI.X.SX32 R6, R13, R28, 0x1, P0 ;  /* 0x0000001c0d067211 */ /* 0x001fc600000f0eff */
[----:B------:R-:W4:Y:S04]  /*30b30*/  LDL.LU R16, [R1+0x1758] ;  /* 0x0017580001107983 */ /* 0x000f280000300800 */
[----:B------:R0:W-:Y:S01]  /*30b40*/  STL [R1+0x1718], R6 ;  /* 0x0017180601007387 */ /* 0x0001e20000100800 */
[----:B-1----:R-:W-:-:S03]  /*30b50*/  LEA R5, P0, R29, R3, 0x1 ;  /* 0x000000031d057211 */ /* 0x002fc600078008ff */
[----:B------:R-:W4:Y:S04]  /*30b60*/  LDL.LU R11, [R1+0x1760] ;  /* 0x00176000010b7983 */ /* 0x000f280000300800 */
[----:B------:R1:W-:Y:S01]  /*30b70*/  STL [R1+0x173c], R5 ;  /* 0x00173c0501007387 */ /* 0x0003e20000100800 */
[----:B0-----:R-:W-:-:S03]  /*30b80*/  LEA.HI.X.SX32 R6, R0, R28, 0x1, P6 ;  /* 0x0000001c00067211 */ /* 0x001fc600030f0eff */
[----:B------:R-:W4:Y:S04]  /*30b90*/  LDL.LU R0, [R1+0x17d4] ;  /* 0x0017d40001007983 */ /* 0x000f280000300800 */
[----:B------:R-:W4:Y:S01]  /*30ba0*/  LDL.LU R10, [R1+0x1750] ;  /* 0x00175000010a7983 */ /* 0x000f220000300800 */
[----:B-1----:R-:W-:-:S03]  /*30bb0*/  LEA R5, P6, R25, R3, 0x1 ;  /* 0x0000000319057211 */ /* 0x002fc600078c08ff */
[----:B------:R0:W-:Y:S04]  /*30bc0*/  STL [R1+0x1720], R6 ;  /* 0x0017200601007387 */ /* 0x0001e80000100800 */
[----:B------:R-:W4:Y:S01]  /*30bd0*/  LDL.LU R8, [R1+0x1754] ;  /* 0x0017540001087983 */ /* 0x000f220000300800 */
[----:B------:R-:W-:-:S03]  /*30be0*/  LEA.HI.X.SX32 R3, R14, R28, 0x1, P5 ;  /* 0x0000001c0e037211 */ /* 0x000fc600028f0eff */
[----:B------:R1:W-:Y:S04]  /*30bf0*/  STL [R1+0x764], R5 ;  /* 0x0007640501007387 */ /* 0x0003e80000100800 */
[----:B------:R-:W4:Y:S04]  /*30c00*/  LDL.LU R20, [R1+0x175c] ;  /* 0x00175c0001147983 */ /* 0x000f280000300800 */
[----:B------:R0:W-:Y:S04]  /*30c10*/  STL [R1+0x74c], R3 ;  /* 0x00074c0301007387 */ /* 0x0001e80000100800 */
[----:B------:R-:W4:Y:S04]  /*30c20*/  LDL.LU R19, [R1+0x1764] ;  /* 0x0017640001137983 */ /* 0x000f280000300800 */
[----:B------:R-:W1:Y:S04]  /*30c30*/  S2R R15, SR_TID.X ;  /* 0x00000000000f7919 */ /* 0x000e680000002100 */
[----:B0-----:R-:W0:Y:S01]  /*30c40*/  S2R R6, SR_TID.X ;  /* 0x0000000000067919 */ /* 0x001e220000002100 */
[----:B-1----:R-:W-:-:S02]  /*30c50*/  LEA.HI.X.SX32 R5, R27, R28, 0x1, P4 ;  /* 0x0000001c1b057211 */ /* 0x002fc400020f0eff */
[----:B------:R-:W-:-:S03]  /*30c60*/  LEA.HI.X.SX32 R3, R22, R28, 0x1, P3 ;  /* 0x0000001c16037211 */ /* 0x000fc600018f0eff */
[----:B------:R1:W-:Y:S04]  /*30c70*/  STL [R1+0x750], R5 ;  /* 0x0007500501007387 */ /* 0x0003e80000100800 */
[----:B------:R0:W-:Y:S01]  /*30c80*/  STL [R1+0x754], R3 ;  /* 0x0007540301007387 */ /* 0x0001e20000100800 */
[-C--:B-1----:R-:W-:Y:S02]  /*30c90*/  LEA.HI.X.SX32 R5, R4, R28.reuse, 0x1, P2 ;  /* 0x0000001c04057211 */ /* 0x082fe400010f0eff */
[----:B------:R-:W-:Y:S02]  /*30ca0*/  SHF.R.U32.HI R18, RZ, 0x4, R15 ;  /* 0x00000004ff127819 */ /* 0x000fe4000001160f */
[-C--:B------:R-:W-:Y:S02]  /*30cb0*/  LEA.HI.X.SX32 R4, R9, R28.reuse, 0x1, P1 ;  /* 0x0000001c09047211 */ /* 0x080fe400008f0eff */
[----:B0-----:R-:W-:-:S02]  /*30cc0*/  LEA.HI.X.SX32 R3, R29, R28, 0x1, P0 ;  /* 0x0000001c1d037211 */ /* 0x001fc400000f0eff */
[----:B------:R-:W-:Y:S01]  /*30cd0*/  SGXT.U32 R18, R18, 0x2 ;  /* 0x000000021212781a */ /* 0x000fe20000000000 */
[----:B------:R-:W-:Y:S01]  /*30ce0*/  STL [R1+0x758], R5 ;  /* 0x0007580501007387 */ /* 0x000fe20000100800 */
[----:B------:R-:W-:Y:S02]  /*30cf0*/  SHF.R.U32.HI R6, RZ, 0x4, R6 ;  /* 0x00000004ff067819 */ /* 0x000fe40000011606 */
[----:B------:R-:W-:Y:S01]  /*30d00*/  LOP3.LUT R15, R18, 0x38, RZ, 0xfc, !PT ;  /* 0x00000038120f7812 */ /* 0x000fe200078efcff */
[----:B------:R-:W-:Y:S01]  /*30d10*/  STL [R1+0x75c], R4 ;  /* 0x00075c0401007387 */ /* 0x000fe20000100800 */
[----:B------:R-:W-:-:S03]  /*30d20*/  IADD3 R6, R6, 0x3c, RZ ;  /* 0x0000003c06067810 */ /* 0x000fc60007ffe0ff */
[----:B------:R0:W-:Y:S01]  /*30d30*/  STL [R1+0x760], R3 ;  /* 0x0007600301007387 */ /* 0x0001e20000100800 */
[C---:B------:R-:W-:Y:S01]  /*30d40*/  LOP3.LUT R26, R18.reuse, 0x38, RZ, 0xfc, !PT ;  /* 0x00000038121a7812 */ /* 0x040fe200078efcff */
[----:B------:R-:W-:Y:S02]  /*30d50*/  IMAD.MOV R24, RZ, RZ, -c[0x0][0x188] ;  /* 0x80006200ff187624 */ /* 0x000fe400078e02ff */
[C---:B------:R-:W-:Y:S01]  /*30d60*/  IMAD R7, R18.reuse, c[0x0][0x188], RZ ;  /* 0x0000620012077a24 */ /* 0x040fe200078e02ff */
[----:B------:R-:W-:Y:S01]  /*30d70*/  LOP3.LUT R18, R18, 0x38, RZ, 0xfc, !PT ;  /* 0x0000003812127812 */ /* 0x000fe200078efcff */
[----:B------:R-:W-:Y:S01]  /*30d80*/  IMAD R15, R15, c[0x0][0x188], RZ ;  /* 0x000062000f0f7a24 */ /* 0x000fe200078e02ff */
[----:B0-----:R-:W-:Y:S01]  /*30d90*/  LEA.HI.X.SX32 R3, R25, R28, 0x1, P6 ;  /* 0x0000001c19037211 */ /* 0x001fe200030f0eff */
[----:B------:R-:W-:Y:S02]  /*30da0*/  IMAD R6, R6, c[0x0][0x188], RZ ;  /* 0x0000620006067a24 */ /* 0x000fe400078e02ff */
[----:B------:R-:W-:-:S02]  /*30db0*/  IMAD R26, R26, c[0x0][0x188], RZ ;  /* 0x000062001a1a7a24 */ /* 0x000fc400078e02ff */
[----:B------:R0:W-:Y:S01]  /*30dc0*/  STL [R1+0x6c8], R3 ;  /* 0x0006c80301007387 */ /* 0x0001e20000100800 */
[----:B------:R-:W-:Y:S02]  /*30dd0*/  IMAD R15, R24, 0x4, R15 ;  /* 0x00000004180f7824 */ /* 0x000fe400078e020f */
[----:B------:R-:W-:Y:S02]  /*30de0*/  IMAD R18, R18, c[0x0][0x188], RZ ;  /* 0x0000620012127a24 */ /* 0x000fe400078e02ff */
[----:B------:R-:W-:Y:S01]  /*30df0*/  IMAD R26, R24, 0x4, R26 ;  /* 0x00000004181a7824 */ /* 0x000fe200078e021a */
[----:B0-----:R-:W-:Y:S01]  /*30e00*/  LEA R3, P0, R2, c[0x0][0x160], 0x1 ;  /* 0x0000580002037a11 */ /* 0x001fe200078008ff */
[----:B------:R-:W-:-:S03]  /*30e10*/  IMAD R15, R24, 0x4, R15 ;  /* 0x00000004180f7824 */ /* 0x000fc600078e020f */
[-C--:B------:R-:W-:Y:S02]  /*30e20*/  LEA R9, P2, R6, R3.reuse, 0x1 ;  /* 0x0000000306097211 */ /* 0x080fe400078408ff */
[-C--:B------:R-:W-:Y:S02]  /*30e30*/  LEA R13, P6, R18, R3.reuse, 0x1 ;  /* 0x00000003120d7211 */ /* 0x080fe400078c08ff */
[----:B------:R-:W-:Y:S01]  /*30e40*/  LEA.HI.X.SX32 R2, R2, c[0x0][0x164], 0x1, P0 ;  /* 0x0000590002027a11 */ /* 0x000fe200000f0eff */
[----:B------:R0:W-:Y:S01]  /*30e50*/  STL [R1+0x6d0], R9 ;  /* 0x0006d00901007387 */ /* 0x0001e20000100800 */
[----:B------:R-:W-:-:S03]  /*30e60*/  LEA R12, P1, R26, R3, 0x1 ;  /* 0x000000031a0c7211 */ /* 0x000fc600078208ff */
[----:B------:R-:W-:Y:S01]  /*30e70*/  STL [R1+0x6d8], R13 ;  /* 0x0006d80d01007387 */ /* 0x000fe20000100800 */
[----:B0-----:R-:W-:-:S03]  /*30e80*/  LEA R9, P0, R15, R3, 0x1 ;  /* 0x000000030f097211 */ /* 0x001fc600078008ff */
[----:B------:R-:W-:Y:S04]  /*30e90*/  STL [R1+0x6e0], R12 ;  /* 0x0006e00c01007387 */ /* 0x000fe80000100800 */
[----:B------:R0:W-:Y:S02]  /*30ea0*/  STL [R1+0x6e8], R9 ;  /* 0x0006e80901007387 */ /* 0x0001e40000100800 */
[----:B0-----:R-:W-:Y:S02]  /*30eb0*/  LEA.HI.X.SX32 R9, R6, R2, 0x1, P2 ;  /* 0x0000000206097211 */ /* 0x001fe400010f0eff */
[-C--:B--2---:R-:W-:Y:S02]  /*30ec0*/  LEA R13, P5, R21, R3.reuse, 0x1 ;  /* 0x00000003150d7211 */ /* 0x084fe400078a08ff */
[----:B---3--:R-:W-:-:S03]  /*30ed0*/  LEA R12, P4, R17, R3, 0x1 ;  /* 0x00000003110c7211 */ /* 0x008fc600078808ff */
[----:B------:R-:W-:Y:S04]  /*30ee0*/  STL [R1+0x6f0], R13 ;  /* 0x0006f00d01007387 */ /* 0x000fe80000100800 */
[----:B------:R0:W-:Y:S01]  /*30ef0*/  STL [R1+0x6f8], R12 ;  /* 0x0006f80c01007387 */ /* 0x0001e20000100800 */
[----:B----4-:R-:W-:-:S03]  /*30f00*/  LEA R6, P3, R16, R3, 0x1 ;  /* 0x0000000310067211 */ /* 0x010fc600078608ff */
        /* <DEDUP_REMOVED lines=19> */
[----:B------:R-:W-:-:S03]  /*31040*/  IMAD R4, R24, 0x4, R0 ;  /* 0x0000000418047824 */ /* 0x000fc600078e0200 */
[----:B------:R2:W-:Y:S01]  /*31050*/  STL [R1+0x6f4], R6 ;  /* 0x0006f40601007387 */ /* 0x0005e20000100800 */
[----:B0-----:R-:W-:Y:S02]  /*31060*/  LEA R12, P4, R19, R3, 0x1 ;  /* 0x00000003130c7211 */ /* 0x001fe400078808ff */
[----:B-1----:R-:W-:-:S03]  /*31070*/  LEA.HI.X.SX32 R9, R16, R2, 0x1, P3 ;  /* 0x0000000210097211 */ /* 0x002fc600018f0eff */
[----:B------:R-:W-:Y:S01]  /*31080*/  STL [R1+0x728], R12 ;  /* 0x0007280c01007387 */ /* 0x000fe20000100800 */
[----:B--2---:R-:W-:-:S03]  /*31090*/  LEA R6, P3, R0, R3, 0x1 ;  /* 0x0000000300067211 */ /* 0x004fc600078608ff */
[----:B------:R0:W-:Y:S01]  /*310a0*/  STL [R1+0x6fc], R9 ;  /* 0x0006fc0901007387 */ /* 0x0001e20000100800 */
[----:B------:R-:W-:Y:S01]  /*310b0*/  LEA.HI.X.SX32 R11, R11, R2, 0x1, P2 ;  /* 0x000000020b0b7211 */ /* 0x000fe200010f0eff */
[----:B------:R-:W-:Y:S02]  /*310c0*/  IMAD R5, R24, 0x4, R4 ;  /* 0x0000000418057824 */ /* 0x000fe400078e0204 */
[----:B------:R1:W-:Y:S01]  /*310d0*/  STL [R1+0x734], R6 ;  /* 0x0007340601007387 */ /* 0x0003e20000100800 */
[----:B0-----:R-:W-:-:S03]  /*310e0*/  LEA R9, P2, R4, R3, 0x1 ;  /* 0x0000000304097211 */ /* 0x001fc600078408ff */
[----:B------:R-:W-:Y:S01]  /*310f0*/  STL [R1+0x704], R11 ;  /* 0x0007040b01007387 */ /* 0x000fe20000100800 */
[----:B-1----:R-:W-:-:S03]  /*31100*/  LEA.HI.X.SX32 R6, R10, R2, 0x1, P1 ;  /* 0x000000020a067211 */ /* 0x002fc600008f0eff */
[----:B------:R0:W-:Y:S01]  /*31110*/  STL [R1+0x73c], R9 ;  /* 0x00073c0901007387 */ /* 0x0001e20000100800 */
[----:B------:R-:W-:-:S03]  /*31120*/  LEA R10, P1, R5, R3, 0x1 ;  /* 0x00000003050a7211 */ /* 0x000fc600078208ff */
[----:B------:R1:W-:Y:S01]  /*31130*/  STL [R1+0x70c], R6 ;  /* 0x00070c0601007387 */ /* 0x0003e20000100800 */
[-C--:B0-----:R-:W-:Y:S02]  /*31140*/  LEA.HI.X.SX32 R9, R8, R2.reuse, 0x1, P0 ;  /* 0x0000000208097211 */ /* 0x081fe400000f0eff */
[-C--:B------:R-:W-:Y:S02]  /*31150*/  LEA.HI.X.SX32 R8, R20, R2.reuse, 0x1, P5 ;  /* 0x0000000214087211 */ /* 0x080fe400028f0eff */
[----:B-1----:R-:W-:Y:S01]  /*31160*/  LEA R6, P0, R7, R3, 0x1 ;  /* 0x0000000307067211 */ /* 0x002fe200078008ff */
[----:B------:R-:W-:Y:S01]  /*31170*/  STL [R1+0x748], R10 ;  /* 0x0007480a01007387 */ /* 0x000fe20000100800 */
[----:B------:R-:W-:-:S03]  /*31180*/  LEA.HI.X.SX32 R3, R19, R2, 0x1, P4 ;  /* 0x0000000213037211 */ /* 0x000fc600020f0eff */
[----:B------:R-:W-:Y:S01]  /*31190*/  STL [R1+0x714], R9 ;  /* 0x0007140901007387 */ /* 0x000fe20000100800 */
[----:B------:R-:W-:-:S03]  /*311a0*/  LEA.HI.X.SX32 R4, R4, R2, 0x1, P2 ;  /* 0x0000000204047211 */ /* 0x000fc600010f0eff */
[----:B------:R0:W-:Y:S04]  /*311b0*/  STL [R1+0x744], R6 ;  /* 0x0007440601007387 */ /* 0x0001e80000100800 */
[----:B------:R-:W-:Y:S01]  /*311c0*/  STL [R1+0x71c], R8 ;  /* 0x00071c0801007387 */ /* 0x000fe20000100800 */
[----:B0-----:R-:W-:-:S03]  /*311d0*/  LEA.HI.X.SX32 R6, R0, R2, 0x1, P3 ;  /* 0x0000000200067211 */ /* 0x001fc600018f0eff */
[----:B------:R0:W5:Y:S04]  /*311e0*/  LDL.LU R0, [R1+0x17d0] ;  /* 0x0017d00001007983 */ /* 0x0001680000300800 */
[----:B------:R1:W-:Y:S04]  /*311f0*/  STL [R1+0x724], R3 ;  /* 0x0007240301007387 */ /* 0x0003e80000100800 */
[----:B------:R0:W-:Y:S01]  /*31200*/  STL [R1+0x72c], R6 ;  /* 0x00072c0601007387 */ /* 0x0001e20000100800 */
[-C--:B-1----:R-:W-:Y:S02]  /*31210*/  LEA.HI.X.SX32 R3, R5, R2.reuse, 0x1, P1 ;  /* 0x0000000205037211 */ /* 0x082fe400008f0eff */
[----:B------:R-:W-:Y:S01]  /*31220*/  LEA.HI.X.SX32 R2, R7, R2, 0x1, P0 ;  /* 0x0000000207027211 */ /* 0x000fe200000f0eff */
[----:B------:R0:W-:Y:S04]  /*31230*/  STL [R1+0x738], R4 ;  /* 0x0007380401007387 */ /* 0x0001e80000100800 */
[----:B------:R0:W-:Y:S04]  /*31240*/  STL [R1+0x740], R3 ;  /* 0x0007400301007387 */ /* 0x0001e80000100800 */
[----:B------:R0:W-:Y:S04]  /*31250*/  STL [R1+0x730], R2 ;  /* 0x0007300201007387 */ /* 0x0001e80000100800 */
        /* <DEDUP_REMOVED lines=66> */
[----:B------:R0:W-:Y:S01]  /*31680*/  STL [R1+0x4a8], RZ ;  /* 0x0004a8ff01007387 */ /* 0x0001e20000100800 */
[----:B------:R-:W-:-:S02]  /*31690*/  USHF.L.U32 UR4, UR7, 0x6, URZ ;  /* 0x0000000607047899 */ /* 0x000fc4000800063f */
[----:B------:R-:W-:Y:S02]  /*316a0*/  USHF.L.U32 UR5, UR6, 0x6, URZ ;  /* 0x0000000606057899 */ /* 0x000fe4000800063f */
[----:B------:R-:W-:Y:S02]  /*316b0*/  USHF.R.S32.HI UR7, URZ, 0x1f, UR4 ;  /* 0x0000001f3f077899 */ /* 0x000fe40008011404 */
[----:B------:R-:W-:Y:S02]  /*316c0*/  USHF.R.S32.HI UR6, URZ, 0x1f, UR5 ;  /* 0x0000001f3f067899 */ /* 0x000fe40008011405 */
[----:B------:R-:W1:Y:S01]  /*316d0*/  S2R R20, SR_TID.X ;  /* 0x0000000000147919 */ /* 0x000e620000002100 */
[----:B------:R-:W-:Y:S01]  /*316e0*/  IMAD.MOV.U32 R10, RZ, RZ, 0x3f ;  /* 0x0000003fff0a7424 */ /* 0x000fe200078e00ff */
[----:B------:R-:W-:Y:S02]  /*316f0*/  USHF.L.U32 UR12, UR5, 0x1, URZ ;  /* 0x00000001050c7899 */ /* 0x000fe4000800063f */
[----:B------:R-:W2:Y:S01]  /*31700*/  S2R R19, SR_TID.X ;  /* 0x0000000000137919 */ /* 0x000ea20000002100 */
[----:B------:R-:W-:Y:S01]  /*31710*/  USHF.L.U32 UR9, UR4, 0x1, URZ ;  /* 0x0000000104097899 */ /* 0x000fe2000800063f */
[----:B------:R-:W-:Y:S01]  /*31720*/  IADD3 R10, R10, c[0x0][0x180], RZ ;  /* 0x000060000a0a7a10 */ /* 0x000fe20007ffe0ff */
[----:B------:R-:W-:Y:S01]  /*31730*/  USHF.L.U64.HI UR6, UR5, 0x1, UR6 ;  /* 0x0000000105067899 */ /* 0x000fe20008010206 */
[----:B-1----:R-:W-:-:S02]  /*31740*/  IMAD.SHL.U32 R8, R20, 0x2, RZ ;  /* 0x0000000214087824 */ /* 0x002fc400078e00ff */
[----:B------:R-:W-:Y:S01]  /*31750*/  IMAD.SHL.U32 R20, R20, 0x20, RZ ;  /* 0x0000002014147824 */ /* 0x000fe200078e00ff */
[----:B--2---:R-:W-:-:S04]  /*31760*/  LOP3.LUT R19, R19, 0x7, RZ, 0xc0, !PT ;  /* 0x0000000713137812 */ /* 0x004fc800078ec0ff */
[----:B0-----:R-:W-:Y:S01]  /*31770*/  LOP3.LUT R4, R20, 0x60, RZ, 0xc0, !PT ;  /* 0x0000006014047812 */ /* 0x001fe200078ec0ff */
[----:B------:R-:W-:-:S04]  /*31780*/  IMAD R19, R19, 0x90, RZ ;  /* 0x0000009013137824 */ /* 0x000fc800078e02ff */
[----:B------:R0:W-:Y:S01]  /*31790*/  STL [R1+0x1770], R4 ;  /* 0x0017700401007387 */ /* 0x0001e20000100800 */
[----:B------:R-:W-:Y:S02]  /*317a0*/  LOP3.LUT R8, R19, 0x30, R8, 0x78, !PT ;  /* 0x0000003013087812 */ /* 0x000fe400078e7808 */
[----:B------:R-:W-:Y:S02]  /*317b0*/  SHF.R.S32.HI R19, RZ, 0x1f, R10 ;  /* 0x0000001fff137819 */ /* 0x000fe4000001140a */
[----:B------:R-:W-:Y:S02]  /*317c0*/  LOP3.LUT R2, R8, 0x400, R20, 0xf8, !PT ;  /* 0x0000040008027812 */ /* 0x000fe400078ef814 */
[----:B------:R-:W-:-:S04]  /*317d0*/  LEA.HI R19, R19, R10, RZ, 0x6 ;  /* 0x0000000a13137211 */ /* 0x000fc800078f30ff */
[----:B------:R-:W-:Y:S02]  /*317e0*/  SHF.R.S32.HI R3, RZ, 0x6, R19 ;  /* 0x00000006ff037819 */ /* 0x000fe40000011413 */
[----:B0-----:R0:W-:Y:S01]  /*317f0*/  STL [R1+0x4ac], RZ ;  /* 0x0004acff01007387 */ /* 0x0011e20000100800 */
[----:B------:R-:W-:-:S03]  /*31800*/  USHF.L.U64.HI UR7, UR4, 0x1, UR7 ;  /* 0x0000000104077899 */ /* 0x000fc60008010207 */
[----:B------:R0:W-:Y:S01]  /*31810*/  STL [R1+0x490], RZ ;  /* 0x000490ff01007387 */ /* 0x0001e20000100800 */
[----:B------:R-:W-:-:S03]  /*31820*/  UMOV UR4, URZ ;  /* 0x0000003f00047c82 */ /* 0x000fc60008000000 */
        /* <DEDUP_REMOVED lines=43> */
[----:B------:R-:W1:Y:S04]  /*31ae0*/  S2R R19, SR_TID.X ;  /* 0x0000000000137919 */ /* 0x000e680000002100 */
[----:B------:R0:W-:Y:S04]  /*31af0*/  STL [R1+0x3e0], RZ ;  /* 0x0003e0ff01007387 */ /* 0x0001e80000100800 */
[----:B------:R0:W-:Y:S04]  /*31b00*/  STL [R1+0x3e4], RZ ;  /* 0x0003e4ff01007387 */ /* 0x0001e80000100800 */
[----:B------:R0:W-:Y:S04]  /*31b10*/  STL [R1+0x3e8], RZ ;  /* 0x0003e8ff01007387 */ /* 0x0001e80000100800 */
[----:B------:R0:W-:Y:S04]  /*31b20*/  STL [R1+0x3ec], RZ ;  /* 0x0003ecff01007387 */ /* 0x0001e80000100800 */
[----:B------:R0:W-:Y:S04]  /*31b30*/  STL [R1+0x3d0], RZ ;  /* 0x0003d0ff01007387 */ /* 0x0001e80000100800 */
[----:B------:R0:W-:Y:S01]  /*31b40*/  STL [R1+0x3d4], RZ ;  /* 0x0003d4ff01007387 */ /* 0x0001e20000100800 */
[----:B-1----:R-:W-:-:S03]  /*31b50*/  LOP3.LUT R19, R19, 0x3f, RZ, 0xc0, !PT ;  /* 0x0000003f13137812 */ /* 0x002fc600078ec0ff */
[----:B------:R0:W-:Y:S02]  /*31b60*/  STL [R1+0x3d8], RZ ;  /* 0x0003d8ff01007387 */ /* 0x0001e40000100800 */
[----:B------:R-:W-:Y:S02]  /*31b70*/  IMAD.SHL.U32 R3, R19, 0x2, RZ ;  /* 0x0000000213037824 */ /* 0x000fe400078e00ff */
[----:B------:R0:W-:Y:S03]  /*31b80*/  STL [R1+0x3dc], RZ ;  /* 0x0003dcff01007387 */ /* 0x0001e60000100800 */
[C---:B------:R-:W-:Y:S01]  /*31b90*/  LOP3.LUT R5, R3.reuse, 0x10, RZ, 0x3c, !PT ;  /* 0x0000001003057812 */ /* 0x040fe200078e3cff */
[----:B------:R0:W-:Y:S01]  /*31ba0*/  STL [R1+0x3c0], RZ ;  /* 0x0003c0ff01007387 */ /* 0x0001e20000100800 */
[C---:B------:R-:W-:Y:S02]  /*31bb0*/  LOP3.LUT R4, R3.reuse, 0x20, RZ, 0x3c, !PT ;  /* 0x0000002003047812 */ /* 0x040fe400078e3cff */
[C---:B------:R-:W-:Y:S01]  /*31bc0*/  LOP3.LUT R6, R3.reuse, 0x30, RZ, 0x3c, !PT ;  /* 0x0000003003067812 */ /* 0x040fe200078e3cff */
[----:B------:R0:W-:Y:S01]  /*31bd0*/  STL [R1+0x3c4], RZ ;  /* 0x0003c4ff01007387 */ /* 0x0001e20000100800 */
[----:B------:R-:W-:-:S02]  /*31be0*/  LOP3.LUT R5, R3, 0x40, RZ, 0x3c, !PT ;  /* 0x0000004003057812 */ /* 0x000fc400078e3cff */
[C---:B------:R-:W-:Y:S01]  /*31bf0*/  LOP3.LUT R4, R3.reuse, 0x50, RZ, 0x3c, !PT ;  /* 0x0000005003047812 */ /* 0x040fe200078e3cff */
[----:B------:R0:W-:Y:S01]  /*31c00*/  STL [R1+0x3c8], RZ ;  /* 0x0003c8ff01007387 */ /* 0x0001e20000100800 */
[C---:B------:R-:W-:Y:S02]  /*31c10*/  LOP3.LUT R6, R3.reuse, 0x60, RZ, 0x3c, !PT ;  /* 0x0000006003067812 */ /* 0x040fe400078e3cff */
[----:B------:R-:W-:Y:S01]  /*31c20*/  LOP3.LUT R5, R3, 0x70, RZ, 0x3c, !PT ;  /* 0x0000007003057812 */ /* 0x000fe200078e3cff */
[----:B------:R0:W-:Y:S01]  /*31c30*/  STL [R1+0x3cc], RZ ;  /* 0x0003ccff01007387 */ /* 0x0001e20000100800 */
[----:B------:R-:W-:-:S03]  /*31c40*/  LOP3.LUT R4, R2, 0x40, RZ, 0x3c, !PT ;  /* 0x0000004002047812 */ /* 0x000fc600078e3cff */
[----:B------:R0:W-:Y:S04]  /*31c50*/  STL [R1+0x3b0], RZ ;  /* 0x0003b0ff01007387 */ /* 0x0001e80000100800 */
[----:B------:R0:W-:Y:S04]  /*31c60*/  STL [R1+0x3b4], RZ ;  /* 0x0003b4ff01007387 */ /* 0x0001e80000100800 */
[----:B------:R0:W-:Y:S04]  /*31c70*/  STL [R1+0x3b8], RZ ;  /* 0x0003b8ff01007387 */ /* 0x0001e80000100800 */
[----:B------:R0:W-:Y:S02]  /*31c80*/  STL [R1+0x3bc], RZ ;  /* 0x0003bcff01007387 */ /* 0x0001e40000100800 */
.L_x_3:
[----:B------:R-:W2:Y:S04]  /*31c90*/  LDL R5, [R1+0x730] ;  /* 0x0007300001057983 */ /* 0x000ea80000100800 */
[----:B--2---:R1:W-:Y:S04]  /*31ca0*/  STL [R1+0x2a40], R5 ;  /* 0x002a400501007387 */ /* 0x0043e80000100800 */
[----:B------:R-:W2:Y:S01]  /*31cb0*/  LDL R4, [R1+0x744] ;  /* 0x0007440001047983 */ /* 0x000ea20000100800 */
[----:B------:R-:W-:-:S02]  /*31cc0*/  UMOV UR5, 0xffffffc0 ;  /* 0xffffffc000057882 */ /* 0x000fc40000000000 */
[----:B------:R-:W-:Y:S01]  /*31cd0*/  ULDC UR8, c[0x0][0x180] ;  /* 0x0000600000087ab9 */ /* 0x000fe20000000800 */
[----:B------:R-:W-:Y:S01]  /*31ce0*/  STL [R1+0x2918], R13 ;  /* 0x0029180d01007387 */ /* 0x000fe20000100800 */
[----:B------:R-:W-:-:S03]  /*31cf0*/  UIMAD UR5, UR4, UR5, UR8 ;  /* 0x00000005040572a4 */ /* 0x000fc6000f8e0208 */
[----:B------:R-:W-:Y:S04]  /*31d00*/  STL [R1+0x2920], R13 ;  /* 0x0029200d01007387 */ /* 0x000fe80000100800 */
        /* <DEDUP_REMOVED lines=29> */
[----:B------:R3:W-:Y:S04]  /*31ee0*/  STL [R1+0x2a20], R13 ;  /* 0x002a200d01007387 */ /* 0x0007e80000100800 */
        /* <DEDUP_REMOVED lines=34> */
[----:B-----5:R-:W-:Y:S04]  /*32110*/  STL [R1+0x2910], R11 ;  /* 0x0029100b01007387 */ /* 0x020fe80000100800 */
        /* <DEDUP_REMOVED lines=9> */
[----:B0-----:R0:W-:Y:S04]  /*321b0*/  STL [R1+0x2a3c], R9 ;  /* 0x002a3c0901007387 */ /* 0x0011e80000100800 */
        /* <DEDUP_REMOVED lines=224> */
[----:B-1----:R-:W3:Y:S04]  /*32fc0*/  S2R R5, SR_TID.X ;  /* 0x0000000000057919 */ /* 0x002ee80000002100 */
[----:B------:R-:W-:Y:S04]  /*32fd0*/  STL [R1+0x25f8], R2 ;  /* 0x0025f80201007387 */ /* 0x000fe80000100800 */
[----:B------:R-:W-:Y:S04]  /*32fe0*/  STL [R1+0x2600], R2 ;  /* 0x0026000201007387 */ /* 0x000fe80000100800 */
[----:B------:R-:W-:Y:S04]  /*32ff0*/  STL [R1+0x2608], R2 ;  /* 0x0026080201007387 */ /* 0x000fe80000100800 */
[----:B------:R-:W-:Y:S04]  /*33000*/  STL [R1+0x2610], R2 ;  /* 0x0026100201007387 */ /* 0x000fe80000100800 */
[----:B------:R-:W-:Y:S04]  /*33010*/  STL [R1+0x2618], R2 ;  /* 0x0026180201007387 */ /* 0x000fe80000100800 */
[----:B------:R-:W-:Y:S01]  /*33020*/  STL [R1+0x2620], R2 ;  /* 0x0026200201007387 */ /* 0x000fe20000100800 */
[----:B---3--:R-:W-:-:S02]  /*33030*/  SHF.R.U32.HI R13, RZ, 0x4, R5 ;  /* 0x00000004ff0d7819 */ /* 0x008fc40000011605 */
[----:B------:R-:W-:Y:S01]  /*33040*/  SHF.R.U32.HI R5, RZ, 0x4, R5 ;  /* 0x00000004ff057819 */ /* 0x000fe20000011605 */
[----:B------:R-:W-:Y:S04]  /*33050*/  STL [R1+0x2628], R2 ;  /* 0x0026280201007387 */ /* 0x000fe80000100800 */
[----:B----4-:R-:W1:Y:S01]  /*33060*/  S2R R11, SR_TID.X ;  /* 0x00000000000b7919 */ /* 0x010e620000002100 */
[----:B------:R-:W-:Y:S02]  /*33070*/  SGXT.U32 R5, R5, 0x2 ;  /* 0x000000020505781a */ /* 0x000fe40000000000 */
[----:B0-----:R-:W-:Y:S01]  /*33080*/  PRMT R9, RZ, 0x7610, R9 ;  /* 0x00007610ff097816 */ /* 0x001fe20000000009 */
[----:B------:R-:W-:Y:S01]  /*33090*/  STL [R1+0x2630], R2 ;  /* 0x0026300201007387 */ /* 0x000fe20000100800 */
[----:B------:R-:W-:-:S02]  /*330a0*/  LOP3.LUT R5, R5, 0x4, RZ, 0xfc, !PT ;  /* 0x0000000405057812 */ /* 0x000fc400078efcff */
[----:B------:R-:W-:Y:S01]  /*330b0*/  PRMT R10, RZ, 0x7610, R10 ;  /* 0x00007610ff0a7816 */ /* 0x000fe2000000000a */
[----:B------:R-:W-:Y:S01]  /*330c0*/  STL [R1+0x2638], R2 ;  /* 0x0026380201007387 */ /* 0x000fe20000100800 */
[----:B------:R-:W-:Y:S02]  /*330d0*/  ISETP.GE.AND P1, PT, R5, UR5, PT ;  /* 0x0000000505007c0c */ /* 0x000fe4000bf26270 */
[----:B------:R-:W-:Y:S01]  /*330e0*/  SGXT.U32 R13, R13, 0x2 ;  /* 0x000000020d0d781a */ /* 0x000fe20000000000 */
[----:B------:R-:W-:Y:S03]  /*330f0*/  STL [R1+0x2640], R2 ;  /* 0x0026400201007387 */ /* 0x000fe60000100800 */
[----:B------:R-:W-:Y:S01]  /*33100*/  LOP3.LUT R12, R13, 0x8, RZ, 0xfc, !PT ;  /* 0x000000080d0c7812 */ /* 0x000fe200078efcff */
        /* <DEDUP_REMOVED lines=27> */
[----:B-----5:R1:W-:Y:S04]  /*332c0*/  STL [R1+0x17d0], R0 ;  /* 0x0017d00001007387 */ /* 0x0203e80000100800 */
[----:B------:R-:W2:Y:S01]  /*332d0*/  LDL.LU R5, [R1+0x2a40] ;  /* 0x002a400001057983 */ /* 0x000ea20000300800 */
[----:B-1----:R-:W-:-:S04]  /*332e0*/  SHF.R.U32.HI R0, RZ, 0x4, R11 ;  /* 0x00000004ff007819 */ /* 0x002fc8000001160b */
[----:B------:R-:W-:-:S04]  /*332f0*/  SGXT.U32 R0, R0, 0x2 ;  /* 0x000000020000781a */ /* 0x000fc80000000000 */
[----:B------:R-:W-:-:S13]  /*33300*/  ISETP.GE.AND P0, PT, R0, UR5, PT ;  /* 0x0000000500007c0c */ /* 0x000fda000bf06270 */
[----:B--2---:R0:W2:Y:S04]  /*33310*/  @!P0 LDG.E.U16 R9, [R4.64] ;  /* 0x0000000a04098981 */ /* 0x0040a8000c1e1500 */
[----:B0-----:R-:W3:Y:S04]  /*33320*/  LDL R4, [R1+0x740] ;  /* 0x0007400001047983 */ /* 0x001ee80000100800 */
[----:B--2---:R0:W-:Y:S04]  /*33330*/  STL [R1+0x2b8], R9 ;  /* 0x0002b80901007387 */ /* 0x0041e80000100800 */
[----:B------:R-:W3:Y:S01]  /*33340*/  LDL R5, [R1+0x748] ;  /* 0x0007480001057983 */ /* 0x000ee20000100800 */
[----:B------:R-:W-:-:S04]  /*33350*/  LOP3.LUT R13, R13, 0xc, RZ, 0xfc, !PT ;  /* 0x0000000c0d0d7812 */ /* 0x000fc800078efcff */
[----:B------:R-:W-:Y:S02]  /*33360*/  ISETP.GE.AND P3, PT, R13, UR5, PT ;  /* 0x000000050d007c0c */ /* 0x000fe4000bf66270 */
[----:B------:R-:W0:Y:S01]  /*33370*/  S2R R13, SR_TID.X ;  /* 0x00000000000d7919 */ /* 0x000e220000002100 */
[----:B---3--:R-:W-:-:S04]  /*33380*/  @!P1 LOP3.LUT R5, R5, R4, RZ, 0x3c, !PT ;  /* 0x0000000405059212 */ /* 0x008fc800078e3cff */
[----:B------:R-:W-:-:S04]  /*33390*/  @!P1 LOP3.LUT R4, R5, R4, RZ, 0x3c, !PT ;  /* 0x0000000405049212 */ /* 0x000fc800078e3cff */
[----:B------:R-:W-:-:S05]  /*333a0*/  @!P1 LOP3.LUT R5, R5, R4, RZ, 0x3c, !PT ;  /* 0x0000000405059212 */ /* 0x000fca00078e3cff */
[----:B------:R1:W2:Y:S01]  /*333b0*/  @!P1 LDG.E.U16 R10, [R4.64] ;  /* 0x0000000a040a9981 */ /* 0x0002a2000c1e1500 */
[----:B0-----:R-:W-:-:S03]  /*333c0*/  SHF.R.U32.HI R9, RZ, 0x4, R13 ;  /* 0x00000004ff097819 */ /* 0x001fc6000001160d */
[----:B------:R-:W3:Y:S01]  /*333d0*/  LDL R13, [R1+0x728] ;  /* 0x00072800010d7983 */ /* 0x000ee20000100800 */
[----:B------:R-:W-:-:S04]  /*333e0*/  SGXT.U32 R9, R9, 0x2 ;  /* 0x000000020909781a */ /* 0x000fc80000000000 */
[----:B------:R-:W-:-:S04]  /*333f0*/  LOP3.LUT R9, R9, 0x10, RZ, 0xfc, !PT ;  /* 0x0000001009097812 */ /* 0x000fc800078efcff */
[----:B------:R-:W-:Y:S02]  /*33400*/  ISETP.GE.AND P4, PT, R9, UR5, PT ;  /* 0x0000000509007c0c */ /* 0x000fe4000bf86270 */
[----:B------:R-:W4:Y:S04]  /*33410*/  LDL.LU R9, [R1+0x2a3c] ;  /* 0x002a3c0001097983 */ /* 0x000f280000300800 */
[----:B-1----:R-:W3:Y:S04]  /*33420*/  LDL R4, [R1+0x738] ;  /* 0x0007380001047983 */ /* 0x002ee80000100800 */
[----:B--2---:R0:W-:Y:S04]  /*33430*/  STL [R1+0x2b4], R10 ;  /* 0x0002b40a01007387 */ /* 0x0041e80000100800 */
[----:B------:R-:W3:Y:S01]  /*33440*/  LDL R5, [R1+0x73c] ;  /* 0x00073c0001057983 */ /* 0x000ee20000100800 */
[----:B------:R-:W-:-:S02]  /*33450*/  ISETP.GE.AND P2, PT, R12, UR5, PT ;  /* 0x000000050c007c0c */ /* 0x000fc4000bf46270 */
[----:B------:R-:W-:Y:S01]  /*33460*/  PRMT R15, RZ, 0x7610, R15 ;  /* 0x00007610ff0f7816 */ /* 0x000fe2000000000f */
[----:B------:R-:W1:Y:S10]  /*33470*/  S2R R12, SR_TID.X ;  /* 0x00000000000c7919 */ /* 0x000e740000002100 */
[----:B---3--:R-:W-:-:S04]  /*33480*/  @!P2 LOP3.LUT R5, R5, R4, RZ, 0x3c, !PT ;  /* 0x000000040505a212 */ /* 0x008fc800078e3cff */
[----:B------:R-:W-:-:S04]  /*33490*/  @!P2 LOP3.LUT R4, R5, R4, RZ, 0x3c, !PT ;  /* 0x000000040504a212 */ /* 0x000fc800078e3cff */
[----:B------:R-:W-:-:S05]  /*334a0*/  @!P2 LOP3.LUT R5, R5, R4, RZ, 0x3c, !PT ;  /* 0x000000040505a212 */ /* 0x000fca00078e3cff */
[----:B------:R2:W3:Y:S01]  /*334b0*/  @!P2 LDG.E.U16 R15, [R4.64] ;  /* 0x0000000a040fa981 */ /* 0x0004e2000c1e1500 */
[----:B-1----:R-:W-:-:S04]  /*334c0*/  SHF.R.U32.HI R12, RZ, 0x4, R12 ;  /* 0x00000004ff0c7819 */ /* 0x002fc8000001160c */
[----:B------:R-:W-:-:S04]  /*334d0*/  SGXT.U32 R12, R12, 0x2 ;  /* 0x000000020c0c781a */ /* 0x000fc80000000000 */
[----:B------:R-:W-:-:S04]  /*334e0*/  LOP3.LUT R12, R12, 0x14, RZ, 0xfc, !PT ;  /* 0x000000140c0c7812 */ /* 0x000fc800078efcff */
[----:B------:R-:W-:Y:S02]  /*334f0*/  ISETP.GE.AND P1, PT, R12, UR5, PT ;  /* 0x000000050c007c0c */ /* 0x000fe4000bf26270 */
[----:B------:R-:W4:Y:S04]  /*33500*/  LDL.LU R12, [R1+0x2a38] ;  /* 0x002a3800010c7983 */ /* 0x000f280000300800 */
[----:B--2---:R-:W2:Y:S04]  /*33510*/  LDL R4, [R1+0x72c] ;  /* 0x00072c0001047983 */ /* 0x004ea80000100800 */
[----:B---3--:R1:W-:Y:S04]  /*33520*/  STL [R1+0x2b0], R15 ;  /* 0x0002b00f01007387 */ /* 0x0083e80000100800 */
[----:B------:R-:W2:Y:S01]  /*33530*/  LDL R5, [R1+0x734] ;  /* 0x0007340001057983 */ /* 0x000ea20000100800 */
[----:B----4-:R-:W-:-:S03]  /*33540*/  PRMT R12, RZ, 0x7610, R12 ;  /* 0x00007610ff0c7816 */ /* 0x010fc6000000000c */
[----:B0-----:R-:W0:Y:S01]  /*33550*/  S2R R10, SR_TID.X ;  /* 0x00000000000a7919 */ /* 0x001e220000002100 */
[----:B--2---:R-:W-:-:S04]  /*33560*/  @!P3 LOP3.LUT R5, R5, R4, RZ, 0x3c, !PT ;  /* 0x000000040505b212 */ /* 0x004fc800078e3cff */
[----:B------:R-:W-:-:S04]  /*33570*/  @!P3 LOP3.LUT R4, R5, R4, RZ, 0x3c, !PT ;  /* 0x000000040504b212 */ /* 0x000fc800078e3cff */
[----:B------:R-:W-:-:S05]  /*33580*/  @!P3 LOP3.LUT R5, R5, R4, RZ, 0x3c, !PT ;  /* 0x000000040505b212 */ /* 0x000fca00078e3cff */
[----:B------:R-:W2:Y:S01]  /*33590*/  @!P3 LDG.E.U16 R12, [R4.64] ;  /* 0x0000000a040cb981 */ /* 0x000ea2000c1e1500 */
[----:B0-----:R-:W-:-:S04]  /*335a0*/  SHF.R.U32.HI R10, RZ, 0x4, R10 ;  /* 0x00000004ff0a7819 */ /* 0x001fc8000001160a */
[----:B------:R-:W-:-:S04]  /*335b0*/  SGXT.U32 R10, R10, 0x2 ;  /* 0x000000020a0a781a */ /* 0x000fc80000000000 */
[----:B-1----:R-:W-:-:S04]  /*335c0*/  LOP3.LUT R15, R10, 0x18, RZ, 0xfc, !PT ;  /* 0x000000180a0f7812 */ /* 0x002fc800078efcff */
[----:B------:R-:W-:Y:S02]  /*335d0*/  ISETP.GE.AND P0, PT, R15, UR5, PT ;  /* 0x000000050f007c0c */ /* 0x000fe4000bf06270 */
[----:B------:R-:W3:Y:S04]  /*335e0*/  LDL.LU R15, [R1+0x2a34] ;  /* 0x002a3400010f7983 */ /* 0x000ee80000300800 */
[----:B------:R-:W0:Y:S04]  /*335f0*/  S2R R10, SR_TID.X ;  /* 0x00000000000a7919 */ /* 0x000e280000002100 */
[----:B--2---:R1:W-:Y:S04]  /*33600*/  STL [R1+0x2ac], R12 ;  /* 0x0002ac0c01007387 */ /* 0x0043e80000100800 */
[----:B-1----:R-:W2:Y:S04]  /*33610*/  LDL.LU R12, [R1+0x2a30] ;  /* 0x002a3000010c7983 */ /* 0x002ea80000300800 */
[----:B------:R-:W4:Y:S01]  /*33620*/  LDL R5, [R1+0x724] ;  /* 0x0007240001057983 */ /* 0x000f220000100800 */
[----:B0-----:R-:W-:-:S04]  /*33630*/  SHF.R.U32.HI R4, RZ, 0x4, R10 ;  /* 0x00000004ff047819 */ /* 0x001fc8000001160a */
[----:B------:R-:W-:-:S04]  /*33640*/  SGXT.U32 R4, R4, 0x2 ;  /* 0x000000020404781a */ /* 0x000fc80000000000 */
[----:B------:R-:W-:Y:S02]  /*33650*/  LOP3.LUT R4, R4, 0x1c, RZ, 0xfc, !PT ;  /* 0x0000001c04047812 */ /* 0x000fe400078efcff */
[----:B------:R-:W-:Y:S02]  /*33660*/  PRMT R9, RZ, 0x7610, R9 ;  /* 0x00007610ff097816 */ /* 0x000fe40000000009 */
[----:B------:R-:W-:Y:S01]  /*33670*/  ISETP.GE.AND P2, PT, R4, UR5, PT ;  /* 0x0000000504007c0c */ /* 0x000fe2000bf46270 */
[----:B------:R-:W-:-:S05]  /*33680*/  @!P4 IMAD.MOV.U32 R4, RZ, RZ, R13 ;  /* 0x000000ffff04c224 */ /* 0x000fca00078e000d */
[----:B----4-:R-:W4:Y:S04]  /*33690*/  @!P4 LDG.E.U16 R9, [R4.64] ;  /* 0x0000000a0409c981 */ /* 0x010f28000c1e1500 */
[----:B----4-:R0:W-:Y:S04]  /*336a0*/  STL [R1+0x2a8], R9 ;  /* 0x0002a80901007387 */ /* 0x0101e80000100800 */
[----:B0-----:R-:W4:Y:S04]  /*336b0*/  LDL.LU R9, [R1+0x2a2c] ;  /* 0x002a2c0001097983 */ /* 0x001f280000300800 */
[----:B------:R-:W3:Y:S04]  /*336c0*/  LDL R4, [R1+0x71c] ;  /* 0x00071c0001047983 */ /* 0x000ee80000100800 */
[----:B------:R-:W3:Y:S01]  /*336d0*/  LDL R5, [R1+0x720] ;  /* 0x0007200001057983 */ /* 0x000ee20000100800 */
[----:B------:R-:W-:-:S04]  /*336e0*/  SHF.R.U32.HI R10, RZ, 0x4, R10 ;  /* 0x00000004ff0a7819 */ /* 0x000fc8000001160a */
[----:B------:R-:W-:Y:S02]  /*336f0*/  SGXT.U32 R10, R10, 0x2 ;  /* 0x000000020a0a781a */ /* 0x000fe40000000000 */
[----:B--2---:R-:W-:Y:S02]  /*33700*/  PRMT R12, RZ, 0x7610, R12 ;  /* 0x00007610ff0c7816 */ /* 0x004fe4000000000c */
[----:B------:R-:W-:-:S04]  /*33710*/  LOP3.LUT R10, R10, 0x20, RZ, 0xfc, !PT ;  /* 0x000000200a0a7812 */ /* 0x000fc800078efcff */
[----:B------:R-:W-:Y:S02]  /*33720*/  ISETP.GE.AND P3, PT, R10, UR5, PT ;  /* 0x000000050a007c0c */ /* 0x000fe4000bf66270 */
[----:B------:R-:W2:Y:S01]  /*33730*/  LDL.LU R10, [R1+0x2a28] ;  /* 0x002a2800010a7983 */ /* 0x000ea20000300800 */
[----:B---3--:R-:W-:-:S04]  /*33740*/  @!P1 LOP3.LUT R5, R5, R4, RZ, 0x3c, !PT ;  /* 0x0000000405059212 */ /* 0x008fc800078e3cff */
[----:B------:R-:W-:-:S04]  /*33750*/  @!P1 LOP3.LUT R4, R5, R4, RZ, 0x3c, !PT ;  /* 0x0000000405049212 */ /* 0x000fc800078e3cff */
[----:B------:R-:W-:-:S05]  /*33760*/  @!P1 LOP3.LUT R5, R5, R4, RZ, 0x3c, !PT ;  /* 0x0000000405059212 */ /* 0x000fca00078e3cff */
[----:B------:R0:W3:Y:S04]  /*33770*/  @!P1 LDG.E.U16 R12, [R4.64] ;  /* 0x0000000a040c9981 */ /* 0x0000e8000c1e1500 */
[----:B0-----:R-:W4:Y:S04]  /*33780*/  LDL R4, [R1+0x714] ;  /* 0x0007140001047983 */ /* 0x001f280000100800 */
[----:B------:R-:W4:Y:S04]  /*33790*/  LDL R5, [R1+0x718] ;  /* 0x0007180001057983 */ /* 0x000f280000100800 */
[----:B------:R-:W0:Y:S01]  /*337a0*/  S2R R13, SR_TID.X ;  /* 0x00000000000d7919 */ /* 0x000e220000002100 */
[----:B--2---:R-:W-:-:S02]  /*337b0*/  PRMT R10, RZ, 0x7610, R10 ;  /* 0x00007610ff0a7816 */ /* 0x004fc4000000000a */
[----:B0-----:R-:W-:-:S04]  /*337c0*/  SHF.R.U32.HI R13, RZ, 0x4, R13 ;  /* 0x00000004ff0d7819 */ /* 0x001fc8000001160d */
[----:B------:R-:W-:Y:S01]  /*337d0*/  SGXT.U32 R13, R13, 0x2 ;  /* 0x000000020d0d781a */ /* 0x000fe20000000000 */
[----:B---3--:R0:W-:Y:S01]  /*337e0*/  STL [R1+0x2a4], R12 ;  /* 0x0002a40c01007387 */ /* 0x0081e20000100800 */
[-C--:B----4-:R-:W-:Y:S02]  /*337f0*/  @!P0 LOP3.LUT R5, R5, R4.reuse, RZ, 0x3c, !PT ;  /* 0x0000000405058212 */ /* 0x090fe400078e3cff */
[----:B0-----:R-:W-:Y:S02]  /*33800*/  LOP3.LUT R12, R13, 0x24, RZ, 0xfc, !PT ;  /* 0x000000240d0c7812 */ /* 0x001fe400078efcff */
[----:B------:R-:W-:Y:S02]  /*33810*/  @!P0 LOP3.LUT R4, R5, R4, RZ, 0x3c, !PT ;  /* 0x0000000405048212 */ /* 0x000fe400078e3cff */
[----:B------:R-:W-:Y:S02]  /*33820*/  LOP3.LUT R13, R13, 0x28, RZ, 0xfc, !PT ;  /* 0x000000280d0d7812 */ /* 0x000fe400078efcff */
[----:B------:R-:W-:-:S02]  /*33830*/  @!P0 LOP3.LUT R5, R5, R4, RZ, 0x3c, !PT ;  /* 0x0000000405058212 */ /* 0x000fc400078e3cff */
[----:B------:R-:W-:Y:S02]  /*33840*/  ISETP.GE.AND P4, PT, R12, UR5, PT ;  /* 0x000000050c007c0c */ /* 0x000fe4000bf86270 */
[----:B------:R-:W2:Y:S01]  /*33850*/  LDL.LU R12, [R1+0x2a24] ;  /* 0x002a2400010c7983 */ /* 0x000ea20000300800 */
[----:B------:R-:W-:-:S03]  /*33860*/  ISETP.GE.AND P5, PT, R13, UR5, PT ;  /* 0x000000050d007c0c */ /* 0x000fc6000bfa6270 */
[----:B------:R-:W3:Y:S04]  /*33870*/  LDL.LU R13, [R1+0x2a20] ;  /* 0x002a2000010d7983 */ /* 0x000ee80000300800 */
[----:B------:R0:W4:Y:S04]  /*33880*/  @!P0 LDG.E.U16 R10, [R4.64] ;  /* 0x0000000a040a8981 */ /* 0x000128000c1e1500 */
[----:B0-----:R-:W2:Y:S04]  /*33890*/  LDL R4, [R1+0x70c] ;  /* 0x00070c0001047983 */ /* 0x001ea80000100800 */
[----:B------:R-:W2:Y:S01]  /*338a0*/  LDL R5, [R1+0x710] ;  /* 0x0007100001057983 */ /* 0x000ea20000100800 */
[----:B------:R-:W-:-:S02]  /*338b0*/  PRMT R9, RZ, 0x7610, R9 ;  /* 0x00007610ff097816 */ /* 0x000fc40000000009 */
[----:B--2---:R-:W-:-:S04]  /*338c0*/  @!P2 LOP3.LUT R5, R5, R4, RZ, 0x3c, !PT ;  /* 0x000000040505a212 */ /* 0x004fc800078e3cff */
[----:B------:R-:W-:-:S04]  /*338d0*/  @!P2 LOP3.LUT R4, R5, R4, RZ, 0x3c, !PT ;  /* 0x000000040504a212 */ /* 0x000fc800078e3cff */
[----:B------:R-:W-:-:S05]  /*338e0*/  @!P2 LOP3.LUT R5, R5, R4, RZ, 0x3c, !PT ;  /* 0x000000040505a212 */ /* 0x000fca00078e3cff */
[----:B------:R-:W2:Y:S04]  /*338f0*/  @!P2 LDG.E.U16 R9, [R4.64] ;  /* 0x0000000a0409a981 */ /* 0x000ea8000c1e1500 */
[----:B----4-:R0:W-:Y:S04]  /*33900*/  STL [R1+0x2a0], R10 ;  /* 0x0002a00a01007387 */ /* 0x0101e80000100800 */
[----:B--2---:R1:W-:Y:S04]  /*33910*/  STL [R1+0x29c], R9 ;  /* 0x00029c0901007387 */ /* 0x0043e80000100800 */
[----:B------:R-:W2:Y:S04]  /*33920*/  LDL R4, [R1+0x704] ;  /* 0x0007040001047983 */ /* 0x000ea80000100800 */
[----:B------:R-:W2:Y:S01]  /*33930*/  LDL R5, [R1+0x708] ;  /* 0x0007080001057983 */ /* 0x000ea20000100800 */
[----:B---3--:R-:W-:-:S03]  /*33940*/  PRMT R13, RZ, 0x7610, R13 ;  /* 0x00007610ff0d7816 */ /* 0x008fc6000000000d */
[----:B0-----:R-:W1:Y:S01]  /*33950*/  S2R R10, SR_TID.X ;  /* 0x00000000000a7919 */ /* 0x001e620000002100 */
[----:B--2---:R-:W-:-:S04]  /*33960*/  @!P3 LOP3.LUT R5, R5, R4, RZ, 0x3c, !PT ;  /* 0x000000040505b212 */ /* 0x004fc800078e3cff */
[----:B------:R-:W-:-:S04]  /*33970*/  @!P3 LOP3.LUT R4, R5, R4, RZ, 0x3c, !PT ;  /* 0x000000040504b212 */ /* 0x000fc800078e3cff */
[----:B------:R-:W-:-:S05]  /*33980*/  @!P3 LOP3.LUT R5, R5, R4, RZ, 0x3c, !PT ;  /* 0x000000040505b212 */ /* 0x000fca00078e3cff */
[----:B------:R-:W2:Y:S01]  /*33990*/  @!P3 LDG.E.U16 R13, [R4.64] ;  /* 0x0000000a040db981 */ /* 0x000ea2000c1e1500 */
[----:B-1----:R-:W-:-:S04]  /*339a0*/  SHF.R.U32.HI R9, RZ, 0x4, R10 ;  /* 0x00000004ff097819 */ /* 0x002fc8000001160a */
[----:B------:R-:W-:-:S04]  /*339b0*/  SGXT.U32 R9, R9, 0x2 ;  /* 0x000000020909781a */ /* 0x000fc80000000000 */
[----:B------:R-:W-:-:S04]  /*339c0*/  LOP3.LUT R9, R9, 0x2c, RZ, 0xfc, !PT ;  /* 0x0000002c09097812 */ /* 0x000fc800078efcff */
[----:B------:R-:W-:Y:S02]  /*339d0*/  ISETP.GE.AND P0, PT, R9, UR5, PT ;  /* 0x0000000509007c0c */ /* 0x000fe4000bf06270 */
[----:B------:R-:W3:Y:S04]  /*339e0*/  LDL.LU R9, [R1+0x2a1c] ;  /* 0x002a1c0001097983 */ /* 0x000ee80000300800 */
[----:B--2---:R0:W-:Y:S04]  /*339f0*/  STL [R1+0x298], R13 ;  /* 0x0002980d01007387 */ /* 0x0041e80000100800 */
[----:B0-----:R-:W2:Y:S04]  /*33a00*/  LDL.LU R13, [R1+0x2a18] ;  /* 0x002a1800010d7983 */ /* 0x001ea80000300800 */
[----:B------:R-:W4:Y:S04]  /*33a10*/  LDL R4, [R1+0x6fc] ;  /* 0x0006fc0001047983 */ /* 0x000f280000100800 */
[----:B------:R-:W4:Y:S01]  /*33a20*/  LDL R5, [R1+0x700] ;  /* 0x0007000001057983 */ /* 0x000f220000100800 */
[----:B------:R-:W-:-:S02]  /*33a30*/  PRMT R12, RZ, 0x7610, R12 ;  /* 0x00007610ff0c7816 */ /* 0x000fc4000000000c */
[----:B----4-:R-:W-:-:S04]  /*33a40*/  @!P4 LOP3.LUT R5, R5, R4, RZ, 0x3c, !PT ;  /* 0x000000040505c212 */ /* 0x010fc800078e3cff */
[----:B------:R-:W-:-:S04]  /*33a50*/  @!P4 LOP3.LUT R4, R5, R4, RZ, 0x3c, !PT ;  /* 0x000000040504c212 */ /* 0x000fc800078e3cff */
[----:B------:R-:W-:-:S05]  /*33a60*/  @!P4 LOP3.LUT R5, R5, R4, RZ, 0x3c, !PT ;  /* 0x000000040505c212 */ /* 0x000fca00078e3cff */
[----:B------:R-:W4:Y:S01]  /*33a70*/  @!P4 LDG.E.U16 R12, [R4.64] ;  /* 0x0000000a040cc981 */ /* 0x000f22000c1e1500 */
[----:B------:R-:W-:-:S04]  /*33a80*/  SHF.R.U32.HI R10, RZ, 0x4, R10 ;  /* 0x00000004ff0a7819 */ /* 0x000fc8000001160a */
[----:B------:R-:W-:-:S04]  /*33a90*/  SGXT.U32 R10, R10, 0x2 ;  /* 0x000000020a0a781a */ /* 0x000fc80000000000 */
[----:B------:R-:W-:-:S04]  /*33aa0*/  LOP3.LUT R10, R10, 0x30, RZ, 0xfc, !PT ;  /* 0x000000300a0a7812 */ /* 0x000fc800078efcff */
[----:B------:R-:W-:Y:S02]  /*33ab0*/  ISETP.GE.AND P1, PT, R10, UR5, PT ;  /* 0x000000050a007c0c */ /* 0x000fe4000bf26270 */
[----:B------:R-:W2:Y:S04]  /*33ac0*/  LDL.LU R10, [R1+0x2a14] ;  /* 0x002a1400010a7983 */ /* 0x000ea80000300800 */
[----:B----4-:R0:W-:Y:S04]  /*33ad0*/  STL [R1+0x294], R12 ;  /* 0x0002940c01007387 */ /* 0x0101e80000100800 */
[----:B0-----:R-:W4:Y:S04]  /*33ae0*/  LDL.LU R12, [R1+0x2a10] ;  /* 0x002a1000010c7983 */ /* 0x001f280000300800 */
[----:B------:R-:W3:Y:S04]  /*33af0*/  LDL R4, [R1+0x6f4] ;  /* 0x0006f40001047983 */ /* 0x000ee80000100800 */
[----:B------:R-:W3:Y:S01]  /*33b00*/  LDL R5, [R1+0x6f8] ;  /* 0x0006f80001057983 */ /* 0x000ee20000100800 */
[----:B--2---:R-:W-:-:S02]  /*33b10*/  PRMT R13, RZ, 0x7610, R13 ;  /* 0x00007610ff0d7816 */ /* 0x004fc4000000000d */
[----:B---3--:R-:W-:-:S04]  /*33b20*/  @!P5 LOP3.LUT R5, R5, R4, RZ, 0x3c, !PT ;  /* 0x000000040505d212 */ /* 0x008fc800078e3cff */
[----:B------:R-:W-:-:S04]  /*33b30*/  @!P5 LOP3.LUT R4, R5, R4, RZ, 0x3c, !PT ;  /* 0x000000040504d212 */ /* 0x000fc800078e3cff */
[----:B------:R-:W-:-:S05]  /*33b40*/  @!P5 LOP3.LUT R5, R5, R4, RZ, 0x3c, !PT ;  /* 0x000000040505d212 */ /* 0x000fca00078e3cff */
[----:B------:R0:W2:Y:S04]  /*33b50*/  @!P5 LDG.E.U16 R13, [R4.64] ;  /* 0x0000000a040dd981 */ /* 0x0000a8000c1e1500 */
[----:B0-----:R-:W3:Y:S04]  /*33b60*/  LDL R4, [R1+0x6ec] ;  /* 0x0006ec0001047983 */ /* 0x001ee80000100800 */
[----:B--2---:R0:W-:Y:S04]  /*33b70*/  STL [R1+0x290], R13 ;  /* 0x0002900d01007387 */ /* 0x0041e80000100800 */
[----:B------:R-:W3:Y:S01]  /*33b80*/  LDL R5, [R1+0x6f0] ;  /* 0x0006f00001057983 */ /* 0x000ee20000100800 */
[----:B----4-:R-:W-:-:S02]  /*33b90*/  PRMT R12, RZ, 0x7610, R12 ;  /* 0x00007610ff0c7816 */ /* 0x010fc4000000000c */
[----:B---3--:R-:W-:-:S04]  /*33ba0*/  @!P0 LOP3.LUT R5, R5, R4, RZ, 0x3c, !PT ;  /* 0x0000000405058212 */ /* 0x008fc800078e3cff */
[----:B------:R-:W-:-:S04]  /*33bb0*/  @!P0 LOP3.LUT R4, R5, R4, RZ, 0x3c, !PT ;  /* 0x0000000405048212 */ /* 0x000fc800078e3cff */
[----:B------:R-:W-:-:S05]  /*33bc0*/  @!P0 LOP3.LUT R5, R5, R4, RZ, 0x3c, !PT ;  /* 0x0000000405058212 */ /* 0x000fca00078e3cff */
[----:B------:R-:W2:Y:S01]  /*33bd0*/  @!P0 LDG.E.U16 R12, [R4.64] ;  /* 0x0000000a040c8981 */ /* 0x000ea2000c1e1500 */
[----:B------:R-:W-:Y:S02]  /*33be0*/  SHF.R.U32.HI R11, RZ, 0x4, R11 ;  /* 0x00000004ff0b7819 */ /* 0x000fe4000001160b */
[----:B0-----:R-:W-:Y:S02]  /*33bf0*/  LOP3.LUT R13, R0, 0x34, RZ, 0xfc, !PT ;  /* 0x00000034000d7812 */ /* 0x001fe400078efcff */
[----:B------:R-:W-:Y:S02]  /*33c00*/  IADD3 R11, R11, 0x3c, RZ ;  /* 0x0000003c0b0b7810 */ /* 0x000fe40007ffe0ff */
[----:B------:R-:W-:Y:S02]  /*33c10*/  ISETP.GE.AND P2, PT, R13, UR5, PT ;  /* 0x000000050d007c0c */ /* 0x000fe4000bf46270 */
[----:B------:R-:W3:Y:S01]  /*33c20*/  LDL.LU R13, [R1+0x2a0c] ;  /* 0x002a0c00010d7983 */ /* 0x000ee20000300800 */
[----:B------:R-:W-:-:S03]  /*33c30*/  ISETP.GE.AND P4, PT, R11, UR5, PT ;  /* 0x000000050b007c0c */ /* 0x000fc6000bf86270 */
[----:B------:R-:W4:Y:S04]  /*33c40*/  LDL.LU R11, [R1+0x2a08] ;  /* 0x002a0800010b7983 */ /* 0x000f280000300800 */
[----:B--2---:R0:W-:Y:S04]  /*33c50*/  STL [R1+0x28c], R12 ;  /* 0x00028c0c01007387 */ /* 0x0041e80000100800 */
[----:B0-----:R-:W2:Y:S04]  /*33c60*/  LDL.LU R12, [R1+0x2a04] ;  /* 0x002a0400010c7983 */ /* 0x001ea80000300800 */
[----:B------:R-:W2:Y:S04]  /*33c70*/  LDL R4, [R1+0x6e4] ;  /* 0x0006e40001047983 */ /* 0x000ea80000100800 */
[----:B------:R-:W2:Y:S01]  /*33c80*/  LDL R5, [R1+0x6e8] ;  /* 0x0006e80001057983 */ /* 0x000ea20000100800 */
[----:B---3--:R-:W-:-:S02]  /*33c90*/  PRMT R13, RZ, 0x7610, R13 ;  /* 0x00007610ff0d7816 */ /* 0x008fc4000000000d */
[----:B------:R-:W-:-:S04]  /*33ca0*/  LOP3.LUT R0, R0, 0x38, RZ, 0xfc, !PT ;  /* 0x0000003800007812 */ /* 0x000fc800078efcff */
[----:B------:R-:W-:Y:S02]  /*33cb0*/  ISETP.GE.AND P3, PT, R0, UR5, PT ;  /* 0x0000000500007c0c */ /* 0x000fe4000bf66270 */
[----:B------:R-:W0:Y:S01]  /*33cc0*/  S2R R0, SR_TID.X ;  /* 0x0000000000007919 */ /* 0x000e220000002100 */
[----:B--2---:R-:W-:-:S04]  /*33cd0*/  @!P1 LOP3.LUT R5, R5, R4, RZ, 0x3c, !PT ;  /* 0x0000000405059212 */ /* 0x004fc800078e3cff */
[----:B------:R-:W-:-:S04]  /*33ce0*/  @!P1 LOP3.LUT R4, R5, R4, RZ, 0x3c, !PT ;  /* 0x0000000405049212 */ /* 0x000fc800078e3cff */
[----:B------:R-:W-:-:S05]  /*33cf0*/  @!P1 LOP3.LUT R5, R5, R4, RZ, 0x3c, !PT ;  /* 0x0000000405059212 */ /* 0x000fca00078e3cff */
[----:B------:R-:W2:Y:S01]  /*33d00*/  @!P1 LDG.E.U16 R13, [R4.64] ;  /* 0x0000000a040d9981 */ /* 0x000ea2000c1e1500 */
[----:B0-----:R-:W-:-:S04]  /*33d10*/  LOP3.LUT R0, R0, 0x3f, RZ, 0xc0, !PT ;  /* 0x0000003f00007812 */ /* 0x001fc800078ec0ff */
[----:B------:R-:W-:Y:S02]  /*33d20*/  ISETP.GE.AND P0, PT, R0, UR5, PT ;  /* 0x0000000500007c0c */ /* 0x000fe4000bf06270 */
[----:B------:R-:W3:Y:S04]  /*33d30*/  LDL.LU R0, [R1+0x768] ;  /* 0x0007680001007983 */ /* 0x000ee80000300800 */
[----:B--2---:R0:W-:Y:S04]  /*33d40*/  STL [R1+0x288], R13 ;  /* 0x0002880d01007387 */ /* 0x0041e80000100800 */
[----:B0-----:R-:W2:Y:S04]  /*33d50*/  LDL.LU R13, [R1+0x2a00] ;  /* 0x002a0000010d7983 */ /* 0x001ea80000300800 */
[----:B------:R-:W2:Y:S04]  /*33d60*/  LDL R4, [R1+0x6dc] ;  /* 0x0006dc0001047983 */ /* 0x000ea80000100800 */
[----:B------:R-:W2:Y:S01]  /*33d70*/  LDL R5, [R1+0x6e0] ;  /* 0x0006e00001057983 */ /* 0x000ea20000100800 */
[----:B----4-:R-:W-:-:S02]  /*33d80*/  PRMT R11, RZ, 0x7610, R11 ;  /* 0x00007610ff0b7816 */ /* 0x010fc4000000000b */
[----:B--2---:R-:W-:-:S04]  /*33d90*/  @!P2 LOP3.LUT R5, R5, R4, RZ, 0x3c, !PT ;  /* 0x000000040505a212 */ /* 0x004fc800078e3cff */
[----:B------:R-:W-:-:S04]  /*33da0*/  @!P2 LOP3.LUT R4, R5, R4, RZ, 0x3c, !PT ;  /* 0x000000040504a212 */ /* 0x000fc800078e3cff */
[----:B------:R-:W-:-:S05]  /*33db0*/  @!P2 LOP3.LUT R5, R5, R4, RZ, 0x3c, !PT ;  /* 0x000000040505a212 */ /* 0x000fca00078e3cff */
[----:B------:R-:W2:Y:S04]  /*33dc0*/  @!P2 LDG.E.U16 R11, [R4.64] ;  /* 0x0000000a040ba981 */ /* 0x000ea8000c1e1500 */
        /* <DEDUP_REMOVED lines=8> */
[----:B------:R-:W4:Y:S04]  /*33e50*/  @!P3 LDG.E.U16 R12, [R4.64] ;  /* 0x0000000a040cb981 */ /* 0x000f28000c1e1500 */
[----:B----4-:R0:W-:Y:S04]  /*33e60*/  STL [R1+0x280], R12 ;  /* 0x0002800c01007387 */ /* 0x0101e80000100800 */
[----:B0-----:R-:W4:Y:S04]  /*33e70*/  LDL.LU R12, [R1+0x29f8] ;  /* 0x0029f800010c7983 */ /* 0x001f280000300800 */
[----:B------:R-:W2:Y:S04]  /*33e80*/  LDL R4, [R1+0x6cc] ;  /* 0x0006cc0001047983 */ /* 0x000ea80000100800 */
[----:B------:R-:W2:Y:S01]  /*33e90*/  LDL R5, [R1+0x6d0] ;  /* 0x0006d00001057983 */ /* 0x000ea20000100800 */
[----:B------:R-:W-:-:S02]  /*33ea0*/  PRMT R13, RZ, 0x7610, R13 ;  /* 0x00007610ff0d7816 */ /* 0x000fc4000000000d */
[----:B--2---:R-:W-:-:S04]  /*33eb0*/  @!P4 LOP3.LUT R5, R5, R4, RZ, 0x3c, !PT ;  /* 0x000000040505c212 */ /* 0x004fc800078e3cff */
[----:B------:R-:W-:-:S04]  /*33ec0*/  @!P4 LOP3.LUT R4, R5, R4, RZ, 0x3c, !PT ;  /* 0x000000040504c212 */ /* 0x000fc800078e3cff */
[----:B------:R-:W-:-:S05]  /*33ed0*/  @!P4 LOP3.LUT R5, R5, R4, RZ, 0x3c, !PT ;  /* 0x000000040505c212 */ /* 0x000fca00078e3cff */
[----:B------:R-:W2:Y:S01]  /*33ee0*/  @!P4 LDG.E.U16 R13, [R4.64] ;  /* 0x0000000a040dc981 */ /* 0x000ea2000c1e1500 */
[----:B------:R-:W-:-:S03]  /*33ef0*/  PRMT R11, RZ, 0x7610, R11 ;  /* 0x00007610ff0b7816 */ /* 0x000fc6000000000b */
[----:B------:R-:W-:Y:S06]  /*33f00*/  BAR.SYNC.DEFER_BLOCKING 0x0 ;  /* 0x0000000000007b1d */ /* 0x000fec0000010000 */
[----:B--2---:R0:W-:Y:S04]  /*33f10*/  STL [R1+0x27c], R13 ;  /* 0x00027c0d01007387 */ /* 0x0041e80000100800 */
[----:B0-----:R-:W2:Y:S04]  /*33f20*/  LDL.LU R13, [R1+0x29f4] ;  /* 0x0029f400010d7983 */ /* 0x001ea80000300800 */
[----:B------:R-:W2:Y:S04]  /*33f30*/  LDL R4, [R1+0x1740] ;  /* 0x0017400001047983 */ /* 0x000ea80000100800 */
[----:B------:R-:W2:Y:S02]  /*33f40*/  LDL R5, [R1+0x1744] ;  /* 0x0017440001057983 */ /* 0x000ea40000100800 */
[----:B--2---:R-:W-:-:S04]  /*33f50*/  @!P0 LOP3.LUT R5, R5, R4, RZ, 0x3c, !PT ;  /* 0x0000000405058212 */ /* 0x004fc800078e3cff */
[----:B------:R-:W-:-:S04]  /*33f60*/  @!P0 LOP3.LUT R4, R5, R4, RZ, 0x3c, !PT ;  /* 0x0000000405048212 */ /* 0x000fc800078e3cff */
[----:B------:R-:W-:-:S05]  /*33f70*/  @!P0 LOP3.LUT R5, R5, R4, RZ, 0x3c, !PT ;  /* 0x0000000405058212 */ /* 0x000fca00078e3cff */
[----:B------:R-:W2:Y:S04]  /*33f80*/  @!P0 LDG.E.U16 R11, [R4.64] ;  /* 0x0000000a040b8981 */ /* 0x000ea8000c1e1500 */
        /* <DEDUP_REMOVED lines=26> */
[----:B------:R-:W2:Y:S04]  /*34130*/  @!P0 LDG.E.U16 R12, [R4.64] ;  /* 0x0000000a040c8981 */ /* 0x000ea8000c1e1500 */
[----:B--2---:R0:W-:Y:S04]  /*34140*/  STL [R1+0x26c], R12 ;  /* 0x00026c0c01007387 */ /* 0x0041e80000100800 */
[----:B0-----:R-:W2:Y:S04]  /*34150*/  LDL.LU R12, [R1+0x29e4] ;  /* 0x0029e400010c7983 */ /* 0x001ea80000300800 */
[----:B------:R-:W3:Y:S04]  /*34160*/  LDL R4, [R1+0x1660] ;  /* 0x0016600001047983 */ /* 0x000ee80000100800 */
[----:B------:R-:W3:Y:S01]  /*34170*/  LDL R5, [R1+0x1664] ;  /* 0x0016640001057983 */ /* 0x000ee20000100800 */
[----:B----4-:R-:W-:-:S02]  /*34180*/  PRMT R13, RZ, 0x7610, R13 ;  /* 0x00007610ff0d7816 */ /* 0x010fc4000000000d */
[----:B---3--:R-:W-:-:S04]  /*34190*/  @!P0 LOP3.LUT R5, R5, R4, RZ, 0x3c, !PT ;  /* 0x0000000405058212 */ /* 0x008fc800078e3cff */
[----:B------:R-:W-:-:S04]  /*341a0*/  @!P0 LOP3.LUT R4, R5, R4, RZ, 0x3c, !PT ;  /* 0x0000000405048212 */ /* 0x000fc800078e3cff */
[----:B------:R-:W-:-:S05]  /*341b0*/  @!P0 LOP3.LUT R5, R5, R4, RZ, 0x3c, !PT ;  /* 0x0000000405058212 */ /* 0x000fca00078e3cff */
[----:B------:R-:W3:Y:S04]  /*341c0*/  @!P0 LDG.E.U16 R13, [R4.64] ;  /* 0x0000000a040d8981 */ /* 0x000ee8000c1e1500 */
[----:B---3--:R0:W-:Y:S04]  /*341d0*/  STL [R1+0x268], R13 ;  /* 0x0002680d01007387 */ /* 0x0081e80000100800 */
[----:B0-----:R-:W3:Y:S04]  /*341e0*/  LDL.LU R13, [R1+0x29e0] ;  /* 0x0029e000010d7983 */ /* 0x001ee80000300800 */
[----:B------:R-:W4:Y:S04]  /*341f0*/  LDL R4, [R1+0x1620] ;  /* 0x0016200001047983 */ /* 0x000f280000100800 */
[----:B------:R-:W4:Y:S01]  /*34200*/  LDL R5, [R1+0x1624] ;  /* 0x0016240001057983 */ /* 0x000f220000100800 */
[----:B--2---:R-:W-:-:S02]  /*34210*/  PRMT R12, RZ, 0x7610, R12 ;  /* 0x00007610ff0c7816 */ /* 0x004fc4000000000c */
[----:B----4-:R-:W-:-:S04]  /*34220*/  @!P0 LOP3.LUT R5, R5, R4, RZ, 0x3c, !PT ;  /* 0x0000000405058212 */ /* 0x010fc800078e3cff */
[----:B------:R-:W-:-:S04]  /*34230*/  @!P0 LOP3.LUT R4, R5, R4, RZ, 0x3c, !PT ;  /* 0x0000000405048212 */ /* 0x000fc800078e3cff */
[----:B------:R-:W-:-:S05]  /*34240*/  @!P0 LOP3.LUT R5, R5, R4, RZ, 0x3c, !PT ;  /* 0x0000000405058212 */ /* 0x000fca00078e3cff */
[----:B------:R-:W2:Y:S04]  /*34250*/  @!P0 LDG.E.U16 R12, [R4.64] ;  /* 0x0000000a040c8981 */ /* 0x000ea8000c1e1500 */
[----:B--2---:R0:W-:Y:S04]  /*34260*/  STL [R1+0x264], R12 ;  /* 0x0002640c01007387 */ /* 0x0041e80000100800 */
[----:B0-----:R-:W2:Y:S04]  /*34270*/  LDL.LU R12, [R1+0x29dc] ;  /* 0x0029dc00010c7983 */ /* 0x001ea80000300800 */
[----:B------:R-:W4:Y:S04]  /*34280*/  LDL R4, [R1+0x15e0] ;  /* 0x0015e00001047983 */ /* 0x000f280000100800 */
[----:B------:R-:W4:Y:S01]  /*34290*/  LDL R5, [R1+0x15e4] ;  /* 0x0015e40001057983 */ /* 0x000f220000100800 */
[----:B---3--:R-:W-:-:S02]  /*342a0*/  PRMT R13, RZ, 0x7610, R13 ;  /* 0x00007610ff0d7816 */ /* 0x008fc4000000000d */
[----:B----4-:R-:W-:-:S04]  /*342b0*/  @!P0 LOP3.LUT R5, R5, R4, RZ, 0x3c, !PT ;  /* 0x0000000405058212 */ /* 0x010fc800078e3cff */
        /* <DEDUP_REMOVED lines=475> */
[----:B---3--:R-:W-:-:S02]  /*36070*/  PRMT R13, RZ, 0x7610, R13 ;  /* 0x00007610ff0d7816 */ /* 0x008fc4000000000d */
[----:B--2---:R-:W-:-:S04]  /*36080*/  @!P0 LOP3.LUT R5, R5, R4, RZ, 0x3c, !PT ;  /* 0x0000000405058212 */ /* 0x004fc800078e3cff */
[----:B------:R-:W-:-:S04]  /*36090*/  @!P0 LOP3.LUT R4, R5, R4, RZ, 0x3c, !PT ;  /* 0x0000000405048212 */ /* 0x000fc800078e3cff */
[----:B------:R-:W-:-:S05]  /*360a0*/  @!P0 LOP3.LUT R5, R5, R4, RZ, 0x3c, !PT ;  /* 0x0000000405058212 */ /* 0x000fca00078e3cff */
[----:B------:R0:W2:Y:S04]  /*360b0*/  @!P0 LDG.E.U16 R13, [R4.64] ;  /* 0x0000000a040d8981 */ /* 0x0000a8000c1e1500 */
[----:B0-----:R-:W3:Y:S04]  /*360c0*/  LDL R4, [R1+0x860] ;  /* 0x0008600001047983 */ /* 0x001ee80000100800 */
[----:B------:R-:W3:Y:S01]  /*360d0*/  LDL R5, [R1+0x864] ;  /* 0x0008640001057983 */ /* 0x000ee20000100800 */
[----:B------:R-:W-:-:S03]  /*360e0*/  PRMT R12, RZ, 0x7610, R12 ;  /* 0x00007610ff0c7816 */ /* 0x000fc6000000000c */
[----:B--2---:R-:W-:Y:S01]  /*360f0*/  STL [R1+0x2788], R13 ;  /* 0x0027880d01007387 */ /* 0x004fe20000100800 */
[----:B---3--:R-:W-:-:S04]  /*36100*/  @!P0 LOP3.LUT R5, R5, R4, RZ, 0x3c, !PT ;  /* 0x0000000405058212 */ /* 0x008fc800078e3cff */
[----:B------:R-:W-:-:S04]  /*36110*/  @!P0 LOP3.LUT R4, R5, R4, RZ, 0x3c, !PT ;  /* 0x0000000405048212 */ /* 0x000fc800078e3cff */
[----:B------:R-:W-:-:S05]  /*36120*/  @!P0 LOP3.LUT R5, R5, R4, RZ, 0x3c, !PT ;  /* 0x0000000405058212 */ /* 0x000fca00078e3cff */
[----:B------:R0:W2:Y:S04]  /*36130*/  @!P0 LDG.E.U16 R12, [R4.64] ;  /* 0x0000000a040c8981 */ /* 0x0000a8000c1e1500 */
[----:B0-----:R-:W3:Y:S04]  /*36140*/  LDL R4, [R1+0x820] ;  /* 0x0008200001047983 */ /* 0x001ee80000100800 */
[----:B------:R-:W3:Y:S01]  /*36150*/  LDL R5, [R1+0x824] ;  /* 0x0008240001057983 */ /* 0x000ee20000100800 */
[----:B----4-:R-:W-:-:S03]  /*36160*/  PRMT R11, RZ, 0x7610, R11 ;  /* 0x00007610ff0b7816 */ /* 0x010fc6000000000b */
[----:B--2---:R-:W-:Y:S01]  /*36170*/  STL [R1+0x278c], R12 ;  /* 0x00278c0c01007387 */ /* 0x004fe20000100800 */
[----:B---3--:R-:W-:-:S04]  /*36180*/  @!P0 LOP3.LUT R5, R5, R4, RZ, 0x3c, !PT ;  /* 0x0000000405058212 */ /* 0x008fc800078e3cff */
        /* <DEDUP_REMOVED lines=21> */
[----:B------:R-:W-:Y:S02]  /*362e0*/  PRMT R15, RZ, 0x7610, R15 ;  /* 0x00007610ff0f7816 */ /* 0x000fe4000000000f */
[----:B---3--:R-:W-:-:S04]  /*362f0*/  @!P0 LOP3.LUT R5, R5, R4, RZ, 0x3c, !PT ;  /* 0x0000000405058212 */ /* 0x008fc800078e3cff */
[----:B------:R-:W-:-:S04]  /*36300*/  @!P0 LOP3.LUT R4, R5, R4, RZ, 0x3c, !PT ;  /* 0x0000000405048212 */ /* 0x000fc800078e3cff */
[----:B------:R-:W-:-:S05]  /*36310*/  @!P0 LOP3.LUT R5, R5, R4, RZ, 0x3c, !PT ;  /* 0x0000000405058212 */ /* 0x000fca00078e3cff */
[----:B------:R-:W3:Y:S04]  /*36320*/  @!P0 LDG.E.U16 R15, [R4.64] ;  /* 0x0000000a040f8981 */ /* 0x000ee8000c1e1500 */
[----:B--2---:R-:W-:Y:S04]  /*36330*/  STL [R1+0x2798], R9 ;  /* 0x0027980901007387 */ /* 0x004fe80000100800 */
[----:B---3--:R0:W-:Y:S04]  /*36340*/  STL [R1+0x1a0], R15 ;  /* 0x0001a00f01007387 */ /* 0x0081e80000100800 */
[----:B0-----:R-:W2:Y:S04]  /*36350*/  LDL.LU R15, [R1+0x2904] ;  /* 0x00290400010f7983 */ /* 0x001ea80000300800 */
[----:B------:R-:W3:Y:S04]  /*36360*/  LDL R4, [R1+0x1718] ;  /* 0x0017180001047983 */ /* 0x000ee80000100800 */
[----:B------:R-:W3:Y:S01]  /*36370*/  LDL R5, [R1+0x171c] ;  /* 0x00171c0001057983 */ /* 0x000ee20000100800 */
[----:B------:R-:W-:-:S02]  /*36380*/  PRMT R14, RZ, 0x7610, R14 ;  /* 0x00007610ff0e7816 */ /* 0x000fc4000000000e */
        /* <DEDUP_REMOVED lines=390> */
[----:B------:R0:W2:Y:S04]  /*37bf0*/  @!P0 LDG.E.U16 R15, [R4.64] ;  /* 0x0000000a040f8981 */ /* 0x0000a8000c1e1500 */
[----:B0-----:R-:W4:Y:S04]  /*37c00*/  LDL R4, [R1+0xc18] ;  /* 0x000c180001047983 */ /* 0x001f280000100800 */
[----:B------:R-:W4:Y:S01]  /*37c10*/  LDL R5, [R1+0xc1c] ;  /* 0x000c1c0001057983 */ /* 0x000f220000100800 */
[----:B------:R-:W-:Y:S02]  /*37c20*/  PRMT R8, RZ, 0x7610, R8 ;  /* 0x00007610ff087816 */ /* 0x000fe40000000008 */
[----:B----4-:R-:W-:-:S04]  /*37c30*/  @!P0 LOP3.LUT R5, R5, R4, RZ, 0x3c, !PT ;  /* 0x0000000405058212 */ /* 0x010fc800078e3cff */
[----:B------:R-:W-:-:S04]  /*37c40*/  @!P0 LOP3.LUT R4, R5, R4, RZ, 0x3c, !PT ;  /* 0x0000000405048212 */ /* 0x000fc800078e3cff */
[----:B------:R-:W-:-:S05]  /*37c50*/  @!P0 LOP3.LUT R5, R5, R4, RZ, 0x3c, !PT ;  /* 0x0000000405058212 */ /* 0x000fca00078e3cff */
[----:B------:R-:W4:Y:S04]  /*37c60*/  @!P0 LDG.E.U16 R8, [R4.64] ;  /* 0x0000000a04088981 */ /* 0x000f28000c1e1500 */
[----:B--2---:R0:W-:Y:S04]  /*37c70*/  STL [R1+0xf0], R15 ;  /* 0x0000f00f01007387 */ /* 0x0041e80000100800 */
[----:B0-----:R-:W2:Y:S04]  /*37c80*/  LDL R15, [R1+0xadc] ;  /* 0x000adc00010f7983 */ /* 0x001ea80000100800 */
[----:B----4-:R0:W-:Y:S04]  /*37c90*/  STL [R1+0xec], R8 ;  /* 0x0000ec0801007387 */ /* 0x0101e80000100800 */
[----:B0-----:R-:W4:Y:S04]  /*37ca0*/  LDL.LU R8, [R1+0x2854] ;  /* 0x0028540001087983 */ /* 0x001f280000300800 */
[----:B------:R-:W2:Y:S04]  /*37cb0*/  LDL R4, [R1+0xbd8] ;  /* 0x000bd80001047983 */ /* 0x000ea80000100800 */
[----:B------:R-:W2:Y:S01]  /*37cc0*/  LDL R5, [R1+0xbdc] ;  /* 0x000bdc0001057983 */ /* 0x000ea20000100800 */
[----:B---3--:R-:W-:-:S02]  /*37cd0*/  PRMT R14, RZ, 0x7610, R14 ;  /* 0x00007610ff0e7816 */ /* 0x008fc4000000000e */
[----:B--2---:R-:W-:-:S04]  /*37ce0*/  @!P0 LOP3.LUT R5, R5, R4, RZ, 0x3c, !PT ;  /* 0x0000000405058212 */ /* 0x004fc800078e3cff */
        /* <DEDUP_REMOVED lines=29> */
[----:B------:R-:W3:Y:S01]  /*37ec0*/  @!P0 LDG.E.U16 R8, [R4.64] ;  /* 0x0000000a04088981 */ /* 0x000ee2000c1e1500 */
[----:B--2---:R-:W-:-:S03]  /*37ed0*/  PRMT R14, RZ, 0x7610, R14 ;  /* 0x00007610ff0e7816 */ /* 0x004fc6000000000e */
[----:B---3--:R0:W-:Y:S04]  /*37ee0*/  STL [R1+0xdc], R8 ;  /* 0x0000dc0801007387 */ /* 0x0081e80000100800 */
[----:B0-----:R-:W2:Y:S04]  /*37ef0*/  LDL.LU R8, [R1+0x2844] ;  /* 0x0028440001087983 */ /* 0x001ea80000300800 */
[----:B------:R-:W3:Y:S01]  /*37f00*/  LDL R5, [R1+0xad8] ;  /* 0x000ad80001057983 */ /* 0x000ee20000100800 */
[----:B------:R-:W-:Y:S01]  /*37f10*/  @!P0 IMAD.MOV.U32 R4, RZ, RZ, R15 ;  /* 0x000000ffff048224 */ /* 0x000fe200078e000f */
[----:B------:R-:W-:-:S02]  /*37f20*/  PRMT R7, RZ, 0x7610, R7 ;  /* 0x00007610ff077816 */ /* 0x000fc40000000007 */
[----:B------:R-:W4:Y:S04]  /*37f30*/  LDL R15, [R1+0x958] ;  /* 0x00095800010f7983 */ /* 0x000f280000100800 */
[----:B---3--:R0:W3:Y:S04]  /*37f40*/  @!P0 LDG.E.U16 R14, [R4.64] ;  /* 0x0000000a040e8981 */ /* 0x0080e8000c1e1500 */
[----:B0-----:R-:W2:Y:S04]  /*37f50*/  LDL R4, [R1+0xa98] ;  /* 0x000a980001047983 */ /* 0x001ea80000100800 */
[----:B------:R-:W2:Y:S02]  /*37f60*/  LDL R5, [R1+0xa9c] ;  /* 0x000a9c0001057983 */ /* 0x000ea40000100800 */
[----:B--2---:R-:W-:-:S04]  /*37f70*/  @!P0 LOP3.LUT R5, R5, R4, RZ, 0x3c, !PT ;  /* 0x0000000405058212 */ /* 0x004fc800078e3cff */
[----:B------:R-:W-:-:S04]  /*37f80*/  @!P0 LOP3.LUT R4, R5, R4, RZ, 0x3c, !PT ;  /* 0x0000000405048212 */ /* 0x000fc800078e3cff */
[----:B------:R-:W-:-:S05]  /*37f90*/  @!P0 LOP3.LUT R5, R5, R4, RZ, 0x3c, !PT ;  /* 0x0000000405058212 */ /* 0x000fca00078e3cff */
[----:B------:R-:W2:Y:S04]  /*37fa0*/  @!P0 LDG.E.U16 R7, [R4.64] ;  /* 0x0000000a04078981 */ /* 0x000ea8000c1e1500 */
[----:B---3--:R0:W-:Y:S04]  /*37fb0*/  STL [R1+0xd8], R14 ;  /* 0x0000d80e01007387 */ /* 0x0081e80000100800 */
[----:B0-----:R-:W3:Y:S04]  /*37fc0*/  LDL R14, [R1+0x95c] ;  /* 0x00095c00010e7983 */ /* 0x001ee80000100800 */
        /* <DEDUP_REMOVED lines=34> */
[----:B------:R-:W-:Y:S02]  /*381f0*/  @!P0 LOP3.LUT R5, R5, R4, RZ, 0x3c, !PT ;  /* 0x0000000405058212 */ /* 0x000fe400078e3cff */
[----:B------:R-:W-:-:S03]  /*38200*/  PRMT R8, RZ, 0x7610, R8 ;  /* 0x00007610ff087816 */ /* 0x000fc60000000008 */
[----:B------:R3:W2:Y:S02]  /*38210*/  @!P0 LDG.E.U16 R7, [R4.64] ;  /* 0x0000000a04078981 */ /* 0x0006a4000c1e1500 */
[----:B---3--:R-:W-:Y:S02]  /*38220*/  @!P0 IMAD.MOV.U32 R4, RZ, RZ, R14 ;  /* 0x000000ffff048224 */ /* 0x008fe400078e000e */
[----:B----4-:R-:W-:-:S05]  /*38230*/  @!P0 IMAD.MOV.U32 R5, RZ, RZ, R15 ;  /* 0x000000ffff058224 */ /* 0x010fca00078e000f */
[----:B------:R-:W3:Y:S04]  /*38240*/  @!P0 LDG.E.U16 R8, [R4.64] ;  /* 0x0000000a04088981 */ /* 0x000ee8000c1e1500 */
[----:B--2---:R0:W-:Y:S04]  /*38250*/  STL [R1+0xbc], R7 ;  /* 0x0000bc0701007387 */ /* 0x0041e80000100800 */
[----:B0-----:R-:W2:Y:S04]  /*38260*/  LDL.LU R7, [R1+0x2830] ;  /* 0x0028300001077983 */ /* 0x001ea80000300800 */
[----:B------:R-:W4:Y:S04]  /*38270*/  LDL R15, [R1+0x818] ;  /* 0x00081800010f7983 */ /* 0x000f280000100800 */
[----:B------:R-:W4:Y:S04]  /*38280*/  LDL R14, [R1+0x81c] ;  /* 0x00081c00010e7983 */ /* 0x000f280000100800 */
[----:B---3--:R0:W-:Y:S04]  /*38290*/  STL [R1+0xb4], R8 ;  /* 0x0000b40801007387 */ /* 0x0081e80000100800 */
[----:B0-----:R-:W3:Y:S04]  /*382a0*/  LDL.LU R8, [R1+0x282c] ;  /* 0x00282c0001087983 */ /* 0x001ee80000300800 */
        /* <DEDUP_REMOVED lines=18> */
[----:B------:R-:W2:Y:S04]  /*383d0*/  LDL R4, [R1+0x898] ;  /* 0x0008980001047983 */ /* 0x000ea80000100800 */
[----:B------:R-:W2:Y:S01]  /*383e0*/  LDL R5, [R1+0x89c] ;  /* 0x00089c0001057983 */ /* 0x000ea20000100800 */
[----:B------:R-:W-:-:S02]  /*383f0*/  PRMT R8, RZ, 0x7610, R8 ;  /* 0x00007610ff087816 */ /* 0x000fc40000000008 */
[----:B--2---:R-:W-:-:S04]  /*38400*/  @!P0 LOP3.LUT R5, R5, R4, RZ, 0x3c, !PT ;  /* 0x0000000405058212 */ /* 0x004fc800078e3cff */
[----:B------:R-:W-:-:S04]  /*38410*/  @!P0 LOP3.LUT R4, R5, R4, RZ, 0x3c, !PT ;  /* 0x0000000405048212 */ /* 0x000fc800078e3cff */
[----:B------:R-:W-:-:S05]  /*38420*/  @!P0 LOP3.LUT R5, R5, R4, RZ, 0x3c, !PT ;  /* 0x0000000405058212 */ /* 0x000fca00078e3cff */
[----:B------:R0:W2:Y:S04]  /*38430*/  @!P0 LDG.E.U16 R8, [R4.64] ;  /* 0x0000000a04088981 */ /* 0x0000a8000c1e1500 */
[----:B0-----:R-:W2:Y:S04]  /*38440*/  LDL R4, [R1+0x858] ;  /* 0x0008580001047983 */ /* 0x001ea80000100800 */
[----:B------:R-:W2:Y:S01]  /*38450*/  LDL R5, [R1+0x85c] ;  /* 0x00085c0001057983 */ /* 0x000ea20000100800 */
[----:B------:R-:W-:Y:S02]  /*38460*/  PRMT R7, RZ, 0x7610, R7 ;  /* 0x00007610ff077816 */ /* 0x000fe40000000007 */
[----:B--2---:R-:W-:-:S04]  /*38470*/  @!P0 LOP3.LUT R5, R5, R4, RZ, 0x3c, !PT ;  /* 0x0000000405058212 */ /* 0x004fc800078e3cff */
[----:B------:R-:W-:-:S04]  /*38480*/  @!P0 LOP3.LUT R4, R5, R4, RZ, 0x3c, !PT ;  /* 0x0000000405048212 */ /* 0x000fc800078e3cff */
[----:B------:R-:W-:-:S05]  /*38490*/  @!P0 LOP3.LUT R5, R5, R4, RZ, 0x3c, !PT ;  /* 0x0000000405058212 */ /* 0x000fca00078e3cff */
[----:B------:R-:W2:Y:S01]  /*384a0*/  @!P0 LDG.E.U16 R7, [R4.64] ;  /* 0x0000000a04078981 */ /* 0x000ea2000c1e1500 */
[----:B---3--:R-:W-:-:S03]  /*384b0*/  PRMT R6, RZ, 0x7610, R6 ;  /* 0x00007610ff067816 */ /* 0x008fc60000000006 */
[----:B------:R-:W-:Y:S04]  /*384c0*/  STL [R1+0x279c], R8 ;  /* 0x00279c0801007387 */ /* 0x000fe80000100800 */
[----:B----4-:R0:W3:Y:S04]  /*384d0*/  @!P0 LDG.E.U16 R6, [R14.64] ;  /* 0x0000000a0e068981 */ /* 0x0100e8000c1e1500 */
[----:B--2---:R-:W-:Y:S04]  /*384e0*/  STL [R1+0x27a0], R7 ;  /* 0x0027a00701007387 */ /* 0x004fe80000100800 */
[----:B0-----:R-:W2:Y:S04]  /*384f0*/  LDL R14, [R1+0x7d8] ;  /* 0x0007d800010e7983 */ /* 0x001ea80000100800 */
[----:B------:R-:W2:Y:S01]  /*38500*/  LDL R15, [R1+0x7dc] ;  /* 0x0007dc00010f7983 */ /* 0x000ea20000100800 */
[----:B------:R-:W-:-:S03]  /*38510*/  PRMT R5, RZ, 0x7610, R5 ;  /* 0x00007610ff057816 */ /* 0x000fc60000000005 */
[----:B---3--:R-:W-:Y:S01]  /*38520*/  STL [R1+0x27a4], R6 ;  /* 0x0027a40601007387 */ /* 0x008fe20000100800 */
        /* <DEDUP_REMOVED lines=162> */
[----:B------:R0:W4:Y:S04]  /*38f50*/  @!P0 LDG.E.U16 R9, [R14.64] ;  /* 0x0000000a0e098981 */ /* 0x000128000c1e1500 */
[----:B0-----:R-:W3:Y:S04]  /*38f60*/  LDL R14, [R1+0x1310] ;  /* 0x00131000010e7983 */ /* 0x001ee80000100800 */
[----:B------:R-:W3:Y:S01]  /*38f70*/  LDL R15, [R1+0x1314] ;  /* 0x00131400010f7983 */ /* 0x000ee20000100800 */
[----:B--2---:R-:W-:Y:S02]  /*38f80*/  PRMT R29, RZ, 0x7610, R29 ;  /* 0x00007610ff1d7816 */ /* 0x004fe4000000001d */
[----:B---3--:R-:W-:-:S04]  /*38f90*/  @!P0 LOP3.LUT R15, R15, R14, RZ, 0x3c, !PT ;  /* 0x0000000e0f0f8212 */ /* 0x008fc800078e3cff */
[----:B------:R-:W-:-:S04]  /*38fa0*/  @!P0 LOP3.LUT R14, R15, R14, RZ, 0x3c, !PT ;  /* 0x0000000e0f0e8212 */ /* 0x000fc800078e3cff */
[----:B------:R-:W-:-:S05]  /*38fb0*/  @!P0 LOP3.LUT R15, R15, R14, RZ, 0x3c, !PT ;  /* 0x0000000e0f0f8212 */ /* 0x000fca00078e3cff */
[----:B------:R-:W2:Y:S04]  /*38fc0*/  @!P0 LDG.E.U16 R29, [R14.64] ;  /* 0x0000000a0e1d8981 */ /* 0x000ea8000c1e1500 */
[----:B----4-:R0:W-:Y:S04]  /*38fd0*/  STL [R1+0x60], R9 ;  /* 0x0000600901007387 */ /* 0x0101e80000100800 */
[----:B0-----:R-:W3:Y:S04]  /*38fe0*/  LDL R9, [R1+0x11d4] ;  /* 0x0011d40001097983 */ /* 0x001ee80000100800 */
        /* <DEDUP_REMOVED lines=28> */
[----:B0-----:R-:W2:Y:S01]  /*391b0*/  LDL.LU R26, [R1+0x27d4] ;  /* 0x0027d400011a7983 */ /* 0x001ea20000300800 */
[----:B------:R-:W2:Y:S02]  /*391c0*/  LDL R14, [R1+0x1210] ;  /* 0x00121000010e7983 */ /* 0x000ea40000100800 */
[----:B------:R-:W2:Y:S01]  /*391d0*/  LDL R15, [R1+0x1214] ;  /* 0x00121400010f7983 */ /* 0x000ea20000100800 */
[----:B------:R-:W-:-:S02]  /*391e0*/  PRMT R25, RZ, 0x7610, R25 ;  /* 0x00007610ff197816 */ /* 0x000fc40000000019 */
[----:B--2---:R-:W-:-:S04]  /*391f0*/  @!P0 LOP3.LUT R15, R15, R14, RZ, 0x3c, !PT ;  /* 0x0000000e0f0f8212 */ /* 0x004fc800078e3cff */
[----:B------:R-:W-:-:S04]  /*39200*/  @!P0 LOP3.LUT R14, R15, R14, RZ, 0x3c, !PT ;  /* 0x0000000e0f0e8212 */ /* 0x000fc800078e3cff */
[----:B------:R-:W-:-:S05]  /*39210*/  @!P0 LOP3.LUT R15, R15, R14, RZ, 0x3c, !PT ;  /* 0x0000000e0f0f8212 */ /* 0x000fca00078e3cff */
[----:B------:R-:W2:Y:S01]  /*39220*/  @!P0 LDG.E.U16 R25, [R14.64] ;  /* 0x0000000a0e198981 */ /* 0x000ea2000c1e1500 */
[----:B------:R-:W-:-:S03]  /*39230*/  PRMT R8, RZ, 0x7610, R8 ;  /* 0x00007610ff087816 */ /* 0x000fc60000000008 */
[----:B--2---:R0:W-:Y:S04]  /*39240*/  STL [R1+0x4c], R25 ;  /* 0x00004c1901007387 */ /* 0x0041e80000100800 */
[----:B0-----:R-:W2:Y:S01]  /*39250*/  LDL.LU R25, [R1+0x27d0] ;  /* 0x0027d00001197983 */ /* 0x001ea20000300800 */
[----:B------:R-:W2:Y:S02]  /*39260*/  LDL R15, [R1+0x11d0] ;  /* 0x0011d000010f7983 */ /* 0x000ea40000100800 */
[----:B---3--:R-:W-:Y:S01]  /*39270*/  @!P0 IMAD.MOV.U32 R14, RZ, RZ, R9 ;  /* 0x000000ffff0e8224 */ /* 0x008fe200078e0009 */
[----:B------:R-:W-:Y:S01]  /*39280*/  PRMT R24, RZ, 0x7610, R24 ;  /* 0x00007610ff187816 */ /* 0x000fe20000000018 */
[----:B------:R-:W3:Y:S04]  /*39290*/  LDL R9, [R1+0x1050] ;  /* 0x0010500001097983 */ /* 0x000ee80000100800 */
[----:B--2---:R0:W2:Y:S04]  /*392a0*/  @!P0 LDG.E.U16 R8, [R14.64] ;  /* 0x0000000a0e088981 */ /* 0x0040a8000c1e1500 */
[----:B0-----:R-:W2:Y:S04]  /*392b0*/  LDL R14, [R1+0x1190] ;  /* 0x00119000010e7983 */ /* 0x001ea80000100800 */
[----:B------:R-:W2:Y:S02]  /*392c0*/  LDL R15, [R1+0x1194] ;  /* 0x00119400010f7983 */ /* 0x000ea40000100800 */
[----:B--2---:R-:W-:-:S04]  /*392d0*/  @!P0 LOP3.LUT R15, R15, R14, RZ, 0x3c, !PT ;  /* 0x0000000e0f0f8212 */ /* 0x004fc800078e3cff */
[----:B------:R-:W-:-:S04]  /*392e0*/  @!P0 LOP3.LUT R14, R15, R14, RZ, 0x3c, !PT ;  /* 0x0000000e0f0e8212 */ /* 0x000fc800078e3cff */
[----:B------:R-:W-:-:S05]  /*392f0*/  @!P0 LOP3.LUT R15, R15, R14, RZ, 0x3c, !PT ;  /* 0x0000000e0f0f8212 */ /* 0x000fca00078e3cff */
[----:B------:R-:W2:Y:S04]  /*39300*/  @!P0 LDG.E.U16 R24, [R14.64] ;  /* 0x0000000a0e188981 */ /* 0x000ea8000c1e1500 */
[----:B------:R0:W-:Y:S04]  /*39310*/  STL [R1+0x48], R8 ;  /* 0x0000480801007387 */ /* 0x0001e80000100800 */
[----:B0-----:R-:W3:Y:S04]  /*39320*/  LDL R8, [R1+0x1054] ;  /* 0x0010540001087983 */ /* 0x001ee80000100800 */
        /* <DEDUP_REMOVED lines=32> */
[----:B------:R-:W-:Y:S02]  /*39530*/  PRMT R17, RZ, 0x7610, R17 ;  /* 0x00007610ff117816 */ /* 0x000fe40000000011 */
[----:B--2---:R-:W-:-:S04]  /*39540*/  @!P0 LOP3.LUT R15, R15, R14, RZ, 0x3c, !PT ;  /* 0x0000000e0f0f8212 */ /* 0x004fc800078e3cff */
[----:B------:R-:W-:-:S04]  /*39550*/  @!P0 LOP3.LUT R14, R15, R14, RZ, 0x3c, !PT ;  /* 0x0000000e0f0e8212 */ /* 0x000fc800078e3cff */
[----:B------:R-:W-:-:S05]  /*39560*/  @!P0 LOP3.LUT R15, R15, R14, RZ, 0x3c, !PT ;  /* 0x0000000e0f0f8212 */ /* 0x000fca00078e3cff */
[----:B------:R3:W2:Y:S02]  /*39570*/  @!P0 LDG.E.U16 R12, [R14.64] ;  /* 0x0000000a0e0c8981 */ /* 0x0006a4000c1e1500 */
[----:B---3--:R-:W-:Y:S02]  /*39580*/  @!P0 IMAD.MOV.U32 R14, RZ, RZ, R8 ;  /* 0x000000ffff0e8224 */ /* 0x008fe400078e0008 */
[----:B------:R-:W-:-:S05]  /*39590*/  @!P0 IMAD.MOV.U32 R15, RZ, RZ, R9 ;  /* 0x000000ffff0f8224 */ /* 0x000fca00078e0009 */
[----:B------:R-:W3:Y:S04]  /*395a0*/  @!P0 LDG.E.U16 R17, [R14.64] ;  /* 0x0000000a0e118981 */ /* 0x000ee8000c1e1500 */
[----:B--2---:R0:W-:Y:S01]  /*395b0*/  STL [R1+0x34], R12 ;  /* 0x0000340c01007387 */ /* 0x0041e20000100800 */
[----:B------:R-:W2:Y:S02]  /*395c0*/  LDL R9, [R1+0xf10] ;  /* 0x000f100001097983 */ /* 0x000ea40000100800 */
[----:B------:R-:W2:Y:S01]  /*395d0*/  LDL R8, [R1+0xf14] ;  /* 0x000f140001087983 */ /* 0x000ea20000100800 */
[----:B0-----:R-:W2:Y:S04]  /*395e0*/  LDL R12, [R1+0xf54] ;  /* 0x000f5400010c7983 */ /* 0x001ea80000100800 */
[----:B---3--:R0:W-:Y:S04]  /*395f0*/  STL [R1+0x30], R17 ;  /* 0x0000301101007387 */ /* 0x0081e80000100800 */
[----:B0-----:R-:W3:Y:S01]  /*39600*/  LDL.LU R17, [R1+0x27bc] ;  /* 0x0027bc0001117983 */ /* 0x001ee20000300800 */
        /* <DEDUP_REMOVED lines=27> */
[----:B------:R-:W2:Y:S01]  /*397c0*/  LDL R15, [R1+0xf50] ;  /* 0x000f5000010f7983 */ /* 0x000ea20000100800 */
[----:B------:R-:W-:Y:S01]  /*397d0*/  PRMT R22, RZ, 0x7610, R22 ;  /* 0x00007610ff167816 */ /* 0x000fe20000000016 */
[----:B------:R-:W-:Y:S01]  /*397e0*/  @!P0 IMAD.MOV.U32 R14, RZ, RZ, R12 ;  /* 0x000000ffff0e8224 */ /* 0x000fe200078e000c */
[----:B------:R-:W-:Y:S01]  /*397f0*/  PRMT R23, RZ, 0x7610, R23 ;  /* 0x00007610ff177816 */ /* 0x000fe20000000017 */
[----:B------:R-:W3:Y:S04]  /*39800*/  LDL R12, [R1+0xe54] ;  /* 0x000e5400010c7983 */ /* 0x000ee80000100800 */
[----:B--2---:R0:W2:Y:S02]  /*39810*/  @!P0 LDG.E.U16 R22, [R14.64] ;  /* 0x0000000a0e168981 */ /* 0x0040a4000c1e1500 */
[----:B0-----:R-:W-:-:S02]  /*39820*/  @!P0 IMAD.MOV.U32 R14, RZ, RZ, R8 ;  /* 0x000000ffff0e8224 */ /* 0x001fc400078e0008 */
[----:B------:R-:W-:-:S05]  /*39830*/  @!P0 IMAD.MOV.U32 R15, RZ, RZ, R9 ;  /* 0x000000ffff0f8224 */ /* 0x000fca00078e0009 */
[----:B------:R-:W3:Y:S04]  /*39840*/  @!P0 LDG.E.U16 R23, [R14.64] ;  /* 0x0000000a0e178981 */ /* 0x000ee8000c1e1500 */
[----:B--2---:R0:W-:Y:S04]  /*39850*/  STL [R1+0x20], R22 ;  /* 0x0000201601007387 */ /* 0x0041e80000100800 */
[----:B0-----:R-:W2:Y:S01]  /*39860*/  LDL.LU R22, [R1+0x27b0] ;  /* 0x0027b00001167983 */ /* 0x001ea20000300800 */
[----:B------:R-:W2:Y:S02]  /*39870*/  LDL R9, [R1+0xe10] ;  /* 0x000e100001097983 */ /* 0x000ea40000100800 */
[----:B------:R-:W2:Y:S01]  /*39880*/  LDL R8, [R1+0xe14] ;  /* 0x000e140001087983 */ /* 0x000ea20000100800 */
        /* <DEDUP_REMOVED lines=8> */
[----:B------:R0:W2:Y:S04]  /*39910*/  @!P0 LDG.E.U16 R7, [R14.64] ;  /* 0x0000000a0e078981 */ /* 0x0000a8000c1e1500 */
[----:B0-----:R-:W3:Y:S01]  /*39920*/  LDL R15, [R1+0xe90] ;  /* 0x000e9000010f7983 */ /* 0x001ee20000100800 */
[----:B------:R-:W-:Y:S01]  /*39930*/  PRMT R10, RZ, 0x7610, R10 ;  /* 0x00007610ff0a7816 */ /* 0x000fe2000000000a */
[----:B------:R-:W-:Y:S02]  /*39940*/  @!P0 IMAD.MOV.U32 R14, RZ, RZ, R13 ;  /* 0x000000ffff0e8224 */ /* 0x000fe400078e000d */
[----:B--2---:R0:W-:Y:S01]  /*39950*/  STL [R1+0x18], R7 ;  /* 0x0000180701007387 */ /* 0x0041e20000100800 */
[----:B------:R-:W-:Y:S02]  /*39960*/  PRMT R11, RZ, 0x7610, R11 ;  /* 0x00007610ff0b7816 */ /* 0x000fe4000000000b */
[----:B------:R-:W-:Y:S01]  /*39970*/  PRMT R3, RZ, 0x7610, R3 ;  /* 0x00007610ff037816 */ /* 0x000fe20000000003 */
[----:B------:R-:W2:Y:S01]  /*39980*/  LDL R13, [R1+0xd90] ;  /* 0x000d9000010d7983 */ /* 0x000ea20000100800 */
[----:B---3--:R1:W3:Y:S04]  /*39990*/  @!P0 LDG.E.U16 R10, [R14.64] ;  /* 0x0000000a0e0a8981 */ /* 0x0082e8000c1e1500 */
[----:B0-----:R-:W2:Y:S04]  /*399a0*/  LDL R7, [R1+0xdd4] ;  /* 0x000dd40001077983 */ /* 0x001ea80000100800 */
[----:B-1----:R-:W2:Y:S01]  /*399b0*/  LDL R15, [R1+0xe50] ;  /* 0x000e5000010f7983 */ /* 0x002ea20000100800 */
[----:B------:R-:W-:-:S05]  /*399c0*/  @!P0 IMAD.MOV.U32 R14, RZ, RZ, R12 ;  /* 0x000000ffff0e8224 */ /* 0x000fca00078e000c */
[----:B--2---:R0:W2:Y:S02]  /*399d0*/  @!P0 LDG.E.U16 R11, [R14.64] ;  /* 0x0000000a0e0b8981 */ /* 0x0040a4000c1e1500 */
[----:B0-----:R-:W-:Y:S02]  /*399e0*/  @!P0 IMAD.MOV.U32 R14, RZ, RZ, R8 ;  /* 0x000000ffff0e8224 */ /* 0x001fe400078e0008 */
[----:B------:R-:W-:-:S05]  /*399f0*/  @!P0 IMAD.MOV.U32 R15, RZ, RZ, R9 ;  /* 0x000000ffff0f8224 */ /* 0x000fca00078e0009 */
[----:B------:R-:W4:Y:S04]  /*39a00*/  @!P0 LDG.E.U16 R3, [R14.64] ;  /* 0x0000000a0e038981 */ /* 0x000f28000c1e1500 */
[----:B---3--:R0:W-:Y:S01]  /*39a10*/  STL [R1+0x14], R10 ;  /* 0x0000140a01007387 */ /* 0x0081e20000100800 */
[----:B------:R-:W3:Y:S03]  /*39a20*/  LDL R12, [R1+0xd50] ;  /* 0x000d5000010c7983 */ /* 0x000ee60000100800 */
[----:B0-----:R-:W3:Y:S04]  /*39a30*/  LDL R10, [R1+0xd94] ;  /* 0x000d9400010a7983 */ /* 0x001ee80000100800 */
[----:B--2---:R0:W-:Y:S01]  /*39a40*/  STL [R1+0x10], R11 ;  /* 0x0000100b01007387 */ /* 0x0041e20000100800 */
[----:B------:R-:W2:Y:S02]  /*39a50*/  LDL R9, [R1+0xd10] ;  /* 0x000d100001097983 */ /* 0x000ea40000100800 */
[----:B------:R-:W2:Y:S01]  /*39a60*/  LDL R8, [R1+0xd14] ;  /* 0x000d140001087983 */ /* 0x000ea20000100800 */
[----:B0-----:R-:W2:Y:S04]  /*39a70*/  LDL R11, [R1+0xd54] ;  /* 0x000d5400010b7983 */ /* 0x001ea80000100800 */
[----:B----4-:R-:W-:Y:S01]  /*39a80*/  STL [R1+0xc], R3 ;  /* 0x00000c0301007387 */ /* 0x010fe20000100800 */
[----:B------:R-:W4:Y:S01]  /*39a90*/  LDL R15, [R1+0xdd0] ;  /* 0x000dd000010f7983 */ /* 0x000f220000100800 */
[----:B------:R-:W-:Y:S01]  /*39aa0*/  PRMT R6, RZ, 0x7610, R6 ;  /* 0x00007610ff067816 */ /* 0x000fe20000000006 */
[----:B------:R-:W-:Y:S01]  /*39ab0*/  @!P0 IMAD.MOV.U32 R14, RZ, RZ, R7 ;  /* 0x000000ffff0e8224 */ /* 0x000fe200078e0007 */
[----:B------:R-:W-:-:S02]  /*39ac0*/  PRMT R5, RZ, 0x7610, R5 ;  /* 0x00007610ff057816 */ /* 0x000fc40000000005 */
[----:B------:R-:W-:Y:S01]  /*39ad0*/  PRMT R2, RZ, 0x7610, R2 ;  /* 0x00007610ff027816 */ /* 0x000fe20000000002 */
[----:B------:R-:W2:Y:S04]  /*39ae0*/  LDL R7, [R1+0xcd0] ;  /* 0x000cd00001077983 */ /* 0x000ea80000100800 */
[----:B----4-:R3:W4:Y:S02]  /*39af0*/  @!P0 LDG.E.U16 R6, [R14.64] ;  /* 0x0000000a0e068981 */ /* 0x010724000c1e1500 */
[----:B---3--:R-:W-:Y:S02]  /*39b00*/  @!P0 IMAD.MOV.U32 R14, RZ, RZ, R10 ;  /* 0x000000ffff0e8224 */ /* 0x008fe400078e000a */
[----:B------:R-:W-:-:S05]  /*39b10*/  @!P0 IMAD.MOV.U32 R15, RZ, RZ, R13 ;  /* 0x000000ffff0f8224 */ /* 0x000fca00078e000d */
[----:B------:R2:W3:Y:S02]  /*39b20*/  @!P0 LDG.E.U16 R5, [R14.64] ;  /* 0x0000000a0e058981 */ /* 0x0004e4000c1e1500 */
[----:B--2---:R-:W-:Y:S02]  /*39b30*/  @!P0 IMAD.MOV.U32 R14, RZ, RZ, R11 ;  /* 0x000000ffff0e8224 */ /* 0x004fe400078e000b */
[----:B------:R-:W-:-:S05]  /*39b40*/  @!P0 IMAD.MOV.U32 R15, RZ, RZ, R12 ;  /* 0x000000ffff0f8224 */ /* 0x000fca00078e000c */
[----:B------:R0:W2:Y:S04]  /*39b50*/  @!P0 LDG.E.U16 R2, [R14.64] ;  /* 0x0000000a0e028981 */ /* 0x0000a8000c1e1500 */
[----:B----4-:R1:W-:Y:S01]  /*39b60*/  STL [R1+0x8], R6 ;  /* 0x0000080601007387 */ /* 0x0103e20000100800 */
[----:B------:R-:W4:Y:S03]  /*39b70*/  LDL R10, [R1+0xc90] ;  /* 0x000c9000010a7983 */ /* 0x000f260000100800 */
[----:B-1----:R-:W4:Y:S04]  /*39b80*/  LDL R6, [R1+0xcd4] ;  /* 0x000cd40001067983 */ /* 0x002f280000100800 */
[----:B---3--:R1:W-:Y:S04]  /*39b90*/  STL [R1+0x4], R5 ;  /* 0x0000040501007387 */ /* 0x0083e80000100800 */
[----:B-1----:R-:W3:Y:S01]  /*39ba0*/  LDL R5, [R1+0xc94] ;  /* 0x000c940001057983 */ /* 0x002ee20000100800 */
[----:B------:R-:W-:Y:S01]  /*39bb0*/  PRMT R29, RZ, 0x7610, R29 ;  /* 0x00007610ff1d7816 */ /* 0x000fe2000000001d */
[----:B0-----:R-:W-:-:S02]  /*39bc0*/  @!P0 IMAD.MOV.U32 R14, RZ, RZ, R8 ;  /* 0x000000ffff0e8224 */ /* 0x001fc400078e0008 */
[----:B------:R-:W-:Y:S01]  /*39bd0*/  @!P0 IMAD.MOV.U32 R15, RZ, RZ, R9 ;  /* 0x000000ffff0f8224 */ /* 0x000fe200078e0009 */
[----:B------:R-:W-:Y:S01]  /*39be0*/  PRMT R28, RZ, 0x7610, R28 ;  /* 0x00007610ff1c7816 */ /* 0x000fe2000000001c */
[----:B--2---:R-:W-:Y:S04]  /*39bf0*/  STL [R1+0x271c], R2 ;  /* 0x00271c0201007387 */ /* 0x004fe80000100800 */
[----:B------:R0:W2:Y:S01]  /*39c00*/  @!P0 LDG.E.U16 R29, [R14.64] ;  /* 0x0000000a0e1d8981 */ /* 0x0000a2000c1e1500 */
[----:B------:R-:W2:Y:S02]  /*39c10*/  LDL R9, [R1+0xc50] ;  /* 0x000c500001097983 */ /* 0x000ea40000100800 */
[----:B------:R-:W2:Y:S02]  /*39c20*/  LDL R8, [R1+0xc54] ;  /* 0x000c540001087983 */ /* 0x000ea40000100800 */
[----:B0-----:R-:W-:Y:S01]  /*39c30*/  @!P0 IMAD.MOV.U32 R15, RZ, RZ, R7 ;  /* 0x000000ffff0f8224 */ /* 0x001fe200078e0007 */
[----:B------:R-:W-:Y:S01]  /*39c40*/  PRMT R27, RZ, 0x7610, R27 ;  /* 0x00007610ff1b7816 */ /* 0x000fe2000000001b */
[----:B----4-:R-:W-:-:S05]  /*39c50*/  @!P0 IMAD.MOV.U32 R14, RZ, RZ, R6 ;  /* 0x000000ffff0e8224 */ /* 0x010fca00078e0006 */
[----:B------:R0:W4:Y:S02]  /*39c60*/  @!P0 LDG.E.U16 R28, [R14.64] ;  /* 0x0000000a0e1c8981 */ /* 0x000124000c1e1500 */
[----:B0-----:R-:W-:Y:S02]  /*39c70*/  @!P0 IMAD.MOV.U32 R15, RZ, RZ, R10 ;  /* 0x000000ffff0f8224 */ /* 0x001fe400078e000a */
[----:B---3--:R-:W-:-:S05]  /*39c80*/  @!P0 IMAD.MOV.U32 R14, RZ, RZ, R5 ;  /* 0x000000ffff0e8224 */ /* 0x008fca00078e0005 */
[----:B------:R0:W3:Y:S04]  /*39c90*/  @!P0 LDG.E.U16 R27, [R14.64] ;  /* 0x0000000a0e1b8981 */ /* 0x0000e8000c1e1500 */
[----:B--2---:R-:W-:Y:S01]  /*39ca0*/  STL [R1+0x2720], R29 ;  /* 0x0027201d01007387 */ /* 0x004fe20000100800 */
[----:B------:R-:W2:Y:S02]  /*39cb0*/  LDL R7, [R1+0xc10] ;  /* 0x000c100001077983 */ /* 0x000ea40000100800 */
[----:B------:R-:W2:Y:S01]  /*39cc0*/  LDL R6, [R1+0xc14] ;  /* 0x000c140001067983 */ /* 0x000ea20000100800 */
[----:B------:R-:W-:Y:S01]  /*39cd0*/  PRMT R26, RZ, 0x7610, R26 ;  /* 0x00007610ff1a7816 */ /* 0x000fe2000000001a */
[----:B0-----:R-:W-:Y:S02]  /*39ce0*/  @!P0 IMAD.MOV.U32 R14, RZ, RZ, R8 ;  /* 0x000000ffff0e8224 */ /* 0x001fe400078e0008 */
[----:B------:R-:W-:-:S05]  /*39cf0*/  @!P0 IMAD.MOV.U32 R15, RZ, RZ, R9 ;  /* 0x000000ffff0f8224 */ /* 0x000fca00078e0009 */
[----:B------:R2:W2:Y:S04]  /*39d00*/  @!P0 LDG.E.U16 R26, [R14.64] ;  /* 0x0000000a0e1a8981 */ /* 0x0004a8000c1e1500 */
[----:B----4-:R-:W-:Y:S01]  /*39d10*/  STL [R1+0x2724], R28 ;  /* 0x0027241c01007387 */ /* 0x010fe20000100800 */
[----:B------:R-:W4:Y:S02]  /*39d20*/  LDL R12, [R1+0xbd0] ;  /* 0x000bd000010c7983 */ /* 0x000f240000100800 */
[----:B------:R-:W4:Y:S02]  /*39d30*/  LDL R11, [R1+0xbd4] ;  /* 0x000bd400010b7983 */ /* 0x000f240000100800 */
[----:B------:R-:W4:Y:S01]  /*39d40*/  LDL R10, [R1+0xb90] ;  /* 0x000b9000010a7983 */ /* 0x000f220000100800 */
[----:B------:R-:W4:Y:S04]  /*39d50*/  LDL R5, [R1+0xb94] ;  /* 0x000b940001057983 */ /* 0x000f280000100800 */
[----:B---3--:R-:W-:Y:S01]  /*39d60*/  STL [R1+0x2728], R27 ;  /* 0x0027281b01007387 */ /* 0x008fe20000100800 */
[----:B------:R-:W3:Y:S02]  /*39d70*/  LDL R9, [R1+0xb50] ;  /* 0x000b500001097983 */ /* 0x000ee40000100800 */
[----:B------:R-:W3:Y:S01]  /*39d80*/  LDL R8, [R1+0xb54] ;  /* 0x000b540001087983 */ /* 0x000ee20000100800 */
[----:B------:R-:W-:Y:S01]  /*39d90*/  PRMT R25, RZ, 0x7610, R25 ;  /* 0x00007610ff197816 */ /* 0x000fe20000000019 */
[----:B--2---:R-:W-:-:S02]  /*39da0*/  @!P0 IMAD.MOV.U32 R14, RZ, RZ, R6 ;  /* 0x000000ffff0e8224 */ /* 0x004fc400078e0006 */
[----:B------:R-:W-:Y:S01]  /*39db0*/  @!P0 IMAD.MOV.U32 R15, RZ, RZ, R7 ;  /* 0x000000ffff0f8224 */ /* 0x000fe200078e0007 */
[----:B------:R-:W-:-:S04]  /*39dc0*/  PRMT R24, RZ, 0x7610, R24 ;  /* 0x00007610ff187816 */ /* 0x000fc80000000018 */
[----:B------:R4:W2:Y:S04]  /*39dd0*/  @!P0 LDG.E.U16 R25, [R14.64] ;  /* 0x0000000a0e198981 */ /* 0x0008a8000c1e1500 */
[----:B------:R-:W-:Y:S01]  /*39de0*/  STL [R1+0x272c], R26 ;  /* 0x00272c1a01007387 */ /* 0x000fe20000100800 */
[----:B------:R-:W2:Y:S02]  /*39df0*/  LDL R7, [R1+0xb10] ;  /* 0x000b100001077983 */ /* 0x000ea40000100800 */
[----:B------:R-:W2:Y:S01]  /*39e00*/  LDL R6, [R1+0xb14] ;  /* 0x000b140001067983 */ /* 0x000ea20000100800 */
[----:B------:R-:W-:Y:S02]  /*39e10*/  PRMT R20, RZ, 0x7610, R20 ;  /* 0x00007610ff147816 */ /* 0x000fe40000000014 */
[----:B------:R-:W-:Y:S01]  /*39e20*/  PRMT R18, RZ, 0x7610, R18 ;  /* 0x00007610ff127816 */ /* 0x000fe20000000012 */
[----:B----4-:R-:W-:-:S02]  /*39e30*/  @!P0 IMAD.MOV.U32 R15, RZ, RZ, R12 ;  /* 0x000000ffff0f8224 */ /* 0x010fc400078e000c */
[----:B------:R-:W-:-:S05]  /*39e40*/  @!P0 IMAD.MOV.U32 R14, RZ, RZ, R11 ;  /* 0x000000ffff0e8224 */ /* 0x000fca00078e000b */
[----:B------:R0:W4:Y:S02]  /*39e50*/  @!P0 LDG.E.U16 R24, [R14.64] ;  /* 0x0000000a0e188981 */ /* 0x000124000c1e1500 */
[----:B0-----:R-:W-:Y:S02]  /*39e60*/  @!P0 IMAD.MOV.U32 R14, RZ, RZ, R5 ;  /* 0x000000ffff0e8224 */ /* 0x001fe400078e0005 */
[----:B------:R-:W-:-:S05]  /*39e70*/  @!P0 IMAD.MOV.U32 R15, RZ, RZ, R10 ;  /* 0x000000ffff0f8224 */ /* 0x000fca00078e000a */
[----:B------:R3:W4:Y:S02]  /*39e80*/  @!P0 LDG.E.U16 R20, [R14.64] ;  /* 0x0000000a0e148981 */ /* 0x000724000c1e1500 */
[----:B---3--:R-:W-:Y:S02]  /*39e90*/  @!P0 IMAD.MOV.U32 R14, RZ, RZ, R8 ;  /* 0x000000ffff0e8224 */ /* 0x008fe400078e0008 */
[----:B------:R-:W-:-:S05]  /*39ea0*/  @!P0 IMAD.MOV.U32 R15, RZ, RZ, R9 ;  /* 0x000000ffff0f8224 */ /* 0x000fca00078e0009 */
[----:B------:R0:W3:Y:S01]  /*39eb0*/  @!P0 LDG.E.U16 R18, [R14.64] ;  /* 0x0000000a0e128981 */ /* 0x0000e2000c1e1500 */
[----:B------:R-:W-:-:S03]  /*39ec0*/  PRMT R16, RZ, 0x7610, R16 ;  /* 0x00007610ff107816 */ /* 0x000fc60000000010 */
[----:B--2---:R-:W-:Y:S01]  /*39ed0*/  STL [R1+0x2730], R25 ;  /* 0x0027301901007387 */ /* 0x004fe20000100800 */
[----:B0-----:R-:W-:Y:S02]  /*39ee0*/  @!P0 IMAD.MOV.U32 R14, RZ, RZ, R6 ;  /* 0x000000ffff0e8224 */ /* 0x001fe400078e0006 */
[----:B------:R-:W-:-:S05]  /*39ef0*/  @!P0 IMAD.MOV.U32 R15, RZ, RZ, R7 ;  /* 0x000000ffff0f8224 */ /* 0x000fca00078e0007 */
[----:B------:R-:W2:Y:S04]  /*39f00*/  @!P0 LDG.E.U16 R16, [R14.64] ;  /* 0x0000000a0e108981 */ /* 0x000ea8000c1e1500 */
[----:B----4-:R0:W-:Y:S01]  /*39f10*/  STL [R1+0x2734], R24 ;  /* 0x0027341801007387 */ /* 0x0101e20000100800 */
[----:B------:R-:W4:Y:S03]  /*39f20*/  LDL R5, [R1+0xad4] ;  /* 0x000ad40001057983 */ /* 0x000f260000100800 */
[----:B0-----:R-:W4:Y:S04]  /*39f30*/  LDL R24, [R1+0xad0] ;  /* 0x000ad00001187983 */ /* 0x001f280000100800 */
[----:B------:R-:W-:Y:S01]  /*39f40*/  STL [R1+0x2738], R20 ;  /* 0x0027381401007387 */ /* 0x000fe20000100800 */
[----:B------:R-:W4:Y:S02]  /*39f50*/  LDL R13, [R1+0xa90] ;  /* 0x000a9000010d7983 */ /* 0x000f240000100800 */
[----:B------:R-:W4:Y:S01]  /*39f60*/  LDL R12, [R1+0xa94] ;  /* 0x000a9400010c7983 */ /* 0x000f220000100800 */
[----:B---3--:R-:W-:Y:S01]  /*39f70*/  STL [R1+0x273c], R18 ;  /* 0x00273c1201007387 */ /* 0x008fe20000100800 */
[----:B------:R-:W3:Y:S02]  /*39f80*/  LDL R11, [R1+0xa50] ;  /* 0x000a5000010b7983 */ /* 0x000ee40000100800 */
[----:B------:R-:W3:Y:S02]  /*39f90*/  LDL R10, [R1+0xa54] ;  /* 0x000a5400010a7983 */ /* 0x000ee40000100800 */
[----:B------:R-:W3:Y:S01]  /*39fa0*/  LDL R9, [R1+0xa10] ;  /* 0x000a100001097983 */ /* 0x000ee20000100800 */
[----:B------:R-:W3:Y:S04]  /*39fb0*/  LDL R8, [R1+0xa14] ;  /* 0x000a140001087983 */ /* 0x000ee80000100800 */
[----:B------:R-:W3:Y:S04]  /*39fc0*/  LDL R7, [R1+0x9d0] ;  /* 0x0009d00001077983 */ /* 0x000ee80000100800 */
[----:B------:R-:W3:Y:S04]  /*39fd0*/  LDL R6, [R1+0x9d4] ;  /* 0x0009d40001067983 */ /* 0x000ee80000100800 */
[----:B--2---:R-:W-:Y:S01]  /*39fe0*/  STL [R1+0x2740], R16 ;  /* 0x0027401001007387 */ /* 0x004fe20000100800 */
[----:B------:R-:W-:-:S02]  /*39ff0*/  PRMT R17, RZ, 0x7610, R17 ;  /* 0x00007610ff117816 */ /* 0x000fc40000000011 */
[----:B------:R-:W-:Y:S02]  /*3a000*/  PRMT R19, RZ, 0x7610, R19 ;  /* 0x00007610ff137816 */ /* 0x000fe40000000013 */
[----:B------:R-:W-:Y:S02]  /*3a010*/  PRMT R21, RZ, 0x7610, R21 ;  /* 0x00007610ff157816 */ /* 0x000fe40000000015 */
[----:B------:R-:W-:Y:S02]  /*3a020*/  PRMT R22, RZ, 0x7610, R22 ;  /* 0x00007610ff167816 */ /* 0x000fe40000000016 */
[----:B------:R-:W-:Y:S01]  /*3a030*/  PRMT R23, RZ, 0x7610, R23 ;  /* 0x00007610ff177816 */ /* 0x000fe20000000017 */
[----:B----4-:R-:W-:Y:S02]  /*3a040*/  @!P0 IMAD.MOV.U32 R14, RZ, RZ, R5 ;  /* 0x000000ffff0e8224 */ /* 0x010fe400078e0005 */
[----:B------:R-:W2:Y:S01]  /*3a050*/  LDL R5, [R1+0x76c] ;  /* 0x00076c0001057983 */ /* 0x000ea20000100800 */
[----:B------:R-:W-:-:S05]  /*3a060*/  @!P0 IMAD.MOV.U32 R15, RZ, RZ, R24 ;  /* 0x000000ffff0f8224 */ /* 0x000fca00078e0018 */
[----:B------:R0:W4:Y:S02]  /*3a070*/  @!P0 LDG.E.U16 R17, [R14.64] ;  /* 0x0000000a0e118981 */ /* 0x000124000c1e1500 */
[----:B0-----:R-:W-:Y:S02]  /*3a080*/  @!P0 IMAD.MOV.U32 R14, RZ, RZ, R12 ;  /* 0x000000ffff0e8224 */ /* 0x001fe400078e000c */
[----:B------:R-:W-:-:S05]  /*3a090*/  @!P0 IMAD.MOV.U32 R15, RZ, RZ, R13 ;  /* 0x000000ffff0f8224 */ /* 0x000fca00078e000d */
[----:B------:R3:W4:Y:S02]  /*3a0a0*/  @!P0 LDG.E.U16 R19, [R14.64] ;  /* 0x0000000a0e138981 */ /* 0x000724000c1e1500 */
[----:B---3--:R-:W-:Y:S02]  /*3a0b0*/  @!P0 IMAD.MOV.U32 R14, RZ, RZ, R10 ;  /* 0x000000ffff0e8224 */ /* 0x008fe400078e000a */
[----:B------:R-:W-:-:S05]  /*3a0c0*/  @!P0 IMAD.MOV.U32 R15, RZ, RZ, R11 ;  /* 0x000000ffff0f8224 */ /* 0x000fca00078e000b */
[----:B------:R0:W3:Y:S02]  /*3a0d0*/  @!P0 LDG.E.U16 R21, [R14.64] ;  /* 0x0000000a0e158981 */ /* 0x0000e4000c1e1500 */
[----:B0-----:R-:W-:Y:S02]  /*3a0e0*/  @!P0 IMAD.MOV.U32 R14, RZ, RZ, R8 ;  /* 0x000000ffff0e8224 */ /* 0x001fe400078e0008 */
[----:B------:R-:W-:-:S05]  /*3a0f0*/  @!P0 IMAD.MOV.U32 R15, RZ, RZ, R9 ;  /* 0x000000ffff0f8224 */ /* 0x000fca00078e0009 */
[----:B------:R0:W3:Y:S02]  /*3a100*/  @!P0 LDG.E.U16 R22, [R14.64] ;  /* 0x0000000a0e168981 */ /* 0x0000e4000c1e1500 */
[----:B0-----:R-:W-:Y:S02]  /*3a110*/  @!P0 IMAD.MOV.U32 R14, RZ, RZ, R6 ;  /* 0x000000ffff0e8224 */ /* 0x001fe400078e0006 */
[----:B------:R-:W-:-:S05]  /*3a120*/  @!P0 IMAD.MOV.U32 R15, RZ, RZ, R7 ;  /* 0x000000ffff0f8224 */ /* 0x000fca00078e0007 */
[----:B------:R0:W3:Y:S01]  /*3a130*/  @!P0 LDG.E.U16 R23, [R14.64] ;  /* 0x0000000a0e178981 */ /* 0x0000e2000c1e1500 */
[----:B------:R-:W-:Y:S01]  /*3a140*/  PRMT R2, RZ, 0x7610, R2 ;  /* 0x00007610ff027816 */ /* 0x000fe20000000002 */
[----:B0-----:R-:W-:Y:S02]  /*3a150*/  @!P0 IMAD.MOV.U32 R15, RZ, RZ, R0 ;  /* 0x000000ffff0f8224 */ /* 0x001fe400078e0000 */
[----:B--2---:R-:W-:-:S05]  /*3a160*/  @!P0 IMAD.MOV.U32 R14, RZ, RZ, R5 ;  /* 0x000000ffff0e8224 */ /* 0x004fca00078e0005 */
[----:B------:R-:W2:Y:S04]  /*3a170*/  @!P0 LDG.E.U16 R2, [R14.64] ;  /* 0x0000000a0e028981 */ /* 0x000ea8000c1e1500 */
[----:B----4-:R-:W-:Y:S04]  /*3a180*/  STL [R1+0x2744], R17 ;  /* 0x0027441101007387 */ /* 0x010fe80000100800 */
[----:B------:R-:W-:Y:S04]  /*3a190*/  STL [R1+0x2748], R19 ;  /* 0x0027481301007387 */ /* 0x000fe80000100800 */
[----:B---3--:R-:W-:Y:S04]  /*3a1a0*/  STL [R1+0x274c], R21 ;  /* 0x00274c1501007387 */ /* 0x008fe80000100800 */
[----:B------:R-:W-:Y:S04]  /*3a1b0*/  STL [R1+0x2750], R22 ;  /* 0x0027501601007387 */ /* 0x000fe80000100800 */
[----:B------:R-:W-:Y:S01]  /*3a1c0*/  STL [R1+0x2754], R23 ;  /* 0x0027541701007387 */ /* 0x000fe20000100800 */
[----:B------:R-:W-:Y:S02]  /*3a1d0*/  STL [R1+0x17d4], R0 ;  /* 0x0017d40001007387 */ /* 0x000fe40000100800 */
[----:B------:R-:W3:Y:S02]  /*3a1e0*/  LDL.LU R27, [R1+0x2b8] ;  /* 0x0002b800011b7983 */ /* 0x000ee40000300800 */
[----:B------:R-:W4:Y:S01]  /*3a1f0*/  LDL.LU R28, [R1+0x2b0] ;  /* 0x0002b000011c7983 */ /* 0x000f220000300800 */
[----:B------:R-:W3:Y:S01]  /*3a200*/  LDL.LU R29, [R1+0x2a8] ;  /* 0x0002a800011d7983 */ /* 0x000ee20000300800 */
[----:B------:R-:W3:Y:S02]  /*3a210*/  LDL.LU R9, [R1+0x2a0] ;  /* 0x0002a00001097983 */ /* 0x000ee40000300800 */
[----:B------:R-:W3:Y:S02]  /*3a220*/  LDL.LU R10, [R1+0x298] ;  /* 0x00029800010a7983 */ /* 0x000ee40000300800 */
[----:B------:R-:W3:Y:S01]  /*3a230*/  LDL.LU R11, [R1+0x290] ;  /* 0x00029000010b7983 */ /* 0x000ee20000300800 */
[----:B------:R-:W3:Y:S01]  /*3a240*/  LDL.LU R12, [R1+0x288] ;  /* 0x00028800010c7983 */ /* 0x000ee20000300800 */
[----:B------:R-:W3:Y:S03]  /*3a250*/  LDL.LU R13, [R1+0x280] ;  /* 0x00028000010d7983 */ /* 0x000ee60000300800 */
[----:B------:R-:W0:Y:S02]  /*3a260*/  S2R R3, SR_TID.X ;  /* 0x0000000000037919 */ /* 0x000e240000002100 */
[----:B0-----:R-:W-:-:S05]  /*3a270*/  LOP3.LUT R3, R3, 0x3f, RZ, 0xc0, !PT ;  /* 0x0000003f03037812 */ /* 0x001fca00078ec0ff */
[----:B------:R-:W-:Y:S01]  /*3a280*/  IMAD.SHL.U32 R3, R3, 0x2, RZ ;  /* 0x0000000203037824 */ /* 0x000fe200078e00ff */
[----:B--2---:R0:W-:Y:S04]  /*3a290*/  STL [R1+0x6c0], R2 ;  /* 0x0006c00201007387 */ /* 0x0041e80000100800 */
[----:B0-----:R-:W2:Y:S01]  /*3a2a0*/  LDL.LU R2, [R1+0x2b4] ;  /* 0x0002b40001027983 */ /* 0x001ea20000300800 */
[----:B------:R-:W2:Y:S02]  /*3a2b0*/  LDL.LU R5, [R1+0x2ac] ;  /* 0x0002ac0001057983 */ /* 0x000ea40000300800 */
[----:B------:R-:W2:Y:S02]  /*3a2c0*/  LDL.LU R6, [R1+0x2a4] ;  /* 0x0002a40001067983 */ /* 0x000ea40000300800 */
[----:B------:R-:W2:Y:S01]  /*3a2d0*/  LDL.LU R7, [R1+0x29c] ;  /* 0x00029c0001077983 */ /* 0x000ea20000300800 */
[----:B------:R-:W2:Y:S01]  /*3a2e0*/  LDL.LU R8, [R1+0x294] ;  /* 0x0002940001087983 */ /* 0x000ea20000300800 */
[----:B------:R-:W-:Y:S02]  /*3a2f0*/  STL [R1+0x2364], R14 ;  /* 0x0023640e01007387 */ /* 0x000fe40000100800 */
[----:B------:R-:W-:Y:S02]  /*3a300*/  STL [R1+0x236c], R14 ;  /* 0x00236c0e01007387 */ /* 0x000fe40000100800 */
[----:B------:R-:W-:Y:S01]  /*3a310*/  STL [R1+0x2374], R14 ;  /* 0x0023740e01007387 */ /* 0x000fe20000100800 */
[----:B------:R-:W-:Y:S01]  /*3a320*/  STL [R1+0x237c], R14 ;  /* 0x00237c0e01007387 */ /* 0x000fe20000100800 */
        /* <DEDUP_REMOVED lines=116> */
[----:B------:R0:W-:Y:S03]  /*3aa70*/  STL [R1+0x2758], R15 ;  /* 0x0027580f01007387 */ /* 0x0001e60000100800 */
[----:B---3--:R1:W-:Y:S04]  /*3aa80*/  STS.U16 [R3+0x10300], R9 ;  /* 0x0103000903007388 */ /* 0x0083e80000000400 */
[----:B------:R3:W-:Y:S04]  /*3aa90*/  STS.U16 [R3+0x10400], R10 ;  /* 0x0104000a03007388 */ /* 0x0007e80000000400 */
[----:B------:R4:W-:Y:S04]  /*3aaa0*/  STS.U16 [R3+0x10500], R11 ;  /* 0x0105000b03007388 */ /* 0x0009e80000000400 */
[----:B------:R4:W-:Y:S04]  /*3aab0*/  STS.U16 [R3+0x10600], R12 ;  /* 0x0106000c03007388 */ /* 0x0009e80000000400 */
[----:B------:R4:W-:Y:S04]  /*3aac0*/  STS.U16 [R3+0x10700], R13 ;  /* 0x0107000d03007388 */ /* 0x0009e80000000400 */
[----:B0-----:R-:W2:Y:S01]  /*3aad0*/  LDL.LU R15, [R1+0x28c] ;  /* 0x00028c00010f7983 */ /* 0x001ea20000300800 */
[----:B-1----:R-:W2:Y:S02]  /*3aae0*/  LDL.LU R9, [R1+0x284] ;  /* 0x0002840001097983 */ /* 0x002ea40000300800 */
[----:B---3--:R-:W3:Y:S02]  /*3aaf0*/  LDL.LU R10, [R1+0x27c] ;  /* 0x00027c00010a7983 */ /* 0x008ee40000300800 */
[----:B----4-:R-:W3:Y:S01]  /*3ab00*/  LDL.LU R11, [R1+0x278] ;  /* 0x00027800010b7983 */ /* 0x010ee20000300800 */
[----:B------:R-:W3:Y:S01]  /*3ab10*/  LDL.LU R12, [R1+0x274] ;  /* 0x00027400010c7983 */ /* 0x000ee20000300800 */
[----:B------:R-:W3:Y:S02]  /*3ab20*/  LDL.LU R13, [R1+0x270] ;  /* 0x00027000010d7983 */ /* 0x000ee40000300800 */
[----:B------:R-:W3:Y:S02]  /*3ab30*/  LDL.LU R14, [R1+0x26c] ;  /* 0x00026c00010e7983 */ /* 0x000ee40000300800 */
[----:B------:R-:W3:Y:S01]  /*3ab40*/  LDL.LU R23, [R1+0x268] ;  /* 0x0002680001177983 */ /* 0x000ee20000300800 */
[----:B------:R-:W3:Y:S01]  /*3ab50*/  LDL.LU R22, [R1+0x264] ;  /* 0x0002640001167983 */ /* 0x000ee20000300800 */
[----:B------:R-:W3:Y:S02]  /*3ab60*/  LDL.LU R21, [R1+0x260] ;  /* 0x0002600001157983 */ /* 0x000ee40000300800 */
[----:B------:R-:W3:Y:S02]  /*3ab70*/  LDL.LU R19, [R1+0x25c] ;  /* 0x00025c0001137983 */ /* 0x000ee40000300800 */
[----:B------:R-:W3:Y:S01]  /*3ab80*/  LDL.LU R17, [R1+0x258] ;  /* 0x0002580001117983 */ /* 0x000ee20000300800 */
[----:B------:R-:W3:Y:S01]  /*3ab90*/  LDL.LU R16, [R1+0x254] ;  /* 0x0002540001107983 */ /* 0x000ee20000300800 */
[----:B------:R-:W3:Y:S02]  /*3aba0*/  LDL.LU R18, [R1+0x250] ;  /* 0x0002500001127983 */ /* 0x000ee40000300800 */
[----:B------:R-:W3:Y:S01]  /*3abb0*/  LDL.LU R20, [R1+0x24c] ;  /* 0x00024c0001147983 */ /* 0x000ee20000300800 */
[----:B------:R-:W-:Y:S01]  /*3abc0*/  LOP3.LUT R0, R3, 0x10, RZ, 0x3c, !PT ;  /* 0x0000001003007812 */ /* 0x000fe200078e3cff */
[----:B------:R-:W3:Y:S01]  /*3abd0*/  LDL.LU R24, [R1+0x248] ;  /* 0x0002480001187983 */ /* 0x000ee20000300800 */
[----:B------:R-:W3:Y:S03]  /*3abe0*/  LDL.LU R25, [R1+0x244] ;  /* 0x0002440001197983 */ /* 0x000ee60000300800 */
[----:B------:R0:W-:Y:S01]  /*3abf0*/  STS.U16 [R3+0x10000], R27 ;  /* 0x0100001b03007388 */ /* 0x0001e20000000400 */
[----:B------:R-:W3:Y:S03]  /*3ac00*/  LDL.LU R26, [R1+0x240] ;  /* 0x00024000011a7983 */ /* 0x000ee60000300800 */
[----:B------:R1:W-:Y:S04]  /*3ac10*/  STS.U16 [R3+0x10100], R28 ;  /* 0x0101001c03007388 */ /* 0x0003e80000000400 */
[----:B------:R1:W-:Y:S04]  /*3ac20*/  STS.U16 [R3+0x10200], R29 ;  /* 0x0102001d03007388 */ /* 0x0003e80000000400 */
[----:B0-----:R-:W3:Y:S01]  /*3ac30*/  LDL.LU R27, [R1+0x23c] ;  /* 0x00023c00011b7983 */ /* 0x001ee20000300800 */
[----:B-1----:R-:W3:Y:S02]  /*3ac40*/  LDL.LU R28, [R1+0x238] ;  /* 0x00023800011c7983 */ /* 0x002ee40000300800 */
[----:B------:R-:W3:Y:S01]  /*3ac50*/  LDL.LU R29, [R1+0x234] ;  /* 0x00023400011d7983 */ /* 0x000ee20000300800 */
[----:B--2---:R0:W-:Y:S01]  /*3ac60*/  STS.U16 [R0+0x10080], R2 ;  /* 0x0100800200007388 */ /* 0x0041e20000000400 */
[----:B------:R1:W-:Y:S02]  /*3ac70*/  STS.U16 [R0+0x10180], R5 ;  /* 0x0101800500007388 */ /* 0x0003e40000000400 */
[----:B------:R2:W-:Y:S02]  /*3ac80*/  STS.U16 [R0+0x10280], R6 ;  /* 0x0102800600007388 */ /* 0x0005e40000000400 */
[----:B------:R2:W-:Y:S01]  /*3ac90*/  STS.U16 [R0+0x10380], R7 ;  /* 0x0103800700007388 */ /* 0x0005e20000000400 */
[----:B0-----:R-:W4:Y:S01]  /*3aca0*/  LDL.LU R2, [R1+0x230] ;  /* 0x0002300001027983 */ /* 0x001f220000300800 */
[----:B-1----:R-:W4:Y:S03]  /*3acb0*/  LDL.LU R5, [R1+0x22c] ;  /* 0x00022c0001057983 */ /* 0x002f260000300800 */
[----:B------:R0:W-:Y:S01]  /*3acc0*/  STS.U16 [R0+0x10480], R8 ;  /* 0x0104800800007388 */ /* 0x0001e20000000400 */
[----:B--2---:R-:W4:Y:S02]  /*3acd0*/  LDL.LU R6, [R1+0x228] ;  /* 0x0002280001067983 */ /* 0x004f240000300800 */
[----:B------:R-:W4:Y:S01]  /*3ace0*/  LDL.LU R7, [R1+0x224] ;  /* 0x0002240001077983 */ /* 0x000f220000300800 */
[----:B0-----:R-:W4:Y:S04]  /*3acf0*/  LDL.LU R8, [R1+0x220] ;  /* 0x0002200001087983 */ /* 0x001f280000300800 */
[----:B------:R-:W-:Y:S01]  /*3ad00*/  STS.U16 [R0+0x10580], R15 ;  /* 0x0105800f00007388 */ /* 0x000fe20000000400 */
[----:B------:R0:W-:Y:S02]  /*3ad10*/  STS.U16 [R0+0x10680], R9 ;  /* 0x0106800900007388 */ /* 0x0001e40000000400 */
[----:B---3--:R1:W-:Y:S01]  /*3ad20*/  STS.U16 [R0+0x10780], R10 ;  /* 0x0107800a00007388 */ /* 0x0083e20000000400 */
[----:B------:R3:W-:Y:S04]  /*3ad30*/  STS.U16 [R3], R11 ;  /* 0x0000000b03007388 */ /* 0x0007e80000000400 */
[----:B------:R3:W-:Y:S04]  /*3ad40*/  STS.U16 [R3+0x400], R12 ;  /* 0x0004000c03007388 */ /* 0x0007e80000000400 */
[----:B------:R3:W-:Y:S04]  /*3ad50*/  STS.U16 [R3+0x800], R13 ;  /* 0x0008000d03007388 */ /* 0x0007e80000000400 */
[----:B0-----:R-:W2:Y:S04]  /*3ad60*/  LDL.LU R9, [R1+0x21c] ;  /* 0x00021c0001097983 */ /* 0x001ea80000300800 */
[----:B-1----:R-:W2:Y:S01]  /*3ad70*/  LDL.LU R10, [R1+0x218] ;  /* 0x00021800010a7983 */ /* 0x002ea20000300800 */
[----:B---3--:R-:W2:Y:S02]  /*3ad80*/  LDL.LU R11, [R1+0x214] ;  /* 0x00021400010b7983 */ /* 0x008ea40000300800 */
[----:B------:R-:W2:Y:S01]  /*3ad90*/  LDL.LU R12, [R1+0x210] ;  /* 0x00021000010c7983 */ /* 0x000ea20000300800 */
[----:B------:R-:W2:Y:S04]  /*3ada0*/  LDL.LU R13, [R1+0x20c] ;  /* 0x00020c00010d7983 */ /* 0x000ea80000300800 */
[----:B------:R-:W-:Y:S04]  /*3adb0*/  STS.U16 [R3+0x2000], R17 ;  /* 0x0020001103007388 */ /* 0x000fe80000000400 */
[----:B------:R-:W-:Y:S04]  /*3adc0*/  STS.U16 [R3+0x2400], R16 ;  /* 0x0024001003007388 */ /* 0x000fe80000000400 */
[----:B------:R-:W-:Y:S04]  /*3add0*/  STS.U16 [R3+0x2800], R18 ;  /* 0x0028001203007388 */ /* 0x000fe80000000400 */
[----:B------:R-:W-:Y:S04]  /*3ade0*/  STS.U16 [R3+0x2c00], R20 ;  /* 0x002c001403007388 */ /* 0x000fe80000000400 */
[----:B----4-:R0:W-:Y:S04]  /*3adf0*/  STS.U16 [R3+0x4c00], R5 ;  /* 0x004c000503007388 */ /* 0x0101e80000000400 */
[----:B------:R1:W-:Y:S04]  /*3ae00*/  STS.U16 [R3+0x4800], R2 ;  /* 0x0048000203007388 */ /* 0x0003e80000000400 */
[----:B------:R4:W-:Y:S04]  /*3ae10*/  STS.U16 [R3+0x5000], R6 ;  /* 0x0050000603007388 */ /* 0x0009e80000000400 */
[----:B------:R1:W-:Y:S04]  /*3ae20*/  STS.U16 [R3+0x5400], R7 ;  /* 0x0054000703007388 */ /* 0x0003e80000000400 */
[----:B0-----:R-:W3:Y:S01]  /*3ae30*/  LDL.LU R5, [R1+0x208] ;  /* 0x0002080001057983 */ /* 0x001ee20000300800 */
[----:B------:R-:W3:Y:S02]  /*3ae40*/  LDL.LU R17, [R1+0x204] ;  /* 0x0002040001117983 */ /* 0x000ee40000300800 */
[----:B------:R-:W3:Y:S02]  /*3ae50*/  LDL.LU R16, [R1+0x200] ;  /* 0x0002000001107983 */ /* 0x000ee40000300800 */
[----:B------:R-:W3:Y:S01]  /*3ae60*/  LDL.LU R18, [R1+0x1fc] ;  /* 0x0001fc0001127983 */ /* 0x000ee20000300800 */
[----:B------:R-:W3:Y:S01]  /*3ae70*/  LDL.LU R20, [R1+0x1f8] ;  /* 0x0001f80001147983 */ /* 0x000ee20000300800 */
[----:B-1----:R-:W3:Y:S02]  /*3ae80*/  LDL.LU R2, [R1+0x1f4] ;  /* 0x0001f40001027983 */ /* 0x002ee40000300800 */
[----:B----4-:R-:W3:Y:S01]  /*3ae90*/  LDL.LU R6, [R1+0x1f0] ;  /* 0x0001f00001067983 */ /* 0x010ee20000300800 */
[----:B------:R0:W-:Y:S01]  /*3aea0*/  STS.U16 [R3+0x5800], R8 ;  /* 0x0058000803007388 */ /* 0x0001e20000000400 */
[----:B------:R-:W3:Y:S03]  /*3aeb0*/  LDL.LU R7, [R1+0x1ec] ;  /* 0x0001ec0001077983 */ /* 0x000ee60000300800 */
[----:B0-----:R-:W3:Y:S04]  /*3aec0*/  LDL.LU R8, [R1+0x1e8] ;  /* 0x0001e80001087983 */ /* 0x001ee80000300800 */
[----:B--2---:R0:W-:Y:S04]  /*3aed0*/  STS.U16 [R3+0x5c00], R9 ;  /* 0x005c000903007388 */ /* 0x0041e80000000400 */
[----:B------:R1:W-:Y:S04]  /*3aee0*/  STS.U16 [R3+0x6000], R10 ;  /* 0x0060000a03007388 */ /* 0x0003e80000000400 */
[----:B------:R2:W-:Y:S04]  /*3aef0*/  STS.U16 [R3+0x6400], R11 ;  /* 0x0064000b03007388 */ /* 0x0005e80000000400 */
[----:B------:R2:W-:Y:S04]  /*3af00*/  STS.U16 [R3+0x6800], R12 ;  /* 0x0068000c03007388 */ /* 0x0005e80000000400 */
[----:B------:R2:W-:Y:S04]  /*3af10*/  STS.U16 [R3+0x6c00], R13 ;  /* 0x006c000d03007388 */ /* 0x0005e80000000400 */
[----:B0-----:R-:W4:Y:S01]  /*3af20*/  LDL.LU R9, [R1+0x1e4] ;  /* 0x0001e40001097983 */ /* 0x001f220000300800 */
[----:B-1----:R-:W4:Y:S02]  /*3af30*/  LDL.LU R10, [R1+0x1e0] ;  /* 0x0001e000010a7983 */ /* 0x002f240000300800 */
[----:B--2---:R-:W4:Y:S02]  /*3af40*/  LDL.LU R11, [R1+0x1dc] ;  /* 0x0001dc00010b7983 */ /* 0x004f240000300800 */
[----:B------:R-:W4:Y:S01]  /*3af50*/  LDL.LU R12, [R1+0x1d8] ;  /* 0x0001d800010c7983 */ /* 0x000f220000300800 */
[----:B------:R-:W4:Y:S04]  /*3af60*/  LDL.LU R13, [R1+0x1d4] ;  /* 0x0001d400010d7983 */ /* 0x000f280000300800 */
[----:B------:R0:W-:Y:S01]  /*3af70*/  STS.U16 [R3+0xc00], R14 ;  /* 0x000c000e03007388 */ /* 0x0001e20000000400 */
[----:B------:R-:W4:Y:S03]  /*3af80*/  LDL.LU R15, [R1+0x1d0] ;  /* 0x0001d000010f7983 */ /* 0x000f260000300800 */
[----:B------:R1:W-:Y:S04]  /*3af90*/  STS.U16 [R3+0x1000], R23 ;  /* 0x0010001703007388 */ /* 0x0003e80000000400 */
[----:B------:R1:W-:Y:S04]  /*3afa0*/  STS.U16 [R3+0x1400], R22 ;  /* 0x0014001603007388 */ /* 0x0003e80000000400 */
[----:B------:R1:W-:Y:S04]  /*3afb0*/  STS.U16 [R3+0x1800], R21 ;  /* 0x0018001503007388 */ /* 0x0003e80000000400 */
[----:B------:R1:W-:Y:S04]  /*3afc0*/  STS.U16 [R3+0x1c00], R19 ;  /* 0x001c001303007388 */ /* 0x0003e80000000400 */
[----:B------:R1:W-:Y:S04]  /*3afd0*/  STS.U16 [R3+0x3000], R24 ;  /* 0x0030001803007388 */ /* 0x0003e80000000400 */
[----:B0-----:R-:W4:Y:S01]  /*3afe0*/  LDL.LU R14, [R1+0x1cc] ;  /* 0x0001cc00010e7983 */ /* 0x001f220000300800 */
[----:B-1----:R-:W4:Y:S02]  /*3aff0*/  LDL.LU R23, [R1+0x1c8] ;  /* 0x0001c80001177983 */ /* 0x002f240000300800 */
[----:B------:R-:W4:Y:S01]  /*3b000*/  LDL.LU R22, [R1+0x1c4] ;  /* 0x0001c40001167983 */ /* 0x000f220000300800 */
[----:B------:R-:W4:Y:S01]  /*3b010*/  LDL.LU R21, [R1+0x1c0] ;  /* 0x0001c00001157983 */ /* 0x000f220000300800 */
[----:B------:R-:W4:Y:S03]  /*3b020*/  LDL.LU R19, [R1+0x1bc] ;  /* 0x0001bc0001137983 */ /* 0x000f260000300800 */
[----:B------:R0:W-:Y:S01]  /*3b030*/  STS.U16 [R3+0x3400], R25 ;  /* 0x0034001903007388 */ /* 0x0001e20000000400 */
[----:B------:R-:W4:Y:S03]  /*3b040*/  LDL.LU R24, [R1+0x1b8] ;  /* 0x0001b80001187983 */ /* 0x000f260000300800 */
        /* <DEDUP_REMOVED lines=9> */
[----:B---3--:R0:W-:Y:S04]  /*3b0e0*/  STS.U16 [R3+0x7000], R5 ;  /* 0x0070000503007388 */ /* 0x0081e80000000400 */
[----:B------:R1:W-:Y:S04]  /*3b0f0*/  STS.U16 [R3+0x7400], R17 ;  /* 0x0074001103007388 */ /* 0x0003e80000000400 */
[----:B------:R3:W-:Y:S04]  /*3b100*/  STS.U16 [R3+0x7800], R16 ;  /* 0x0078001003007388 */ /* 0x0007e80000000400 */
[----:B------:R3:W-:Y:S04]  /*3b110*/  STS.U16 [R3+0x7c00], R18 ;  /* 0x007c001203007388 */ /* 0x0007e80000000400 */
[----:B------:R3:W-:Y:S04]  /*3b120*/  STS.U16 [R3+0x8000], R20 ;  /* 0x0080001403007388 */ /* 0x0007e80000000400 */
[----:B------:R3:W-:Y:S04]  /*3b130*/  STS.U16 [R3+0x8400], R2 ;  /* 0x0084000203007388 */ /* 0x0007e80000000400 */
[----:B0-----:R-:W2:Y:S01]  /*3b140*/  LDL.LU R5, [R1+0x27a8] ;  /* 0x0027a80001057983 */ /* 0x001ea20000300800 */
[----:B-1----:R-:W2:Y:S02]  /*3b150*/  LDL.LU R17, [R1+0xc8] ;  /* 0x0000c80001117983 */ /* 0x002ea40000300800 */
[----:B---3--:R-:W2:Y:S02]  /*3b160*/  LDL.LU R16, [R1+0xc0] ;  /* 0x0000c00001107983 */ /* 0x008ea40000300800 */
[----:B------:R-:W2:Y:S01]  /*3b170*/  LDL.LU R18, [R1+0xb8] ;  /* 0x0000b80001127983 */ /* 0x000ea20000300800 */
[----:B------:R-:W2:Y:S01]  /*3b180*/  LDL.LU R20, [R1+0xb0] ;  /* 0x0000b00001147983 */ /* 0x000ea20000300800 */
[----:B------:R-:W2:Y:S03]  /*3b190*/  LDL.LU R2, [R1+0xa8] ;  /* 0x0000a80001027983 */ /* 0x000ea60000300800 */
[----:B------:R0:W-:Y:S04]  /*3b1a0*/  STS.U16 [R3+0x8800], R6 ;  /* 0x0088000603007388 */ /* 0x0001e80000000400 */
[----:B------:R1:W-:Y:S04]  /*3b1b0*/  STS.U16 [R3+0x8c00], R7 ;  /* 0x008c000703007388 */ /* 0x0003e80000000400 */
[----:B------:R1:W-:Y:S04]  /*3b1c0*/  STS.U16 [R3+0x9000], R8 ;  /* 0x0090000803007388 */ /* 0x0003e80000000400 */
[----:B0-----:R-:W2:Y:S01]  /*3b1d0*/  LDL.LU R6, [R1+0x27a4] ;  /* 0x0027a40001067983 */ /* 0x001ea20000300800 */
[----:B-1----:R-:W2:Y:S02]  /*3b1e0*/  LDL.LU R7, [R1+0x27a0] ;  /* 0x0027a00001077983 */ /* 0x002ea40000300800 */
[----:B------:R-:W2:Y:S01]  /*3b1f0*/  LDL.LU R8, [R1+0x279c] ;  /* 0x00279c0001087983 */ /* 0x000ea20000300800 */
[----:B----4-:R0:W-:Y:S04]  /*3b200*/  STS.U16 [R3+0x9400], R9 ;  /* 0x0094000903007388 */ /* 0x0101e80000000400 */
[----:B------:R1:W-:Y:S04]  /*3b210*/  STS.U16 [R3+0x9800], R10 ;  /* 0x0098000a03007388 */ /* 0x0003e80000000400 */
[----:B------:R4:W-:Y:S04]  /*3b220*/  STS.U16 [R3+0x9c00], R11 ;  /* 0x009c000b03007388 */ /* 0x0009e80000000400 */
[----:B------:R4:W-:Y:S04]  /*3b230*/  STS.U16 [R3+0xa000], R12 ;  /* 0x00a0000c03007388 */ /* 0x0009e80000000400 */
[----:B------:R4:W-:Y:S04]  /*3b240*/  STS.U16 [R3+0xa400], R13 ;  /* 0x00a4000d03007388 */ /* 0x0009e80000000400 */
[----:B0-----:R-:W3:Y:S01]  /*3b250*/  LDL.LU R9, [R1+0x2798] ;  /* 0x0027980001097983 */ /* 0x001ee20000300800 */
[----:B-1----:R-:W3:Y:S02]  /*3b260*/  LDL.LU R10, [R1+0x2794] ;  /* 0x00279400010a7983 */ /* 0x002ee40000300800 */
[----:B----4-:R-:W4:Y:S02]  /*3b270*/  LDL.LU R11, [R1+0x2790] ;  /* 0x00279000010b7983 */ /* 0x010f240000300800 */
[----:B------:R-:W3:Y:S01]  /*3b280*/  LDL.LU R12, [R1+0x278c] ;  /* 0x00278c00010c7983 */ /* 0x000ee20000300800 */
[----:B------:R-:W3:Y:S04]  /*3b290*/  LDL.LU R13, [R1+0x2788] ;  /* 0x00278800010d7983 */ /* 0x000ee80000300800 */
[----:B------:R-:W-:Y:S04]  /*3b2a0*/  STS.U16 [R3+0xa800], R15 ;  /* 0x00a8000f03007388 */ /* 0x000fe80000000400 */
[----:B------:R0:W-:Y:S04]  /*3b2b0*/  STS.U16 [R3+0xc000], R24 ;  /* 0x00c0001803007388 */ /* 0x0001e80000000400 */
[----:B------:R-:W-:Y:S04]  /*3b2c0*/  STS.U16 [R3+0xac00], R14 ;  /* 0x00ac000e03007388 */ /* 0x000fe80000000400 */
[----:B------:R1:W-:Y:S04]  /*3b2d0*/  STS.U16 [R3+0xc400], R25 ;  /* 0x00c4001903007388 */ /* 0x0003e80000000400 */
[----:B0-----:R-:W4:Y:S04]  /*3b2e0*/  LDL.LU R24, [R1+0x1a0] ;  /* 0x0001a00001187983 */ /* 0x001f280000300800 */
[----:B------:R0:W-:Y:S04]  /*3b2f0*/  STS.U16 [R3+0xc800], R26 ;  /* 0x00c8001a03007388 */ /* 0x0001e80000000400 */
[----:B------:R0:W-:Y:S04]  /*3b300*/  STS.U16 [R3+0xcc00], R27 ;  /* 0x00cc001b03007388 */ /* 0x0001e80000000400 */
[----:B------:R0:W-:Y:S04]  /*3b310*/  STS.U16 [R3+0xd000], R28 ;  /* 0x00d0001c03007388 */ /* 0x0001e80000000400 */
[----:B------:R0:W-:Y:S04]  /*3b320*/  STS.U16 [R3+0xd400], R29 ;  /* 0x00d4001d03007388 */ /* 0x0001e80000000400 */
[----:B-1----:R-:W4:Y:S04]  /*3b330*/  LDL.LU R25, [R1+0x19c] ;  /* 0x00019c0001197983 */ /* 0x002f280000300800 */
[----:B0-----:R-:W4:Y:S01]  /*3b340*/  LDL.LU R26, [R1+0x198] ;  /* 0x00019800011a7983 */ /* 0x001f220000300800 */
[----:B------:R-:W4:Y:S03]  /*3b350*/  LDL.LU R27, [R1+0x194] ;  /* 0x00019400011b7983 */ /* 0x000f260000300800 */
[----:B------:R-:W4:Y:S01]  /*3b360*/  LDL.LU R28, [R1+0x190] ;  /* 0x00019000011c7983 */ /* 0x000f220000300800 */
[----:B------:R-:W4:Y:S03]  /*3b370*/  LDL.LU R29, [R1+0x18c] ;  /* 0x00018c00011d7983 */ /* 0x000f260000300800 */
[----:B------:R-:W-:Y:S04]  /*3b380*/  STS.U16 [R3+0xb000], R23 ;  /* 0x00b0001703007388 */ /* 0x000fe80000000400 */
[----:B------:R-:W-:Y:S04]  /*3b390*/  STS.U16 [R3+0xb400], R22 ;  /* 0x00b4001603007388 */ /* 0x000fe80000000400 */
[----:B------:R-:W-:Y:S04]  /*3b3a0*/  STS.U16 [R3+0xb800], R21 ;  /* 0x00b8001503007388 */ /* 0x000fe80000000400 */
[----:B------:R-:W-:Y:S04]  /*3b3b0*/  STS.U16 [R3+0xbc00], R19 ;  /* 0x00bc001303007388 */ /* 0x000fe80000000400 */
[----:B--2---:R0:W-:Y:S04]  /*3b3c0*/  STS.U16 [R3+0xe800], R2 ;  /* 0x00e8000203007388 */ /* 0x0041e80000000400 */
[----:B------:R1:W-:Y:S04]  /*3b3d0*/  STS.U16 [R3+0xdc00], R16 ;  /* 0x00dc001003007388 */ /* 0x0003e80000000400 */
[----:B0-----:R-:W2:Y:S01]  /*3b3e0*/  LDL.LU R2, [R1+0x188] ;  /* 0x0001880001027983 */ /* 0x001ea20000300800 */
[----:B------:R-:W2:Y:S02]  /*3b3f0*/  LDL.LU R15, [R1+0x17c] ;  /* 0x00017c00010f7983 */ /* 0x000ea40000300800 */
[----:B------:R-:W2:Y:S02]  /*3b400*/  LDL.LU R14, [R1+0x178] ;  /* 0x00017800010e7983 */ /* 0x000ea40000300800 */
[----:B------:R-:W2:Y:S01]  /*3b410*/  LDL.LU R23, [R1+0x174] ;  /* 0x0001740001177983 */ /* 0x000ea20000300800 */
[----:B------:R-:W2:Y:S01]  /*3b420*/  LDL.LU R22, [R1+0x170] ;  /* 0x0001700001167983 */ /* 0x000ea20000300800 */
[----:B------:R-:W2:Y:S02]  /*3b430*/  LDL.LU R21, [R1+0x16c] ;  /* 0x00016c0001157983 */ /* 0x000ea40000300800 */
[----:B------:R-:W2:Y:S02]  /*3b440*/  LDL.LU R19, [R1+0x168] ;  /* 0x0001680001137983 */ /* 0x000ea40000300800 */
[----:B-1----:R-:W2:Y:S01]  /*3b450*/  LDL.LU R16, [R1+0x164] ;  /* 0x0001640001107983 */ /* 0x002ea20000300800 */
[----:B------:R-:W-:Y:S04]  /*3b460*/  STS.U16 [R3+0xd800], R17 ;  /* 0x00d8001103007388 */ /* 0x000fe80000000400 */
[----:B---3--:R-:W-:Y:S04]  /*3b470*/  STS.U16 [R3+0xec00], R13 ;  /* 0x00ec000d03007388 */ /* 0x008fe80000000400 */
[----:B------:R0:W-:Y:S04]  /*3b480*/  STL [R1+0x275c], R13 ;  /* 0x00275c0d01007387 */ /* 0x0001e80000100800 */
[----:B------:R-:W-:Y:S04]  /*3b490*/  STS.U16 [R3+0xf000], R12 ;  /* 0x00f0000c03007388 */ /* 0x000fe80000000400 */
[----:B0-----:R-:W3:Y:S01]  /*3b4a0*/  LDL.LU R13, [R1+0x180] ;  /* 0x00018000010d7983 */ /* 0x001ee20000300800 */
[----:B------:R0:W-:Y:S03]  /*3b4b0*/  STL [R1+0x2760], R12 ;  /* 0x0027600c01007387 */ /* 0x0001e60000100800 */
[----:B------:R-:W-:Y:S04]  /*3b4c0*/  STS.U16 [R3+0xf800], R10 ;  /* 0x00f8000a03007388 */ /* 0x000fe80000000400 */
[----:B0-----:R-:W3:Y:S01]  /*3b4d0*/  LDL.LU R12, [R1+0x184] ;  /* 0x00018400010c7983 */ /* 0x001ee20000300800 */
[----:B----4-:R-:W-:Y:S02]  /*3b4e0*/  STL [R1+0x2764], R11 ;  /* 0x0027640b01007387 */ /* 0x010fe40000100800 */
[----:B------:R0:W-:Y:S02]  /*3b4f0*/  STL [R1+0x2768], R10 ;  /* 0x0027680a01007387 */ /* 0x0001e40000100800 */
[----:B------:R-:W-:Y:S01]  /*3b500*/  STL [R1+0x276c], R9 ;  /* 0x00276c0901007387 */ /* 0x000fe20000100800 */
[----:B------:R1:W-:Y:S04]  /*3b510*/  STS.U16 [R3+0xf400], R11 ;  /* 0x00f4000b03007388 */ /* 0x0003e80000000400 */
[----:B0-----:R-:W4:Y:S01]  /*3b520*/  LDL.LU R10, [R1+0x160] ;  /* 0x00016000010a7983 */ /* 0x001f220000300800 */
[----:B-1----:R-:W4:Y:S02]  /*3b530*/  LDL.LU R11, [R1+0x15c] ;  /* 0x00015c00010b7983 */ /* 0x002f240000300800 */
[----:B------:R-:W4:Y:S01]  /*3b540*/  LDL.LU R17, [R1+0x158] ;  /* 0x0001580001117983 */ /* 0x000f220000300800 */
[----:B------:R0:W-:Y:S04]  /*3b550*/  STS.U16 [R3+0xe000], R18 ;  /* 0x00e0001203007388 */ /* 0x0001e80000000400 */
[----:B------:R1:W-:Y:S04]  /*3b560*/  STS.U16 [R3+0xe400], R20 ;  /* 0x00e4001403007388 */ /* 0x0003e80000000400 */
[----:B------:R-:W-:Y:S01]  /*3b570*/  STS.U16 [R3+0xfc00], R9 ;  /* 0x00fc000903007388 */ /* 0x000fe20000000400 */
[----:B------:R1:W-:Y:S02]  /*3b580*/  STS.U16 [R0+0x80], R24 ;  /* 0x0000801800007388 */ /* 0x0003e40000000400 */
[----:B------:R1:W-:Y:S02]  /*3b590*/  STS.U16 [R0+0x480], R25 ;  /* 0x0004801900007388 */ /* 0x0003e40000000400 */
[----:B------:R1:W-:Y:S01]  /*3b5a0*/  STS.U16 [R0+0x880], R26 ;  /* 0x0008801a00007388 */ /* 0x0003e20000000400 */
[----:B------:R1:W-:Y:S04]  /*3b5b0*/  STS.U16 [R0+0xc80], R27 ;  /* 0x000c801b00007388 */ /* 0x0003e80000000400 */
[----:B0-----:R-:W4:Y:S01]  /*3b5c0*/  LDL.LU R18, [R1+0x154] ;  /* 0x0001540001127983 */ /* 0x001f220000300800 */
[----:B-1----:R-:W4:Y:S03]  /*3b5d0*/  LDL.LU R20, [R1+0x150] ;  /* 0x0001500001147983 */ /* 0x002f260000300800 */
[----:B------:R-:W4:Y:S04]  /*3b5e0*/  LDL.LU R24, [R1+0x14c] ;  /* 0x00014c0001187983 */ /* 0x000f280000300800 */
[----:B------:R-:W4:Y:S01]  /*3b5f0*/  LDL.LU R25, [R1+0x148] ;  /* 0x0001480001197983 */ /* 0x000f220000300800 */
[----:B------:R-:W4:Y:S02]  /*3b600*/  LDL.LU R26, [R1+0x144] ;  /* 0x00014400011a7983 */ /* 0x000f240000300800 */
[----:B------:R0:W-:Y:S02]  /*3b610*/  STS.U16 [R0+0x1080], R28 ;  /* 0x0010801c00007388 */ /* 0x0001e40000000400 */
[----:B------:R-:W4:Y:S01]  /*3b620*/  LDL.LU R27, [R1+0x140] ;  /* 0x00014000011b7983 */ /* 0x000f220000300800 */
[----:B------:R1:W-:Y:S04]  /*3b630*/  STS.U16 [R0+0x1480], R29 ;  /* 0x0014801d00007388 */ /* 0x0003e80000000400 */
[----:B0-----:R-:W4:Y:S01]  /*3b640*/  LDL.LU R28, [R1+0x13c] ;  /* 0x00013c00011c7983 */ /* 0x001f220000300800 */
[----:B-1----:R-:W4:Y:S03]  /*3b650*/  LDL.LU R29, [R1+0x138] ;  /* 0x00013800011d7983 */ /* 0x002f260000300800 */
[----:B--2---:R0:W-:Y:S04]  /*3b660*/  STS.U16 [R0+0x1880], R2 ;  /* 0x0018800200007388 */ /* 0x0041e80000000400 */
[----:B0-----:R-:W4:Y:S04]  /*3b670*/  LDL.LU R2, [R1+0x134] ;  /* 0x0001340001027983 */ /* 0x001f280000300800 */
[----:B---3--:R0:W-:Y:S01]  /*3b680*/  STS.U16 [R0+0x1c80], R12 ;  /* 0x001c800c00007388 */ /* 0x0081e20000000400 */
[----:B------:R1:W-:Y:S02]  /*3b690*/  STS.U16 [R0+0x2080], R13 ;  /* 0x0020800d00007388 */ /* 0x0003e40000000400 */
[----:B------:R3:W-:Y:S02]  /*3b6a0*/  STS.U16 [R0+0x2480], R15 ;  /* 0x0024800f00007388 */ /* 0x0007e40000000400 */
[----:B------:R3:W-:Y:S01]  /*3b6b0*/  STS.U16 [R0+0x2880], R14 ;  /* 0x0028800e00007388 */ /* 0x0007e20000000400 */
[----:B------:R3:W-:Y:S01]  /*3b6c0*/  STS.U16 [R0+0x2c80], R23 ;  /* 0x002c801700007388 */ /* 0x0007e20000000400 */
[----:B------:R3:W-:Y:S02]  /*3b6d0*/  STS.U16 [R0+0x3080], R22 ;  /* 0x0030801600007388 */ /* 0x0007e40000000400 */
[----:B------:R3:W-:Y:S01]  /*3b6e0*/  STS.U16 [R0+0x3480], R21 ;  /* 0x0034801500007388 */ /* 0x0007e20000000400 */
[----:B0-----:R-:W2:Y:S01]  /*3b6f0*/  LDL.LU R12, [R1+0x130] ;  /* 0x00013000010c7983 */ /* 0x001ea20000300800 */
[----:B-1----:R-:W2:Y:S02]  /*3b700*/  LDL.LU R13, [R1+0x12c] ;  /* 0x00012c00010d7983 */ /* 0x002ea40000300800 */
[----:B---3--:R-:W3:Y:S01]  /*3b710*/  LDL.LU R15, [R1+0x128] ;  /* 0x00012800010f7983 */ /* 0x008ee20000300800 */
[----:B------:R-:W3:Y:S04]  /*3b720*/  LDL.LU R14, [R1+0x124] ;  /* 0x00012400010e7983 */ /* 0x000ee80000300800 */
[----:B------:R-:W3:Y:S04]  /*3b730*/  LDL.LU R23, [R1+0x120] ;  /* 0x0001200001177983 */ /* 0x000ee80000300800 */
[----:B------:R0:W-:Y:S01]  /*3b740*/  STS.U16 [R0+0x3880], R19 ;  /* 0x0038801300007388 */ /* 0x0001e20000000400 */
[----:B------:R-:W3:Y:S02]  /*3b750*/  LDL.LU R22, [R1+0x11c] ;  /* 0x00011c0001167983 */ /* 0x000ee40000300800 */
[----:B------:R1:W-:Y:S02]  /*3b760*/  STS.U16 [R0+0x3c80], R16 ;  /* 0x003c801000007388 */ /* 0x0003e40000000400 */
[----:B------:R-:W3:Y:S01]  /*3b770*/  LDL.LU R21, [R1+0x118] ;  /* 0x0001180001157983 */ /* 0x000ee20000300800 */
[----:B----4-:R-:W-:Y:S01]  /*3b780*/  STS.U16 [R0+0x4080], R10 ;  /* 0x0040800a00007388 */ /* 0x010fe20000000400 */
[----:B------:R-:W-:Y:S02]  /*3b790*/  STS.U16 [R0+0x4480], R11 ;  /* 0x0044800b00007388 */ /* 0x000fe40000000400 */
[----:B------:R4:W-:Y:S01]  /*3b7a0*/  STS.U16 [R0+0x4880], R17 ;  /* 0x0048801100007388 */ /* 0x0009e20000000400 */
[----:B0-----:R-:W3:Y:S01]  /*3b7b0*/  LDL.LU R19, [R1+0x114] ;  /* 0x0001140001137983 */ /* 0x001ee20000300800 */
[----:B-1----:R-:W3:Y:S03]  /*3b7c0*/  LDL.LU R16, [R1+0x110] ;  /* 0x0001100001107983 */ /* 0x002ee60000300800 */
[----:B----4-:R-:W3:Y:S04]  /*3b7d0*/  LDL.LU R17, [R1+0x10c] ;  /* 0x00010c0001117983 */ /* 0x010ee80000300800 */
[----:B------:R0:W-:Y:S01]  /*3b7e0*/  STS.U16 [R0+0x4c80], R18 ;  /* 0x004c801200007388 */ /* 0x0001e20000000400 */
[----:B------:R1:W-:Y:S02]  /*3b7f0*/  STS.U16 [R0+0x5080], R20 ;  /* 0x0050801400007388 */ /* 0x0003e40000000400 */
[----:B------:R1:W-:Y:S02]  /*3b800*/  STS.U16 [R0+0x5480], R24 ;  /* 0x0054801800007388 */ /* 0x0003e40000000400 */
[----:B------:R1:W-:Y:S01]  /*3b810*/  STS.U16 [R0+0x5880], R25 ;  /* 0x0058801900007388 */ /* 0x0003e20000000400 */
[----:B------:R1:W-:Y:S01]  /*3b820*/  STS.U16 [R0+0x5c80], R26 ;  /* 0x005c801a00007388 */ /* 0x0003e20000000400 */
[----:B------:R1:W-:Y:S03]  /*3b830*/  STS.U16 [R0+0x6080], R27 ;  /* 0x0060801b00007388 */ /* 0x0003e60000000400 */
[----:B0-----:R-:W3:Y:S01]  /*3b840*/  LDL.LU R18, [R1+0x108] ;  /* 0x0001080001127983 */ /* 0x001ee20000300800 */
[----:B-1----:R-:W3:Y:S03]  /*3b850*/  LDL.LU R20, [R1+0x104] ;  /* 0x0001040001147983 */ /* 0x002ee60000300800 */
[----:B------:R-:W3:Y:S01]  /*3b860*/  LDL.LU R24, [R1+0x100] ;  /* 0x0001000001187983 */ /* 0x000ee20000300800 */
[----:B------:R-:W3:Y:S03]  /*3b870*/  LDL.LU R25, [R1+0xfc] ;  /* 0x0000fc0001197983 */ /* 0x000ee60000300800 */
[----:B------:R-:W3:Y:S04]  /*3b880*/  LDL.LU R26, [R1+0xf8] ;  /* 0x0000f800011a7983 */ /* 0x000ee80000300800 */
[----:B------:R0:W-:Y:S01]  /*3b890*/  STS.U16 [R0+0x6480], R28 ;  /* 0x0064801c00007388 */ /* 0x0001e20000000400 */
[----:B------:R-:W3:Y:S02]  /*3b8a0*/  LDL.LU R27, [R1+0xf4] ;  /* 0x0000f400011b7983 */ /* 0x000ee40000300800 */
[----:B------:R1:W-:Y:S01]  /*3b8b0*/  STS.U16 [R0+0x6880], R29 ;  /* 0x0068801d00007388 */ /* 0x0003e20000000400 */
[----:B0-----:R-:W3:Y:S01]  /*3b8c0*/  LDL.LU R28, [R1+0xf0] ;  /* 0x0000f000011c7983 */ /* 0x001ee20000300800 */
[----:B-1----:R-:W3:Y:S03]  /*3b8d0*/  LDL.LU R29, [R1+0xec] ;  /* 0x0000ec00011d7983 */ /* 0x002ee60000300800 */
[----:B------:R0:W-:Y:S04]  /*3b8e0*/  STS.U16 [R0+0x6c80], R2 ;  /* 0x006c800200007388 */ /* 0x0001e80000000400 */
[----:B0-----:R-:W3:Y:S01]  /*3b8f0*/  LDL.LU R2, [R1+0xe8] ;  /* 0x0000e80001027983 */ /* 0x001ee20000300800 */
[----:B------:R-:W3:Y:S02]  /*3b900*/  LDL.LU R10, [R1+0xe4] ;  /* 0x0000e400010a7983 */ /* 0x000ee40000300800 */
[----:B------:R-:W3:Y:S01]  /*3b910*/  LDL.LU R11, [R1+0xe0] ;  /* 0x0000e000010b7983 */ /* 0x000ee20000300800 */
[----:B--2---:R0:W-:Y:S01]  /*3b920*/  STS.U16 [R0+0x7080], R12 ;  /* 0x0070800c00007388 */ /* 0x0041e20000000400 */
[----:B------:R1:W-:Y:S02]  /*3b930*/  STS.U16 [R0+0x7480], R13 ;  /* 0x0074800d00007388 */ /* 0x0003e40000000400 */
[----:B---3--:R2:W-:Y:S01]  /*3b940*/  STS.U16 [R0+0x7880], R15 ;  /* 0x0078800f00007388 */ /* 0x0085e20000000400 */
[----:B------:R3:W-:Y:S04]  /*3b950*/  STS.U16 [R0+0x7c80], R14 ;  /* 0x007c800e00007388 */ /* 0x0007e80000000400 */
[----:B------:R3:W-:Y:S01]  /*3b960*/  STS.U16 [R0+0x8080], R23 ;  /* 0x0080801700007388 */ /* 0x0007e20000000400 */
[----:B------:R3:W-:Y:S03]  /*3b970*/  STS.U16 [R0+0x8480], R22 ;  /* 0x0084801600007388 */ /* 0x0007e60000000400 */
[----:B0-----:R-:W4:Y:S01]  /*3b980*/  LDL.LU R12, [R1+0xdc] ;  /* 0x0000dc00010c7983 */ /* 0x001f220000300800 */
[----:B-1----:R-:W4:Y:S03]  /*3b990*/  LDL.LU R13, [R1+0xd8] ;  /* 0x0000d800010d7983 */ /* 0x002f260000300800 */
[----:B--2---:R-:W2:Y:S01]  /*3b9a0*/  LDL.LU R15, [R1+0xd4] ;  /* 0x0000d400010f7983 */ /* 0x004ea20000300800 */
[----:B---3--:R-:W2:Y:S03]  /*3b9b0*/  LDL.LU R14, [R1+0xd0] ;  /* 0x0000d000010e7983 */ /* 0x008ea60000300800 */
[----:B------:R0:W-:Y:S04]  /*3b9c0*/  STS.U16 [R0+0x8880], R21 ;  /* 0x0088801500007388 */ /* 0x0001e80000000400 */
[----:B------:R-:W2:Y:S01]  /*3b9d0*/  LDL.LU R23, [R1+0xcc] ;  /* 0x0000cc0001177983 */ /* 0x000ea20000300800 */
[----:B------:R-:W-:Y:S02]  /*3b9e0*/  STS.U16 [R0+0x8c80], R19 ;  /* 0x008c801300007388 */ /* 0x000fe40000000400 */
[----:B------:R-:W2:Y:S02]  /*3b9f0*/  LDL.LU R22, [R1+0xc4] ;  /* 0x0000c40001167983 */ /* 0x000ea40000300800 */
[----:B------:R1:W-:Y:S01]  /*3ba00*/  STS.U16 [R0+0x9080], R16 ;  /* 0x0090801000007388 */ /* 0x0003e20000000400 */
[----:B------:R1:W-:Y:S04]  /*3ba10*/  STS.U16 [R0+0x9480], R17 ;  /* 0x0094801100007388 */ /* 0x0003e80000000400 */
[----:B0-----:R-:W2:Y:S04]  /*3ba20*/  LDL.LU R21, [R1+0xbc] ;  /* 0x0000bc0001157983 */ /* 0x001ea80000300800 */
[----:B-1----:R-:W2:Y:S01]  /*3ba30*/  LDL.LU R16, [R1+0xb4] ;  /* 0x0000b40001107983 */ /* 0x002ea20000300800 */
[----:B------:R-:W2:Y:S02]  /*3ba40*/  LDL.LU R19, [R1+0xac] ;  /* 0x0000ac0001137983 */ /* 0x000ea40000300800 */
[----:B------:R-:W2:Y:S01]  /*3ba50*/  LDL.LU R17, [R1+0xa4] ;  /* 0x0000a40001117983 */ /* 0x000ea20000300800 */
[----:B------:R0:W-:Y:S01]  /*3ba60*/  STS.U16 [R0+0x9880], R18 ;  /* 0x0098801200007388 */ /* 0x0001e20000000400 */
[----:B------:R1:W-:Y:S02]  /*3ba70*/  STS.U16 [R0+0x9c80], R20 ;  /* 0x009c801400007388 */ /* 0x0003e40000000400 */
[----:B------:R1:W-:Y:S02]  /*3ba80*/  STS.U16 [R0+0xa080], R24 ;  /* 0x00a0801800007388 */ /* 0x0003e40000000400 */
[----:B------:R1:W-:Y:S01]  /*3ba90*/  STS.U16 [R0+0xa480], R25 ;  /* 0x00a4801900007388 */ /* 0x0003e20000000400 */
[----:B------:R1:W-:Y:S01]  /*3baa0*/  STS.U16 [R0+0xa880], R26 ;  /* 0x00a8801a00007388 */ /* 0x0003e20000000400 */
[----:B------:R1:W-:Y:S03]  /*3bab0*/  STS.U16 [R0+0xac80], R27 ;  /* 0x00ac801b00007388 */ /* 0x0003e60000000400 */
[----:B0-----:R-:W2:Y:S01]  /*3bac0*/  LDL.LU R18, [R1+0xa0] ;  /* 0x0000a00001127983 */ /* 0x001ea20000300800 */
[----:B-1----:R-:W2:Y:S03]  /*3bad0*/  LDL.LU R20, [R1+0x9c] ;  /* 0x00009c0001147983 */ /* 0x002ea60000300800 */
[----:B------:R-:W2:Y:S01]  /*3bae0*/  LDL.LU R24, [R1+0x98] ;  /* 0x0000980001187983 */ /* 0x000ea20000300800 */
[----:B------:R-:W2:Y:S03]  /*3baf0*/  LDL.LU R25, [R1+0x94] ;  /* 0x0000940001197983 */ /* 0x000ea60000300800 */
[----:B------:R-:W2:Y:S04]  /*3bb00*/  LDL.LU R26, [R1+0x90] ;  /* 0x00009000011a7983 */ /* 0x000ea80000300800 */
[----:B------:R0:W-:Y:S01]  /*3bb10*/  STS.U16 [R0+0xb080], R28 ;  /* 0x00b0801c00007388 */ /* 0x0001e20000000400 */
[----:B------:R1:W-:Y:S02]  /*3bb20*/  STS.U16 [R0+0xb480], R29 ;  /* 0x00b4801d00007388 */ /* 0x0003e40000000400 */
[----:B------:R-:W2:Y:S01]  /*3bb30*/  LDL.LU R27, [R1+0x8c] ;  /* 0x00008c00011b7983 */ /* 0x000ea20000300800 */
[----:B0-----:R-:W2:Y:S01]  /*3bb40*/  LDL.LU R28, [R1+0x88] ;  /* 0x00008800011c7983 */ /* 0x001ea20000300800 */
[----:B-1----:R-:W2:Y:S03]  /*3bb50*/  LDL.LU R29, [R1+0x84] ;  /* 0x00008400011d7983 */ /* 0x002ea60000300800 */
[----:B------:R0:W-:Y:S01]  /*3bb60*/  STS.U16 [R0+0xb880], R2 ;  /* 0x00b8800200007388 */ /* 0x0001e20000000400 */
[----:B------:R-:W-:Y:S02]  /*3bb70*/  STS.U16 [R0+0xbc80], R10 ;  /* 0x00bc800a00007388 */ /* 0x000fe40000000400 */
[----:B------:R-:W-:Y:S01]  /*3bb80*/  STS.U16 [R0+0xc080], R11 ;  /* 0x00c0800b00007388 */ /* 0x000fe20000000400 */
[----:B0-----:R-:W3:Y:S01]  /*3bb90*/  LDL.LU R2, [R1+0x80] ;  /* 0x0000800001027983 */ /* 0x001ee20000300800 */
[----:B------:R-:W-:Y:S02]  /*3bba0*/  STL [R1+0x2770], R8 ;  /* 0x0027700801007387 */ /* 0x000fe40000100800 */
[----:B------:R-:W-:Y:S02]  /*3bbb0*/  STL [R1+0x2774], R7 ;  /* 0x0027740701007387 */ /* 0x000fe40000100800 */
[----:B------:R-:W-:Y:S01]  /*3bbc0*/  STL [R1+0x2778], R6 ;  /* 0x0027780601007387 */ /* 0x000fe20000100800 */
[----:B----4-:R-:W-:Y:S01]  /*3bbd0*/  STS.U16 [R0+0xc480], R12 ;  /* 0x00c4800c00007388 */ /* 0x010fe20000000400 */
[----:B------:R-:W-:Y:S03]  /*3bbe0*/  STS.U16 [R0+0xc880], R13 ;  /* 0x00c8800d00007388 */ /* 0x000fe60000000400 */
[----:B--2---:R-:W-:Y:S01]  /*3bbf0*/  STS.U16 [R0+0xcc80], R15 ;  /* 0x00cc800f00007388 */ /* 0x004fe20000000400 */
[----:B------:R-:W-:Y:S03]  /*3bc00*/  STS.U16 [R0+0xd080], R14 ;  /* 0x00d0800e00007388 */ /* 0x000fe60000000400 */
[----:B------:R-:W-:Y:S01]  /*3bc10*/  STS.U16 [R0+0xd480], R23 ;  /* 0x00d4801700007388 */ /* 0x000fe20000000400 */
[----:B------:R-:W-:Y:S03]  /*3bc20*/  STS.U16 [R0+0xd880], R22 ;  /* 0x00d8801600007388 */ /* 0x000fe60000000400 */
[----:B------:R-:W-:Y:S04]  /*3bc30*/  STS.U16 [R0+0xdc80], R21 ;  /* 0x00dc801500007388 */ /* 0x000fe80000000400 */
[----:B------:R-:W-:Y:S01]  /*3bc40*/  STS.U16 [R0+0xe080], R16 ;  /* 0x00e0801000007388 */ /* 0x000fe20000000400 */
[----:B------:R-:W-:Y:S02]  /*3bc50*/  STS.U16 [R0+0xe480], R19 ;  /* 0x00e4801300007388 */ /* 0x000fe40000000400 */
[----:B------:R-:W-:Y:S02]  /*3bc60*/  STS.U16 [R0+0xe880], R17 ;  /* 0x00e8801100007388 */ /* 0x000fe40000000400 */
[----:B------:R-:W-:Y:S01]  /*3bc70*/  STS.U16 [R0+0xec80], R8 ;  /* 0x00ec800800007388 */ /* 0x000fe20000000400 */
[----:B------:R-:W-:Y:S01]  /*3bc80*/  STS.U16 [R0+0xf080], R7 ;  /* 0x00f0800700007388 */ /* 0x000fe20000000400 */
[----:B------:R0:W-:Y:S03]  /*3bc90*/  STS.U16 [R0+0xf480], R6 ;  /* 0x00f4800600007388 */ /* 0x0001e60000000400 */
[----:B0-----:R-:W2:Y:S04]  /*3bca0*/  LDL.LU R6, [R1+0x70] ;  /* 0x0000700001067983 */ /* 0x001ea80000300800 */
[----:B--2---:R0:W-:Y:S04]  /*3bcb0*/  STL [R1+0x277c], R6 ;  /* 0x00277c0601007387 */ /* 0x0041e80000100800 */
[----:B0-----:R-:W2:Y:S04]  /*3bcc0*/  LDL.LU R6, [R1+0x74] ;  /* 0x0000740001067983 */ /* 0x001ea80000300800 */
[----:B--2---:R0:W-:Y:S04]  /*3bcd0*/  STL [R1+0x2780], R6 ;  /* 0x0027800601007387 */ /* 0x0041e80000100800 */
[----:B0-----:R-:W2:Y:S04]  /*3bce0*/  LDL.LU R6, [R1+0x78] ;  /* 0x0000780001067983 */ /* 0x001ea80000300800 */
[----:B------:R-:W0:Y:S01]  /*3bcf0*/  S2R R16, SR_TID.X ;  /* 0x0000000000107919 */ /* 0x000e220000002100 */
[----:B------:R-:W-:Y:S02]  /*3bd00*/  STS.U16 [R0+0xf880], R5 ;  /* 0x00f8800500007388 */ /* 0x000fe40000000400 */
[----:B------:R-:W-:Y:S01]  /*3bd10*/  STS.U16 [R0+0xfc80], R4 ;  /* 0x00fc800400007388 */ /* 0x000fe20000000400 */
[----:B0-----:R-:W-:Y:S01]  /*3bd20*/  LOP3.LUT R16, R16, 0x3f, RZ, 0xc0, !PT ;  /* 0x0000003f10107812 */ /* 0x001fe200078ec0ff */
[----:B--2---:R0:W-:Y:S04]  /*3bd30*/  STL [R1+0x2784], R6 ;  /* 0x0027840601007387 */ /* 0x0041e80000100800 */
[----:B0-----:R-:W2:Y:S01]  /*3bd40*/  LDL.LU R6, [R1+0x7c] ;  /* 0x00007c0001067983 */ /* 0x001ea20000300800 */
[----:B------:R-:W4:Y:S02]  /*3bd50*/  LDL.LU R7, [R1+0x6c] ;  /* 0x00006c0001077983 */ /* 0x000f240000300800 */
[----:B------:R-:W4:Y:S02]  /*3bd60*/  LDL.LU R8, [R1+0x68] ;  /* 0x0000680001087983 */ /* 0x000f240000300800 */
[----:B------:R-:W4:Y:S02]  /*3bd70*/  LDL.LU R9, [R1+0x64] ;  /* 0x0000640001097983 */ /* 0x000f240000300800 */
[----:B------:R-:W-:Y:S01]  /*3bd80*/  IMAD.SHL.U32 R14, R16, 0x2, RZ ;  /* 0x00000002100e7824 */ /* 0x000fe200078e00ff */
[----:B------:R-:W4:Y:S01]  /*3bd90*/  LDL.LU R10, [R1+0x60] ;  /* 0x00006000010a7983 */ /* 0x000f220000300800 */
[----:B------:R-:W4:Y:S02]  /*3bda0*/  LDL.LU R11, [R1+0x5c] ;  /* 0x00005c00010b7983 */ /* 0x000f240000300800 */
[----:B------:R-:W4:Y:S02]  /*3bdb0*/  LDL.LU R12, [R1+0x58] ;  /* 0x00005800010c7983 */ /* 0x000f240000300800 */
[----:B------:R-:W4:Y:S01]  /*3bdc0*/  LDL.LU R13, [R1+0x54] ;  /* 0x00005400010d7983 */ /* 0x000f220000300800 */
[----:B------:R-:W4:Y:S01]  /*3bdd0*/  LDL.LU R15, [R1+0x50] ;  /* 0x00005000010f7983 */ /* 0x000f220000300800 */
[----:B------:R-:W-:Y:S01]  /*3bde0*/  LOP3.LUT R14, R14, 0x20, RZ, 0x3c, !PT ;  /* 0x000000200e0e7812 */ /* 0x000fe200078e3cff */
[----:B------:R-:W4:Y:S02]  /*3bdf0*/  LDL.LU R23, [R1+0x4c] ;  /* 0x00004c0001177983 */ /* 0x000f240000300800 */
[----:B------:R-:W4:Y:S01]  /*3be00*/  LDL.LU R22, [R1+0x48] ;  /* 0x0000480001167983 */ /* 0x000f220000300800 */
[----:B------:R-:W4:Y:S01]  /*3be10*/  LDL.LU R21, [R1+0x44] ;  /* 0x0000440001157983 */ /* 0x000f220000300800 */
[----:B------:R-:W4:Y:S02]  /*3be20*/  LDL.LU R19, [R1+0x40] ;  /* 0x0000400001137983 */ /* 0x000f240000300800 */
[----:B------:R-:W4:Y:S01]  /*3be30*/  LDL.LU R17, [R1+0x3c] ;  /* 0x00003c0001117983 */ /* 0x000f220000300800 */
[----:B------:R0:W-:Y:S01]  /*3be40*/  STS.U16 [R14+0x100], R18 ;  /* 0x000100120e007388 */ /* 0x0001e20000000400 */
[----:B------:R-:W4:Y:S02]  /*3be50*/  LDL.LU R16, [R1+0x38] ;  /* 0x0000380001107983 */ /* 0x000f240000300800 */
[----:B------:R1:W-:Y:S02]  /*3be60*/  STS.U16 [R14+0x500], R20 ;  /* 0x000500140e007388 */ /* 0x0003e40000000400 */
[----:B------:R1:W-:Y:S01]  /*3be70*/  STS.U16 [R14+0x900], R24 ;  /* 0x000900180e007388 */ /* 0x0003e20000000400 */
[----:B------:R3:W-:Y:S01]  /*3be80*/  STS.U16 [R14+0xd00], R25 ;  /* 0x000d00190e007388 */ /* 0x0007e20000000400 */
[----:B------:R3:W-:Y:S02]  /*3be90*/  STS.U16 [R14+0x1100], R26 ;  /* 0x0011001a0e007388 */ /* 0x0007e40000000400 */
[----:B------:R3:W-:Y:S01]  /*3bea0*/  STS.U16 [R14+0x1500], R27 ;  /* 0x0015001b0e007388 */ /* 0x0007e20000000400 */
[----:B0-----:R-:W4:Y:S01]  /*3beb0*/  LDL.LU R18, [R1+0x34] ;  /* 0x0000340001127983 */ /* 0x001f220000300800 */
[----:B-1----:R-:W4:Y:S02]  /*3bec0*/  LDL.LU R20, [R1+0x30] ;  /* 0x0000300001147983 */ /* 0x002f240000300800 */
[----:B------:R-:W4:Y:S01]  /*3bed0*/  LDL.LU R24, [R1+0x2c] ;  /* 0x00002c0001187983 */ /* 0x000f220000300800 */
[----:B---3--:R-:W4:Y:S01]  /*3bee0*/  LDL.LU R25, [R1+0x28] ;  /* 0x0000280001197983 */ /* 0x008f220000300800 */
[----:B------:R-:W4:Y:S02]  /*3bef0*/  LDL.LU R26, [R1+0x24] ;  /* 0x00002400011a7983 */ /* 0x000f240000300800 */
[----:B------:R0:W-:Y:S02]  /*3bf00*/  STS.U16 [R14+0x1900], R28 ;  /* 0x0019001c0e007388 */ /* 0x0001e40000000400 */
[----:B------:R-:W4:Y:S01]  /*3bf10*/  LDL.LU R27, [R1+0x20] ;  /* 0x00002000011b7983 */ /* 0x000f220000300800 */
[----:B------:R1:W-:Y:S01]  /*3bf20*/  STS.U16 [R14+0x1d00], R29 ;  /* 0x001d001d0e007388 */ /* 0x0003e20000000400 */
[----:B------:R1:W-:Y:S03]  /*3bf30*/  STS.U16 [R14+0x2100], R2 ;  /* 0x002100020e007388 */ /* 0x0003e60000000400 */
[----:B0-----:R-:W4:Y:S01]  /*3bf40*/  LDL.LU R28, [R1+0x1c] ;  /* 0x00001c00011c7983 */ /* 0x001f220000300800 */
[----:B-1----:R-:W4:Y:S02]  /*3bf50*/  LDL.LU R29, [R1+0x18] ;  /* 0x00001800011d7983 */ /* 0x002f240000300800 */
[----:B------:R-:W4:Y:S01]  /*3bf60*/  LDL.LU R2, [R1+0x14] ;  /* 0x0000140001027983 */ /* 0x000f220000300800 */
[----:B------:R-:W4:Y:S04]  /*3bf70*/  LDL.LU R4, [R1+0x10] ;  /* 0x0000100001047983 */ /* 0x000f280000300800 */
[----:B------:R-:W4:Y:S01]  /*3bf80*/  LDL.LU R5, [R1+0xc] ;  /* 0x00000c0001057983 */ /* 0x000f220000300800 */
[----:B------:R-:W4:Y:S02]  /*3bf90*/  LDL.LU R3, [R1+0x8] ;  /* 0x0000080001037983 */ /* 0x000f240000300800 */
[----:B------:R-:W4:Y:S01]  /*3bfa0*/  LDL.LU R0, [R1+0x4] ;  /* 0x0000040001007983 */ /* 0x000f220000300800 */
[----:B--2---:R0:W-:Y:S04]  /*3bfb0*/  STS.U16 [R14+0x2500], R6 ;  /* 0x002500060e007388 */ /* 0x0041e80000000400 */
[----:B0-----:R-:W2:Y:S04]  /*3bfc0*/  LDL.LU R6, [R1+0x2784] ;  /* 0x0027840001067983 */ /* 0x001ea80000300800 */
[----:B--2---:R0:W-:Y:S04]  /*3bfd0*/  STS.U16 [R14+0x2900], R6 ;  /* 0x002900060e007388 */ /* 0x0041e80000000400 */
[----:B0-----:R-:W2:Y:S04]  /*3bfe0*/  LDL.LU R6, [R1+0x2780] ;  /* 0x0027800001067983 */ /* 0x001ea80000300800 */
[----:B--2---:R0:W-:Y:S04]  /*3bff0*/  STS.U16 [R14+0x2d00], R6 ;  /* 0x002d00060e007388 */ /* 0x0041e80000000400 */
[----:B0-----:R-:W2:Y:S04]  /*3c000*/  LDL.LU R6, [R1+0x277c] ;  /* 0x00277c0001067983 */ /* 0x001ea80000300800 */
[----:B--2---:R0:W-:Y:S01]  /*3c010*/  STS.U16 [R14+0x3100], R6 ;  /* 0x003100060e007388 */ /* 0x0041e20000000400 */
[----:B----4-:R1:W-:Y:S02]  /*3c020*/  STS.U16 [R14+0x3500], R7 ;  /* 0x003500070e007388 */ /* 0x0103e40000000400 */
[----:B------:R2:W-:Y:S02]  /*3c030*/  STS.U16 [R14+0x3900], R8 ;  /* 0x003900080e007388 */ /* 0x0005e40000000400 */
[----:B------:R4:W-:Y:S01]  /*3c040*/  STS.U16 [R14+0x3d00], R9 ;  /* 0x003d00090e007388 */ /* 0x0009e20000000400 */
[----:B------:R4:W-:Y:S01]  /*3c050*/  STS.U16 [R14+0x4100], R10 ;  /* 0x0041000a0e007388 */ /* 0x0009e20000000400 */
[----:B------:R4:W-:Y:S03]  /*3c060*/  STS.U16 [R14+0x4500], R11 ;  /* 0x0045000b0e007388 */ /* 0x0009e60000000400 */
[----:B0-----:R-:W3:Y:S01]  /*3c070*/  LDL.LU R6, [R1+0x2778] ;  /* 0x0027780001067983 */ /* 0x001ee20000300800 */
[----:B-1----:R-:W3:Y:S02]  /*3c080*/  LDL.LU R7, [R1+0x2774] ;  /* 0x0027740001077983 */ /* 0x002ee40000300800 */
[----:B--2---:R-:W2:Y:S02]  /*3c090*/  LDL.LU R8, [R1+0x2770] ;  /* 0x0027700001087983 */ /* 0x004ea40000300800 */
[----:B----4-:R-:W4:Y:S01]  /*3c0a0*/  LDL.LU R9, [R1+0x276c] ;  /* 0x00276c0001097983 */ /* 0x010f220000300800 */
[----:B------:R-:W2:Y:S01]  /*3c0b0*/  LDL.LU R10, [R1+0x2768] ;  /* 0x00276800010a7983 */ /* 0x000ea20000300800 */
[----:B------:R-:W2:Y:S03]  /*3c0c0*/  LDL.LU R11, [R1+0x2764] ;  /* 0x00276400010b7983 */ /* 0x000ea60000300800 */
        /* <DEDUP_REMOVED lines=36> */
[----:B------:R-:W-:Y:S01]  /*3c310*/  STS.U16 [R14+0x9100], R4 ;  /* 0x009100040e007388 */ /* 0x000fe20000000400 */
[----:B------:R-:W-:Y:S02]  /*3c320*/  STS.U16 [R14+0x9500], R5 ;  /* 0x009500050e007388 */ /* 0x000fe40000000400 */
[----:B------:R-:W-:Y:S02]  /*3c330*/  STS.U16 [R14+0x9900], R3 ;  /* 0x009900030e007388 */ /* 0x000fe40000000400 */
[----:B------:R-:W-:Y:S01]  /*3c340*/  STS.U16 [R14+0x9d00], R0 ;  /* 0x009d00000e007388 */ /* 0x000fe20000000400 */
[----:B--2---:R0:W-:Y:S04]  /*3c350*/  STS.U16 [R14+0xa100], R2 ;  /* 0x00a100020e007388 */ /* 0x0041e80000000400 */
[----:B0-----:R-:W2:Y:S01]  /*3c360*/  LDL.LU R2, [R1+0x2718] ;  /* 0x0027180001027983 */ /* 0x001ea20000300800 */
[----:B------:R-:W3:Y:S02]  /*3c370*/  LDL R5, [R1+0x75c] ;  /* 0x00075c0001057983 */ /* 0x000ee40000100800 */
[----:B------:R-:W3:Y:S02]  /*3c380*/  LDL R4, [R1+0x1738] ;  /* 0x0017380001047983 */ /* 0x000ee40000100800 */
[----:B------:R-:W-:Y:S01]  /*3c390*/  STS.U16 [R14+0xa500], R29 ;  /* 0x00a5001d0e007388 */ /* 0x000fe20000000400 */
[----:B------:R-:W-:Y:S01]  /*3c3a0*/  STS.U16 [R14+0xa900], R28 ;  /* 0x00a9001c0e007388 */ /* 0x000fe20000000400 */
[----:B------:R-:W-:Y:S02]  /*3c3b0*/  STS.U16 [R14+0xad00], R27 ;  /* 0x00ad001b0e007388 */ /* 0x000fe40000000400 */
[----:B------:R-:W-:Y:S01]  /*3c3c0*/  STS.U16 [R14+0xb100], R26 ;  /* 0x00b1001a0e007388 */ /* 0x000fe20000000400 */
[----:B--2---:R-:W-:Y:S01]  /*3c3d0*/  PRMT R2, RZ, 0x7610, R2 ;  /* 0x00007610ff027816 */ /* 0x004fe20000000002 */
[----:B------:R-:W2:Y:S04]  /*3c3e0*/  LDL.LU R0, [R1+0x790] ;  /* 0x0007900001007983 */ /* 0x000ea80000300800 */
[----:B------:R-:W-:Y:S04]  /*3c3f0*/  STS.U16 [R14+0xb500], R25 ;  /* 0x00b500190e007388 */ /* 0x000fe80000000400 */
[----:B---3--:R-:W3:Y:S01]  /*3c400*/  @!P0 LDG.E.U16 R2, [R4.64] ;  /* 0x0000000a04028981 */ /* 0x008ee2000c1e1500 */
[----:B------:R-:W-:Y:S02]  /*3c410*/  STS.U16 [R14+0xb900], R24 ;  /* 0x00b900180e007388 */ /* 0x000fe40000000400 */
[----:B------:R-:W-:Y:S02]  /*3c420*/  STS.U16 [R14+0xbd00], R20 ;  /* 0x00bd00140e007388 */ /* 0x000fe40000000400 */
[----:B------:R-:W-:Y:S01]  /*3c430*/  STS.U16 [R14+0xc100], R18 ;  /* 0x00c100120e007388 */ /* 0x000fe20000000400 */
[----:B------:R-:W-:Y:S01]  /*3c440*/  STS.U16 [R14+0xc500], R16 ;  /* 0x00c500100e007388 */ /* 0x000fe20000000400 */
[----:B------:R-:W-:Y:S02]  /*3c450*/  STS.U16 [R14+0xc900], R17 ;  /* 0x00c900110e007388 */ /* 0x000fe40000000400 */
[----:B------:R-:W-:Y:S02]  /*3c460*/  STS.U16 [R14+0xcd00], R19 ;  /* 0x00cd00130e007388 */ /* 0x000fe40000000400 */
[----:B------:R-:W-:Y:S01]  /*3c470*/  STS.U16 [R14+0xd100], R21 ;  /* 0x00d100150e007388 */ /* 0x000fe20000000400 */
[----:B------:R-:W-:Y:S04]  /*3c480*/  STS.U16 [R14+0xd500], R22 ;  /* 0x00d500160e007388 */ /* 0x000fe80000000400 */
[----:B------:R-:W2:Y:S01]  /*3c490*/  LDL.LU R3, [R1+0x770] ;  /* 0x0007700001037983 */ /* 0x000ea20000300800 */
[----:B------:R0:W-:Y:S03]  /*3c4a0*/  STS.U16 [R14+0xd900], R23 ;  /* 0x00d900170e007388 */ /* 0x0001e60000000400 */
[----:B0-----:R-:W2:Y:S04]  /*3c4b0*/  LDL.LU R14, [R1+0x2714] ;  /* 0x00271400010e7983 */ /* 0x001ea80000300800 */
[----:B---3--:R0:W-:Y:S04]  /*3c4c0*/  STL [R1+0x6bc], R2 ;  /* 0x0006bc0201007387 */ /* 0x0081e80000100800 */
[----:B0-----:R-:W3:Y:S01]  /*3c4d0*/  LDL.LU R2, [R1+0x2710] ;  /* 0x0027100001027983 */ /* 0x001ee20000300800 */
[----:B------:R-:W3:Y:S02]  /*3c4e0*/  LDL R4, [R1+0x758] ;  /* 0x0007580001047983 */ /* 0x000ee40000100800 */
[----:B------:R-:W3:Y:S01]  /*3c4f0*/  LDL R5, [R1+0x1734] ;  /* 0x0017340001057983 */ /* 0x000ee20000100800 */
[----:B--2---:R-:W-:-:S02]  /*3c500*/  PRMT R14, RZ, 0x7610, R14 ;  /* 0x00007610ff0e7816 */ /* 0x004fc4000000000e */
[----:B---3--:R-:W-:-:S04]  /*3c510*/  @!P0 LOP3.LUT R5, R5, R4, RZ, 0x3c, !PT ;  /* 0x0000000405058212 */ /* 0x008fc800078e3cff */
[----:B------:R-:W-:-:S04]  /*3c520*/  @!P0 LOP3.LUT R4, R5, R4, RZ, 0x3c, !PT ;  /* 0x0000000405048212 */ /* 0x000fc800078e3cff */
[----:B------:R-:W-:-:S05]  /*3c530*/  @!P0 LOP3.LUT R5, R5, R4, RZ, 0x3c, !PT ;  /* 0x0000000405058212 */ /* 0x000fca00078e3cff */
[----:B------:R-:W2:Y:S04]  /*3c540*/  @!P0 LDG.E.U16 R14, [R4.64] ;  /* 0x0000000a040e8981 */ /* 0x000ea8000c1e1500 */
[----:B--2---:R0:W-:Y:S04]  /*3c550*/  STL [R1+0x6b8], R14 ;  /* 0x0006b80e01007387 */ /* 0x0041e80000100800 */
[----:B0-----:R-:W2:Y:S01]  /*3c560*/  LDL.LU R14, [R1+0x270c] ;  /* 0x00270c00010e7983 */ /* 0x001ea20000300800 */
[----:B------:R-:W3:Y:S02]  /*3c570*/  LDL R4, [R1+0x754] ;  /* 0x0007540001047983 */ /* 0x000ee40000100800 */
[----:B------:R-:W3:Y:S01]  /*3c580*/  LDL R5, [R1+0x1730] ;  /* 0x0017300001057983 */ /* 0x000ee20000100800 */
[----:B------:R-:W-:-:S02]  /*3c590*/  PRMT R2, RZ, 0x7610, R2 ;  /* 0x00007610ff027816 */ /* 0x000fc40000000002 */
[----:B---3--:R-:W-:-:S04]  /*3c5a0*/  @!P0 LOP3.LUT R5, R5, R4, RZ, 0x3c, !PT ;  /* 0x0000000405058212 */ /* 0x008fc800078e3cff */
[----:B------:R-:W-:-:S04]  /*3c5b0*/  @!P0 LOP3.LUT R4, R5, R4, RZ, 0x3c, !PT ;  /* 0x0000000405048212 */ /* 0x000fc800078e3cff */
[----:B------:R-:W-:-:S05]  /*3c5c0*/  @!P0 LOP3.LUT R5, R5, R4, RZ, 0x3c, !PT ;  /* 0x0000000405058212 */ /* 0x000fca00078e3cff */
[----:B------:R-:W3:Y:S04]  /*3c5d0*/  @!P0 LDG.E.U16 R2, [R4.64] ;  /* 0x0000000a04028981 */ /* 0x000ee8000c1e1500 */
        /* <DEDUP_REMOVED lines=2119> */
[----:B---3--:R-:W-:-:S02]  /*44a50*/  PRMT R2, RZ, 0x7610, R2 ;  /* 0x00007610ff027816 */ /* 0x008fc40000000002 */
[----:B--2---:R-:W-:-:S04]  /*44a60*/  @!P0 LOP3.LUT R5, R5, R4, RZ, 0x3c, !PT ;  /* 0x0000000405058212 */ /* 0x004fc800078e3cff */
[----:B------:R-:W-:-:S04]  /*44a70*/  @!P0 LOP3.LUT R4, R5, R4, RZ, 0x3c, !PT ;  /* 0x0000000405048212 */ /* 0x000fc800078e3cff */
[----:B------:R-:W-:-:S05]  /*44a80*/  @!P0 LOP3.LUT R5, R5, R4, RZ, 0x3c, !PT ;  /* 0x0000000405058212 */ /* 0x000fca00078e3cff */
[----:B------:R-:W2:Y:S04]  /*44a90*/  @!P0 LDG.E.U16 R2, [R4.64] ;  /* 0x0000000a04028981 */ /* 0x000ea8000c1e1500 */
[----:B--2---:R0:W-:Y:S04]  /*44aa0*/  STL [R1+0x104], R2 ;  /* 0x0001040201007387 */ /* 0x0041e80000100800 */
[----:B0-----:R-:W2:Y:S01]  /*44ab0*/  LDL.LU R2, [R1+0x2358] ;  /* 0x0023580001027983 */ /* 0x001ea20000300800 */
[----:B------:R-:W3:Y:S02]  /*44ac0*/  LDL R4, [R1+0xb68] ;  /* 0x000b680001047983 */ /* 0x000ee40000100800 */
[----:B------:R-:W3:Y:S02]  /*44ad0*/  LDL R5, [R1+0xb6c] ;  /* 0x000b6c0001057983 */ /* 0x000ee40000100800 */
[----:B---3--:R-:W-:-:S02]  /*44ae0*/  @!P0 LOP3.LUT R5, R5, R4, RZ, 0x3c, !PT ;  /* 0x0000000405058212 */ /* 0x008fc400078e3cff */
[----:B--2---:R-:W-:Y:S02]  /*44af0*/  PRMT R2, RZ, 0x7610, R2 ;  /* 0x00007610ff027816 */ /* 0x004fe40000000002 */
        /* <DEDUP_REMOVED lines=236> */
[----:B------:R0:W3:Y:S04]  /*459c0*/  @!P0 LDG.E.U16 R7, [R4.64] ;  /* 0x0000000a04078981 */ /* 0x0000e8000c1e1500 */
[----:B0-----:R-:W3:Y:S04]  /*459d0*/  LDL R4, [R1+0xa00] ;  /* 0x000a000001047983 */ /* 0x001ee80000100800 */
[----:B------:R-:W3:Y:S01]  /*459e0*/  LDL R5, [R1+0xa04] ;  /* 0x000a040001057983 */ /* 0x000ee20000100800 */
[----:B--2---:R-:W-:Y:S02]  /*459f0*/  PRMT R2, RZ, 0x7610, R2 ;  /* 0x00007610ff027816 */ /* 0x004fe40000000002 */
[----:B---3--:R-:W-:-:S04]  /*45a00*/  @!P0 LOP3.LUT R5, R5, R4, RZ, 0x3c, !PT ;  /* 0x0000000405058212 */ /* 0x008fc800078e3cff */
        /* <DEDUP_REMOVED lines=8> */
[----:B------:R-:W2:Y:S02]  /*45a90*/  LDL R5, [R1+0x9fc] ;  /* 0x0009fc0001057983 */ /* 0x000ea40000100800 */
[----:B--2---:R-:W-:-:S02]  /*45aa0*/  @!P0 LOP3.LUT R5, R5, R4, RZ, 0x3c, !PT ;  /* 0x0000000405058212 */ /* 0x004fc400078e3cff */
[----:B------:R-:W-:Y:S02]  /*45ab0*/  PRMT R2, RZ, 0x7610, R2 ;  /* 0x00007610ff027816 */ /* 0x000fe40000000002 */
[----:B------:R-:W-:-:S04]  /*45ac0*/  @!P0 LOP3.LUT R4, R5, R4, RZ, 0x3c, !PT ;  /* 0x0000000405048212 */ /* 0x000fc800078e3cff */
[----:B------:R-:W-:-:S05]  /*45ad0*/  @!P0 LOP3.LUT R5, R5, R4, RZ, 0x3c, !PT ;  /* 0x0000000405058212 */ /* 0x000fca00078e3cff */
[----:B------:R-:W2:Y:S04]  /*45ae0*/  @!P0 LDG.E.U16 R2, [R4.64] ;  /* 0x0000000a04028981 */ /* 0x000ea8000c1e1500 */
        /* <DEDUP_REMOVED lines=39> */
[----:B------:R-:W-:Y:S01]  /*45d60*/  @!P0 LOP3.LUT R5, R5, R4, RZ, 0x3c, !PT ;  /* 0x0000000405058212 */ /* 0x000fe200078e3cff */
[----:B------:R0:W-:Y:S04]  /*45d70*/  STL [R1+0x74], R6 ;  /* 0x0000740601007387 */ /* 0x0001e80000100800 */
[----:B------:R1:W2:Y:S01]  /*45d80*/  @!P0 LDG.E.U16 R11, [R4.64] ;  /* 0x0000000a040b8981 */ /* 0x0002a2000c1e1500 */
[----:B------:R-:W-:-:S03]  /*45d90*/  PRMT R2, RZ, 0x7610, R2 ;  /* 0x00007610ff027816 */ /* 0x000fc60000000002 */
[----:B0-----:R-:W3:Y:S04]  /*45da0*/  LDL R6, [R1+0x7d4] ;  /* 0x0007d40001067983 */ /* 0x001ee80000100800 */
[----:B-1----:R-:W2:Y:S04]  /*45db0*/  LDL R4, [R1+0x8d0] ;  /* 0x0008d00001047983 */ /* 0x002ea80000100800 */
        /* <DEDUP_REMOVED lines=33> */
[----:B------:R0:W2:Y:S02]  /*45fd0*/  @!P0 LDG.E.U16 R15, [R4.64] ;  /* 0x0000000a040f8981 */ /* 0x0000a4000c1e1500 */
[----:B0-----:R-:W-:Y:S02]  /*45fe0*/  PRMT R4, RZ, 0x7610, R4 ;  /* 0x00007610ff047816 */ /* 0x001fe40000000004 */
[----:B------:R-:W-:-:S04]  /*45ff0*/  PRMT R5, RZ, 0x7610, R5 ;  /* 0x00007610ff057816 */ /* 0x000fc80000000005 */
[----:B---3--:R0:W3:Y:S02]  /*46000*/  @!P0 LDG.E.U16 R4, [R6.64] ;  /* 0x0000000a06048981 */ /* 0x0080e4000c1e1500 */
[----:B0-----:R-:W-:Y:S02]  /*46010*/  @!P0 IMAD.MOV.U32 R6, RZ, RZ, R11 ;  /* 0x000000ffff068224 */ /* 0x001fe400078e000b */
[----:B------:R-:W-:-:S05]  /*46020*/  @!P0 IMAD.MOV.U32 R7, RZ, RZ, R0 ;  /* 0x000000ffff078224 */ /* 0x000fca00078e0000 */
[----:B------:R0:W3:Y:S04]  /*46030*/  @!P0 LDG.E.U16 R5, [R6.64] ;  /* 0x0000000a06058981 */ /* 0x0000e8000c1e1500 */
[----:B--2---:R1:W-:Y:S01]  /*46040*/  STL [R1+0x10], R15 ;  /* 0x0000100f01007387 */ /* 0x0043e20000100800 */
[----:B------:R-:W2:Y:S03]  /*46050*/  LDL R11, [R1+0x8cc] ;  /* 0x0008cc00010b7983 */ /* 0x000ea60000100800 */
[----:B-1----:R-:W2:Y:S01]  /*46060*/  LDL R15, [R1+0x90c] ;  /* 0x00090c00010f7983 */ /* 0x002ea20000100800 */
[----:B------:R1:W-:Y:S02]  /*46070*/  STL [R1+0x17dc], R0 ;  /* 0x0017dc0001007387 */ /* 0x0003e40000100800 */
[----:B0-----:R-:W2:Y:S02]  /*46080*/  LDL R6, [R1+0x9c8] ;  /* 0x0009c80001067983 */ /* 0x001ea40000100800 */
[----:B------:R-:W2:Y:S01]  /*46090*/  LDL R7, [R1+0x9cc] ;  /* 0x0009cc0001077983 */ /* 0x000ea20000100800 */
[----:B------:R-:W-:Y:S01]  /*460a0*/  PRMT R2, RZ, 0x7610, R2 ;  /* 0x00007610ff027816 */ /* 0x000fe20000000002 */
[----:B-1----:R-:W3:Y:S01]  /*460b0*/  LDL R0, [R1+0x8c8] ;  /* 0x0008c80001007983 */ /* 0x002ee20000100800 */
[----:B--2---:R-:W-:-:S04]  /*460c0*/  @!P0 LOP3.LUT R7, R7, R6, RZ, 0x3c, !PT ;  /* 0x0000000607078212 */ /* 0x004fc800078e3cff */
        /* <DEDUP_REMOVED lines=32> */
[----:B------:R-:W3:Y:S02]  /*462d0*/  LDL R7, [R1+0x908] ;  /* 0x0009080001077983 */ /* 0x000ee40000100800 */
[----:B------:R-:W-:-:S02]  /*462e0*/  @!P0 IMAD.MOV.U32 R6, RZ, RZ, R15 ;  /* 0x000000ffff068224 */ /* 0x000fc400078e000f */
[----:B------:R-:W3:Y:S01]  /*462f0*/  LDL R15, [R1+0x7cc] ;  /* 0x0007cc00010f7983 */ /* 0x000ee20000100800 */
[----:B--2---:R-:W-:-:S06]  /*46300*/  PRMT R2, RZ, 0x7610, R2 ;  /* 0x00007610ff027816 */ /* 0x004fcc0000000002 */
[----:B---3--:R-:W2:Y:S04]  /*46310*/  @!P0 LDG.E.U16 R2, [R6.64] ;  /* 0x0000000a06028981 */ /* 0x008ea8000c1e1500 */
[----:B--2---:R0:W-:Y:S04]  /*46320*/  STL [R1+0x68], R2 ;  /* 0x0000680201007387 */ /* 0x0041e80000100800 */
[----:B0-----:R-:W2:Y:S01]  /*46330*/  LDL.LU R2, [R1+0x22bc] ;  /* 0x0022bc0001027983 */ /* 0x001ea20000300800 */
[----:B------:R-:W-:Y:S02]  /*46340*/  @!P0 IMAD.MOV.U32 R6, RZ, RZ, R11 ;  /* 0x000000ffff068224 */ /* 0x000fe400078e000b */
[----:B------:R-:W-:-:S02]  /*46350*/  @!P0 IMAD.MOV.U32 R7, RZ, RZ, R0 ;  /* 0x000000ffff078224 */ /* 0x000fc400078e0000 */
[----:B------:R-:W3:Y:S01]  /*46360*/  LDL R11, [R1+0x788] ;  /* 0x00078800010b7983 */ /* 0x000ee20000100800 */
[----:B------:R-:W3:Y:S01]  /*46370*/  LDL R0, [R1+0x78c] ;  /* 0x00078c0001007983 */ /* 0x000ee20000100800 */
[----:B--2---:R-:W-:-:S06]  /*46380*/  PRMT R2, RZ, 0x7610, R2 ;  /* 0x00007610ff027816 */ /* 0x004fcc0000000002 */
        /* <DEDUP_REMOVED lines=28> */
[----:B----4-:R-:W-:-:S03]  /*46550*/  PRMT R9, RZ, 0x7610, R9 ;  /* 0x00007610ff097816 */ /* 0x010fc60000000009 */
[----:B--2---:R0:W-:Y:S04]  /*46560*/  STL [R1+0xc], R2 ;  /* 0x00000c0201007387 */ /* 0x0041e80000100800 */
[----:B0-----:R-:W2:Y:S01]  /*46570*/  LDL.LU R2, [R1+0x22ac] ;  /* 0x0022ac0001027983 */ /* 0x001ea20000300800 */
[----:B------:R-:W4:Y:S02]  /*46580*/  LDL R7, [R1+0x7c8] ;  /* 0x0007c80001077983 */ /* 0x000f240000100800 */
[----:B------:R-:W-:Y:S01]  /*46590*/  @!P0 IMAD.MOV.U32 R6, RZ, RZ, R15 ;  /* 0x000000ffff068224 */ /* 0x000fe200078e000f */
[----:B------:R-:W-:Y:S01]  /*465a0*/  PRMT R8, RZ, 0x7610, R8 ;  /* 0x00007610ff087816 */ /* 0x000fe20000000008 */
[----:B------:R-:W2:Y:S04]  /*465b0*/  LDL R15, [R1+0x944] ;  /* 0x00094400010f7983 */ /* 0x000ea80000100800 */
[----:B----4-:R3:W4:Y:S02]  /*465c0*/  @!P0 LDG.E.U16 R9, [R6.64] ;  /* 0x0000000a06098981 */ /* 0x010724000c1e1500 */
[----:B---3--:R-:W-:-:S02]  /*465d0*/  @!P0 IMAD.MOV.U32 R6, RZ, RZ, R0 ;  /* 0x000000ffff068224 */ /* 0x008fc400078e0000 */
[----:B------:R-:W-:-:S05]  /*465e0*/  @!P0 IMAD.MOV.U32 R7, RZ, RZ, R11 ;  /* 0x000000ffff078224 */ /* 0x000fca00078e000b */
[----:B------:R0:W3:Y:S04]  /*465f0*/  @!P0 LDG.E.U16 R8, [R6.64] ;  /* 0x0000000a06088981 */ /* 0x0000e8000c1e1500 */
[----:B----4-:R-:W-:Y:S01]  /*46600*/  STL [R1+0x226c], R9 ;  /* 0x00226c0901007387 */ /* 0x010fe20000100800 */
[----:B------:R-:W4:Y:S02]  /*46610*/  LDL R11, [R1+0x904] ;  /* 0x00090400010b7983 */ /* 0x000f240000100800 */
[----:B------:R-:W2:Y:S02]  /*46620*/  LDL.LU R0, [R1+0x784] ;  /* 0x0007840001007983 */ /* 0x000ea40000300800 */
[----:B0-----:R-:W2:Y:S01]  /*46630*/  LDL R6, [R1+0x9b8] ;  /* 0x0009b80001067983 */ /* 0x001ea20000100800 */
        /* <DEDUP_REMOVED lines=14> */
[----:B--2---:R0:W-:Y:S04]  /*46720*/  STL [R1+0x5c], R12 ;  /* 0x00005c0c01007387 */ /* 0x0041e80000100800 */
[----:B0-----:R-:W2:Y:S04]  /*46730*/  LDL R12, [R1+0x884] ;  /* 0x00088400010c7983 */ /* 0x001ea80000100800 */
[----:B---3--:R0:W-:Y:S04]  /*46740*/  STL [R1+0x58], R2 ;  /* 0x0000580201007387 */ /* 0x0081e80000100800 */
[----:B0-----:R-:W3:Y:S01]  /*46750*/  LDL.LU R2, [R1+0x22a8] ;  /* 0x0022a80001027983 */ /* 0x001ee20000300800 */
[----:B------:R-:W2:Y:S01]  /*46760*/  LDL R7, [R1+0x940] ;  /* 0x0009400001077983 */ /* 0x000ea20000100800 */
[----:B------:R-:W-:Y:S01]  /*46770*/  PRMT R8, RZ, 0x7610, R8 ;  /* 0x00007610ff087816 */ /* 0x000fe20000000008 */
[----:B------:R-:W-:Y:S01]  /*46780*/  @!P0 IMAD.MOV.U32 R6, RZ, RZ, R15 ;  /* 0x000000ffff068224 */ /* 0x000fe200078e000f */
[----:B------:R-:W-:Y:S01]  /*46790*/  PRMT R10, RZ, 0x7610, R10 ;  /* 0x00007610ff0a7816 */ /* 0x000fe2000000000a */
[----:B------:R-:W3:Y:S04]  /*467a0*/  LDL R15, [R1+0x800] ;  /* 0x00080000010f7983 */ /* 0x000ee80000100800 */
[----:B--2---:R0:W2:Y:S04]  /*467b0*/  @!P0 LDG.E.U16 R8, [R6.64] ;  /* 0x0000000a06088981 */ /* 0x0040a8000c1e1500 */
[----:B0-----:R-:W3:Y:S01]  /*467c0*/  LDL R7, [R1+0x900] ;  /* 0x0009000001077983 */ /* 0x001ee20000100800 */
[----:B----4-:R-:W-:-:S03]  /*467d0*/  @!P0 IMAD.MOV.U32 R6, RZ, RZ, R11 ;  /* 0x000000ffff068224 */ /* 0x010fc600078e000b */
[----:B--2---:R0:W-:Y:S01]  /*467e0*/  STL [R1+0x54], R8 ;  /* 0x0000540801007387 */ /* 0x0041e20000100800 */
[----:B---3--:R-:W-:-:S03]  /*467f0*/  PRMT R2, RZ, 0x7610, R2 ;  /* 0x00007610ff027816 */ /* 0x008fc60000000002 */
[----:B------:R-:W2:Y:S04]  /*46800*/  LDL R11, [R1+0x7c0] ;  /* 0x0007c000010b7983 */ /* 0x000ea80000100800 */
[----:B------:R1:W3:Y:S04]  /*46810*/  @!P0 LDG.E.U16 R10, [R6.64] ;  /* 0x0000000a060a8981 */ /* 0x0002e8000c1e1500 */
[----:B0-----:R-:W4:Y:S04]  /*46820*/  LDL R8, [R1+0x804] ;  /* 0x0008040001087983 */ /* 0x001f280000100800 */
[----:B-1----:R-:W2:Y:S04]  /*46830*/  LDL R6, [R1+0x8c0] ;  /* 0x0008c00001067983 */ /* 0x002ea80000100800 */
        /* <DEDUP_REMOVED lines=16> */
[----:B------:R-:W3:Y:S02]  /*46940*/  LDL R6, [R1+0x840] ;  /* 0x0008400001067983 */ /* 0x000ee40000100800 */
[----:B------:R-:W3:Y:S01]  /*46950*/  LDL R7, [R1+0x844] ;  /* 0x0008440001077983 */ /* 0x000ee20000100800 */
[----:B------:R-:W-:-:S02]  /*46960*/  PRMT R18, RZ, 0x7610, R18 ;  /* 0x00007610ff127816 */ /* 0x000fc40000000012 */
[-C--:B---3--:R-:W-:Y:S02]  /*46970*/  @!P0 LOP3.LUT R7, R7, R6.reuse, RZ, 0x3c, !PT ;  /* 0x0000000607078212 */ /* 0x088fe400078e3cff */
[----:B--2---:R-:W-:Y:S02]  /*46980*/  PRMT R2, RZ, 0x7610, R2 ;  /* 0x00007610ff027816 */ /* 0x004fe40000000002 */
[----:B------:R-:W-:-:S04]  /*46990*/  @!P0 LOP3.LUT R6, R7, R6, RZ, 0x3c, !PT ;  /* 0x0000000607068212 */ /* 0x000fc800078e3cff */
[----:B------:R-:W-:-:S05]  /*469a0*/  @!P0 LOP3.LUT R7, R7, R6, RZ, 0x3c, !PT ;  /* 0x0000000607078212 */ /* 0x000fca00078e3cff */
[----:B------:R4:W2:Y:S02]  /*469b0*/  @!P0 LDG.E.U16 R2, [R6.64] ;  /* 0x0000000a06028981 */ /* 0x0008a4000c1e1500 */
[----:B----4-:R-:W-:Y:S02]  /*469c0*/  @!P0 IMAD.MOV.U32 R6, RZ, RZ, R8 ;  /* 0x000000ffff068224 */ /* 0x010fe400078e0008 */
[----:B------:R-:W-:-:S05]  /*469d0*/  @!P0 IMAD.MOV.U32 R7, RZ, RZ, R15 ;  /* 0x000000ffff078224 */ /* 0x000fca00078e000f */
[----:B------:R0:W3:Y:S02]  /*469e0*/  @!P0 LDG.E.U16 R18, [R6.64] ;  /* 0x0000000a06128981 */ /* 0x0000e4000c1e1500 */
[----:B0-----:R-:W-:-:S06]  /*469f0*/  PRMT R7, RZ, 0x7610, R7 ;  /* 0x00007610ff077816 */ /* 0x001fcc0000000007 */
[----:B------:R0:W4:Y:S01]  /*46a00*/  @!P0 LDG.E.U16 R7, [R10.64] ;  /* 0x0000000a0a078981 */ /* 0x000122000c1e1500 */
[----:B------:R-:W-:Y:S01]  /*46a10*/  PRMT R6, RZ, 0x7610, R6 ;  /* 0x00007610ff067816 */ /* 0x000fe20000000006 */
[----:B0-----:R-:W-:Y:S02]  /*46a20*/  @!P0 IMAD.MOV.U32 R10, RZ, RZ, R0 ;  /* 0x000000ffff0a8224 */ /* 0x001fe400078e0000 */
[----:B------:R-:W-:-:S05]  /*46a30*/  @!P0 IMAD.MOV.U32 R11, RZ, RZ, R12 ;  /* 0x000000ffff0b8224 */ /* 0x000fca00078e000c */
[----:B------:R0:W4:Y:S04]  /*46a40*/  @!P0 LDG.E.U16 R6, [R10.64] ;  /* 0x0000000a0a068981 */ /* 0x000128000c1e1500 */
[----:B--2---:R1:W-:Y:S04]  /*46a50*/  STL [R1+0x18], R2 ;  /* 0x0000180201007387 */ /* 0x0043e80000100800 */
[----:B-1----:R-:W2:Y:S01]  /*46a60*/  LDL.LU R2, [R1+0x229c] ;  /* 0x00229c0001027983 */ /* 0x002ea20000300800 */
[----:B------:R-:W2:Y:S03]  /*46a70*/  LDL R8, [R1+0x9ac] ;  /* 0x0009ac0001087983 */ /* 0x000ea60000100800 */
[----:B---3--:R1:W-:Y:S04]  /*46a80*/  STL [R1+0x2258], R18 ;  /* 0x0022581201007387 */ /* 0x0083e80000100800 */
[----:B-1----:R-:W3:Y:S04]  /*46a90*/  LDL R18, [R1+0x97c] ;  /* 0x00097c0001127983 */ /* 0x002ee80000100800 */
[----:B----4-:R1:W-:Y:S01]  /*46aa0*/  STL [R1+0x225c], R7 ;  /* 0x00225c0701007387 */ /* 0x0103e20000100800 */
[----:B------:R-:W4:Y:S02]  /*46ab0*/  LDL R15, [R1+0x938] ;  /* 0x00093800010f7983 */ /* 0x000f240000100800 */
[----:B------:R-:W3:Y:S01]  /*46ac0*/  LDL R12, [R1+0x93c] ;  /* 0x00093c00010c7983 */ /* 0x000ee20000100800 */
[----:B-1----:R-:W3:Y:S01]  /*46ad0*/  LDL R7, [R1+0x9a8] ;  /* 0x0009a80001077983 */ /* 0x002ee20000100800 */
[----:B------:R-:W-:Y:S02]  /*46ae0*/  STL [R1+0x17e0], R0 ;  /* 0x0017e00001007387 */ /* 0x000fe40000100800 */
[----:B0-----:R-:W3:Y:S02]  /*46af0*/  LDL R10, [R1+0x9b0] ;  /* 0x0009b000010a7983 */ /* 0x001ee40000100800 */
[----:B------:R-:W3:Y:S01]  /*46b00*/  LDL R11, [R1+0x9b4] ;  /* 0x0009b400010b7983 */ /* 0x000ee20000100800 */
[----:B--2---:R-:W-:-:S02]  /*46b10*/  PRMT R2, RZ, 0x7610, R2 ;  /* 0x00007610ff027816 */ /* 0x004fc40000000002 */
[----:B---3--:R-:W-:-:S04]  /*46b20*/  @!P0 LOP3.LUT R11, R11, R10, RZ, 0x3c, !PT ;  /* 0x0000000a0b0b8212 */ /* 0x008fc800078e3cff */
[----:B------:R-:W-:-:S04]  /*46b30*/  @!P0 LOP3.LUT R10, R11, R10, RZ, 0x3c, !PT ;  /* 0x0000000a0b0a8212 */ /* 0x000fc800078e3cff */
[----:B------:R-:W-:-:S05]  /*46b40*/  @!P0 LOP3.LUT R11, R11, R10, RZ, 0x3c, !PT ;  /* 0x0000000a0b0b8212 */ /* 0x000fca00078e3cff */
[----:B------:R-:W2:Y:S04]  /*46b50*/  @!P0 LDG.E.U16 R2, [R10.64] ;  /* 0x0000000a0a028981 */ /* 0x000ea8000c1e1500 */
[----:B------:R-:W-:Y:S04]  /*46b60*/  STL [R1+0x2260], R6 ;  /* 0x0022600601007387 */ /* 0x000fe80000100800 */
[----:B--2---:R0:W-:Y:S04]  /*46b70*/  STL [R1+0x34], R2 ;  /* 0x0000340201007387 */ /* 0x0041e80000100800 */
[----:B0-----:R-:W2:Y:S01]  /*46b80*/  LDL.LU R2, [R1+0x2298] ;  /* 0x0022980001027983 */ /* 0x001ea20000300800 */
[----:B------:R-:W-:-:S02]  /*46b90*/  @!P0 IMAD.MOV.U32 R10, RZ, RZ, R8 ;  /* 0x000000ffff0a8224 */ /* 0x000fc400078e0008 */
[----:B------:R-:W-:Y:S02]  /*46ba0*/  @!P0 IMAD.MOV.U32 R11, RZ, RZ, R7 ;  /* 0x000000ffff0b8224 */ /* 0x000fe400078e0007 */
[----:B------:R-:W3:Y:S01]  /*46bb0*/  LDL R8, [R1+0x8b8] ;  /* 0x0008b80001087983 */ /* 0x000ee20000100800 */
[----:B------:R-:W3:Y:S01]  /*46bc0*/  LDL R7, [R1+0x8bc] ;  /* 0x0008bc0001077983 */ /* 0x000ee20000100800 */
[----:B--2---:R-:W-:-:S06]  /*46bd0*/  PRMT R2, RZ, 0x7610, R2 ;  /* 0x00007610ff027816 */ /* 0x004fcc0000000002 */
[----:B------:R-:W2:Y:S01]  /*46be0*/  @!P0 LDG.E.U16 R2, [R10.64] ;  /* 0x0000000a0a028981 */ /* 0x000ea2000c1e1500 */
[----:B------:R-:W-:-:S03]  /*46bf0*/  PRMT R14, RZ, 0x7610, R14 ;  /* 0x00007610ff0e7816 */ /* 0x000fc6000000000e */
[----:B--2---:R0:W-:Y:S04]  /*46c00*/  STL [R1+0x30], R2 ;  /* 0x0000300201007387 */ /* 0x0041e80000100800 */
[----:B0-----:R-:W2:Y:S01]  /*46c10*/  LDL.LU R2, [R1+0x2294] ;  /* 0x0022940001027983 */ /* 0x001ea20000300800 */
[----:B------:R-:W2:Y:S02]  /*46c20*/  LDL R11, [R1+0x978] ;  /* 0x00097800010b7983 */ /* 0x000ea40000100800 */
[----:B------:R-:W-:Y:S01]  /*46c30*/  @!P0 IMAD.MOV.U32 R10, RZ, RZ, R18 ;  /* 0x000000ffff0a8224 */ /* 0x000fe200078e0012 */
[----:B------:R-:W-:-:S04]  /*46c40*/  PRMT R9, RZ, 0x7610, R9 ;  /* 0x00007610ff097816 */ /* 0x000fc80000000009 */
[----:B--2---:R0:W2:Y:S02]  /*46c50*/  @!P0 LDG.E.U16 R14, [R10.64] ;  /* 0x0000000a0a0e8981 */ /* 0x0040a4000c1e1500 */
[----:B0-----:R-:W-:Y:S02]  /*46c60*/  @!P0 IMAD.MOV.U32 R10, RZ, RZ, R12 ;  /* 0x000000ffff0a8224 */ /* 0x001fe400078e000c */
[----:B----4-:R-:W-:-:S05]  /*46c70*/  @!P0 IMAD.MOV.U32 R11, RZ, RZ, R15 ;  /* 0x000000ffff0b8224 */ /* 0x010fca00078e000f */
[----:B------:R0:W4:Y:S04]  /*46c80*/  @!P0 LDG.E.U16 R9, [R10.64] ;  /* 0x0000000a0a098981 */ /* 0x000128000c1e1500 */
[----:B--2---:R1:W-:Y:S01]  /*46c90*/  STL [R1+0x2c], R14 ;  /* 0x00002c0e01007387 */ /* 0x0043e20000100800 */
[----:B0-----:R-:W2:Y:S02]  /*46ca0*/  LDL R10, [R1+0x8f8] ;  /* 0x0008f800010a7983 */ /* 0x001ea40000100800 */
[----:B------:R-:W2:Y:S01]  /*46cb0*/  LDL R11, [R1+0x8fc] ;  /* 0x0008fc00010b7983 */ /* 0x000ea20000100800 */
[----:B------:R-:W-:Y:S01]  /*46cc0*/  PRMT R2, RZ, 0x7610, R2 ;  /* 0x00007610ff027816 */ /* 0x000fe20000000002 */
[----:B------:R-:W3:Y:S04]  /*46cd0*/  LDL R18, [R1+0x838] ;  /* 0x0008380001127983 */ /* 0x000ee80000100800 */
[----:B------:R-:W3:Y:S04]  /*46ce0*/  LDL R15, [R1+0x83c] ;  /* 0x00083c00010f7983 */ /* 0x000ee80000100800 */
[----:B------:R-:W3:Y:S04]  /*46cf0*/  LDL R12, [R1+0x7f8] ;  /* 0x0007f800010c7983 */ /* 0x000ee80000100800 */
[----:B-1----:R-:W3:Y:S01]  /*46d00*/  LDL R14, [R1+0x87c] ;  /* 0x00087c00010e7983 */ /* 0x002ee20000100800 */
[----:B--2---:R-:W-:-:S04]  /*46d10*/  @!P0 LOP3.LUT R11, R11, R10, RZ, 0x3c, !PT ;  /* 0x0000000a0b0b8212 */ /* 0x004fc800078e3cff */
[----:B------:R-:W-:-:S04]  /*46d20*/  @!P0 LOP3.LUT R10, R11, R10, RZ, 0x3c, !PT ;  /* 0x0000000a0b0a8212 */ /* 0x000fc800078e3cff */
[----:B------:R-:W-:-:S05]  /*46d30*/  @!P0 LOP3.LUT R11, R11, R10, RZ, 0x3c, !PT ;  /* 0x0000000a0b0b8212 */ /* 0x000fca00078e3cff */
[----:B------:R-:W2:Y:S04]  /*46d40*/  @!P0 LDG.E.U16 R2, [R10.64] ;  /* 0x0000000a0a028981 */ /* 0x000ea8000c1e1500 */
[----:B----4-:R0:W-:Y:S04]  /*46d50*/  STL [R1+0x28], R9 ;  /* 0x0000280901007387 */ /* 0x0101e80000100800 */
[----:B0-----:R-:W4:Y:S04]  /*46d60*/  LDL R9, [R1+0x7fc] ;  /* 0x0007fc0001097983 */ /* 0x001f280000100800 */
[----:B--2---:R0:W-:Y:S04]  /*46d70*/  STL [R1+0x24], R2 ;  /* 0x0000240201007387 */ /* 0x0041e80000100800 */
[----:B0-----:R-:W2:Y:S01]  /*46d80*/  LDL.LU R2, [R1+0x2290] ;  /* 0x0022900001027983 */ /* 0x001ea20000300800 */
[----:B---3--:R-:W-:-:S02]  /*46d90*/  @!P0 IMAD.MOV.U32 R10, RZ, RZ, R7 ;  /* 0x000000ffff0a8224 */ /* 0x008fc400078e0007 */
        /* <DEDUP_REMOVED lines=10> */
[----:B------:R-:W-:Y:S02]  /*46e40*/  PRMT R13, RZ, 0x7610, R13 ;  /* 0x00007610ff0d7816 */ /* 0x000fe4000000000d */
[----:B------:R-:W-:Y:S01]  /*46e50*/  PRMT R16, RZ, 0x7610, R16 ;  /* 0x00007610ff107816 */ /* 0x000fe20000000010 */
[----:B------:R-:W3:Y:S04]  /*46e60*/  LDL R14, [R1+0x778] ;  /* 0x00077800010e7983 */ /* 0x000ee80000100800 */
[----:B--2---:R0:W2:Y:S02]  /*46e70*/  @!P0 LDG.E.U16 R0, [R10.64] ;  /* 0x0000000a0a008981 */ /* 0x0040a4000c1e1500 */
[----:B0-----:R-:W-:-:S02]  /*46e80*/  @!P0 IMAD.MOV.U32 R10, RZ, RZ, R15 ;  /* 0x000000ffff0a8224 */ /* 0x001fc400078e000f */
[----:B------:R-:W-:-:S05]  /*46e90*/  @!P0 IMAD.MOV.U32 R11, RZ, RZ, R18 ;  /* 0x000000ffff0b8224 */ /* 0x000fca00078e0012 */
[----:B------:R4:W2:Y:S02]  /*46ea0*/  @!P0 LDG.E.U16 R13, [R10.64] ;  /* 0x0000000a0a0d8981 */ /* 0x0008a4000c1e1500 */
[----:B----4-:R-:W-:Y:S02]  /*46eb0*/  @!P0 IMAD.MOV.U32 R10, RZ, RZ, R9 ;  /* 0x000000ffff0a8224 */ /* 0x010fe400078e0009 */
[----:B------:R-:W-:-:S05]  /*46ec0*/  @!P0 IMAD.MOV.U32 R11, RZ, RZ, R12 ;  /* 0x000000ffff0b8224 */ /* 0x000fca00078e000c */
[----:B------:R0:W4:Y:S01]  /*46ed0*/  @!P0 LDG.E.U16 R16, [R10.64] ;  /* 0x0000000a0a108981 */ /* 0x000122000c1e1500 */
[----:B---3--:R-:W-:Y:S01]  /*46ee0*/  @!P0 IMAD.MOV.U32 R12, RZ, RZ, R7 ;  /* 0x000000ffff0c8224 */ /* 0x008fe200078e0007 */
[----:B0-----:R-:W-:Y:S02]  /*46ef0*/  PRMT R10, RZ, 0x7610, R10 ;  /* 0x00007610ff0a7816 */ /* 0x001fe4000000000a */
[----:B--2---:R0:W-:Y:S01]  /*46f00*/  STL [R1+0x1c], R0 ;  /* 0x00001c0001007387 */ /* 0x0041e20000100800 */
[----:B------:R-:W2:Y:S02]  /*46f10*/  LDL R18, [R1+0x970] ;  /* 0x0009700001127983 */ /* 0x000ea40000100800 */
[----:B------:R-:W3:Y:S01]  /*46f20*/  LDL R9, [R1+0x974] ;  /* 0x0009740001097983 */ /* 0x000ee20000100800 */
[----:B0-----:R-:W2:Y:S04]  /*46f30*/  LDL R0, [R1+0x77c] ;  /* 0x00077c0001007983 */ /* 0x001ea80000100800 */
[----:B----4-:R-:W-:Y:S01]  /*46f40*/  STL [R1+0x223c], R16 ;  /* 0x00223c1001007387 */ /* 0x010fe20000100800 */
[----:B------:R0:W-:Y:S02]  /*46f50*/  STL [R1+0x14], R13 ;  /* 0x0000140d01007387 */ /* 0x0001e40000100800 */
[----:B------:R-:W4:Y:S02]  /*46f60*/  LDL R7, [R1+0x96c] ;  /* 0x00096c0001077983 */ /* 0x000f240000100800 */
[----:B0-----:R-:W-:-:S02]  /*46f70*/  @!P0 IMAD.MOV.U32 R13, RZ, RZ, R8 ;  /* 0x000000ffff0d8224 */ /* 0x001fc400078e0008 */
[----:B------:R-:W4:Y:S04]  /*46f80*/  LDL R8, [R1+0x968] ;  /* 0x0009680001087983 */ /* 0x000f280000100800 */
[----:B------:R0:W4:Y:S01]  /*46f90*/  @!P0 LDG.E.U16 R10, [R12.64] ;  /* 0x0000000a0c0a8981 */ /* 0x000122000c1e1500 */
[----:B------:R-:W-:Y:S02]  /*46fa0*/  PRMT R11, RZ, 0x7610, R11 ;  /* 0x00007610ff0b7816 */ /* 0x000fe4000000000b */
[----:B------:R-:W-:Y:S01]  /*46fb0*/  PRMT R6, RZ, 0x7610, R6 ;  /* 0x00007610ff067816 */ /* 0x000fe20000000006 */
[----:B0-----:R-:W-:Y:S01]  /*46fc0*/  @!P0 IMAD.MOV.U32 R13, RZ, RZ, R14 ;  /* 0x000000ffff0d8224 */ /* 0x001fe200078e000e */
[----:B------:R-:W-:Y:S01]  /*46fd0*/  PRMT R2, RZ, 0x7610, R2 ;  /* 0x00007610ff027816 */ /* 0x000fe20000000002 */
[----:B--2---:R-:W-:-:S05]  /*46fe0*/  @!P0 IMAD.MOV.U32 R12, RZ, RZ, R0 ;  /* 0x000000ffff0c8224 */ /* 0x004fca00078e0000 */
[----:B------:R3:W2:Y:S02]  /*46ff0*/  @!P0 LDG.E.U16 R11, [R12.64] ;  /* 0x0000000a0c0b8981 */ /* 0x0006a4000c1e1500 */
[----:B---3--:R-:W-:Y:S02]  /*47000*/  @!P0 IMAD.MOV.U32 R12, RZ, RZ, R9 ;  /* 0x000000ffff0c8224 */ /* 0x008fe400078e0009 */
[----:B------:R-:W-:-:S05]  /*47010*/  @!P0 IMAD.MOV.U32 R13, RZ, RZ, R18 ;  /* 0x000000ffff0d8224 */ /* 0x000fca00078e0012 */
[----:B------:R4:W3:Y:S02]  /*47020*/  @!P0 LDG.E.U16 R6, [R12.64] ;  /* 0x0000000a0c068981 */ /* 0x0008e4000c1e1500 */
[----:B----4-:R-:W-:Y:S02]  /*47030*/  @!P0 IMAD.MOV.U32 R12, RZ, RZ, R7 ;  /* 0x000000ffff0c8224 */ /* 0x010fe400078e0007 */
[----:B------:R-:W-:Y:S01]  /*47040*/  @!P0 IMAD.MOV.U32 R13, RZ, RZ, R8 ;  /* 0x000000ffff0d8224 */ /* 0x000fe200078e0008 */
[----:B------:R0:W-:Y:S01]  /*47050*/  STL [R1+0x2238], R10 ;  /* 0x0022380a01007387 */ /* 0x0001e20000100800 */
[----:B------:R-:W4:Y:S02]  /*47060*/  LDL R15, [R1+0x930] ;  /* 0x00093000010f7983 */ /* 0x000f240000100800 */
[----:B------:R-:W4:Y:S02]  /*47070*/  LDL R14, [R1+0x934] ;  /* 0x00093400010e7983 */ /* 0x000f240000100800 */
[----:B------:R-:W4:Y:S01]  /*47080*/  LDL R0, [R1+0x92c] ;  /* 0x00092c0001007983 */ /* 0x000f220000100800 */
[----:B------:R4:W4:Y:S04]  /*47090*/  @!P0 LDG.E.U16 R2, [R12.64] ;  /* 0x0000000a0c028981 */ /* 0x000928000c1e1500 */
[----:B0-----:R-:W4:Y:S04]  /*470a0*/  LDL R10, [R1+0x928] ;  /* 0x00092800010a7983 */ /* 0x001f280000100800 */
[----:B--2---:R-:W-:Y:S01]  /*470b0*/  STL [R1+0x2240], R11 ;  /* 0x0022400b01007387 */ /* 0x004fe20000100800 */
[----:B------:R-:W2:Y:S03]  /*470c0*/  LDL R9, [R1+0x8f0] ;  /* 0x0008f00001097983 */ /* 0x000ea60000100800 */
[----:B---3--:R0:W-:Y:S01]  /*470d0*/  STL [R1+0x8], R6 ;  /* 0x0000080601007387 */ /* 0x0081e20000100800 */
[----:B------:R-:W3:Y:S02]  /*470e0*/  LDL R8, [R1+0x8b0] ;  /* 0x0008b00001087983 */ /* 0x000ee40000100800 */
[----:B------:R-:W3:Y:S01]  /*470f0*/  LDL R7, [R1+0x8b4] ;  /* 0x0008b40001077983 */ /* 0x000ee20000100800 */
[----:B0-----:R-:W3:Y:S01]  /*47100*/  LDL R6, [R1+0x8f4] ;  /* 0x0008f40001067983 */ /* 0x001ee20000100800 */
[----:B----4-:R-:W-:-:S02]  /*47110*/  @!P0 IMAD.MOV.U32 R13, RZ, RZ, R15 ;  /* 0x000000ffff0d8224 */ /* 0x010fc400078e000f */
[----:B------:R-:W-:Y:S01]  /*47120*/  @!P0 IMAD.MOV.U32 R12, RZ, RZ, R14 ;  /* 0x000000ffff0c8224 */ /* 0x000fe200078e000e */
[----:B------:R0:W-:Y:S02]  /*47130*/  STL [R1+0x21e8], R2 ;  /* 0x0021e80201007387 */ /* 0x0001e40000100800 */
[----:B0-----:R-:W-:-:S06]  /*47140*/  PRMT R2, RZ, 0x7610, R2 ;  /* 0x00007610ff027816 */ /* 0x001fcc0000000002 */
[----:B------:R0:W4:Y:S01]  /*47150*/  @!P0 LDG.E.U16 R2, [R12.64] ;  /* 0x0000000a0c028981 */ /* 0x000122000c1e1500 */
[----:B------:R-:W-:Y:S02]  /*47160*/  PRMT R28, RZ, 0x7610, R28 ;  /* 0x00007610ff1c7816 */ /* 0x000fe4000000001c */
[----:B------:R-:W-:Y:S01]  /*47170*/  PRMT R26, RZ, 0x7610, R26 ;  /* 0x00007610ff1a7816 */ /* 0x000fe2000000001a */
[----:B0-----:R-:W-:Y:S02]  /*47180*/  @!P0 IMAD.MOV.U32 R12, RZ, RZ, R0 ;  /* 0x000000ffff0c8224 */ /* 0x001fe400078e0000 */
[----:B------:R-:W-:-:S05]  /*47190*/  @!P0 IMAD.MOV.U32 R13, RZ, RZ, R10 ;  /* 0x000000ffff0d8224 */ /* 0x000fca00078e000a */
[----:B------:R2:W4:Y:S01]  /*471a0*/  @!P0 LDG.E.U16 R28, [R12.64] ;  /* 0x0000000a0c1c8981 */ /* 0x000522000c1e1500 */
[----:B------:R-:W-:Y:S01]  /*471b0*/  PRMT R24, RZ, 0x7610, R24 ;  /* 0x00007610ff187816 */ /* 0x000fe20000000018 */
[----:B--2---:R-:W-:Y:S02]  /*471c0*/  @!P0 IMAD.MOV.U32 R13, RZ, RZ, R9 ;  /* 0x000000ffff0d8224 */ /* 0x004fe400078e0009 */
[----:B---3--:R-:W-:-:S05]  /*471d0*/  @!P0 IMAD.MOV.U32 R12, RZ, RZ, R6 ;  /* 0x000000ffff0c8224 */ /* 0x008fca00078e0006 */
[----:B------:R0:W2:Y:S02]  /*471e0*/  @!P0 LDG.E.U16 R26, [R12.64] ;  /* 0x0000000a0c1a8981 */ /* 0x0000a4000c1e1500 */
[----:B0-----:R-:W-:Y:S02]  /*471f0*/  @!P0 IMAD.MOV.U32 R12, RZ, RZ, R7 ;  /* 0x000000ffff0c8224 */ /* 0x001fe400078e0007 */
[----:B------:R-:W-:-:S05]  /*47200*/  @!P0 IMAD.MOV.U32 R13, RZ, RZ, R8 ;  /* 0x000000ffff0d8224 */ /* 0x000fca00078e0008 */
[----:B------:R-:W3:Y:S04]  /*47210*/  @!P0 LDG.E.U16 R24, [R12.64] ;  /* 0x0000000a0c188981 */ /* 0x000ee8000c1e1500 */
[----:B----4-:R0:W-:Y:S01]  /*47220*/  STL [R1+0x2210], R2 ;  /* 0x0022100201007387 */ /* 0x0101e20000100800 */
[----:B------:R-:W4:Y:S02]  /*47230*/  LDL R0, [R1+0x874] ;  /* 0x0008740001007983 */ /* 0x000f240000100800 */
[----:B------:R-:W4:Y:S01]  /*47240*/  LDL R11, [R1+0x870] ;  /* 0x00087000010b7983 */ /* 0x000f220000100800 */
[----:B------:R-:W-:Y:S01]  /*47250*/  STL [R1+0x21ec], R28 ;  /* 0x0021ec1c01007387 */ /* 0x000fe20000100800 */
[----:B------:R-:W4:Y:S03]  /*47260*/  LDL R6, [R1+0x830] ;  /* 0x0008300001067983 */ /* 0x000f260000100800 */
[----:B0-----:R-:W4:Y:S01]  /*47270*/  LDL R2, [R1+0x834] ;  /* 0x0008340001027983 */ /* 0x001f220000100800 */
[----:B------:R-:W-:-:S03]  /*47280*/  PRMT R22, RZ, 0x7610, R22 ;  /* 0x00007610ff167816 */ /* 0x000fc60000000016 */
[----:B--2---:R-:W-:Y:S01]  /*47290*/  STL [R1+0x2214], R26 ;  /* 0x0022141a01007387 */ /* 0x004fe20000100800 */
[----:B------:R-:W2:Y:S02]  /*472a0*/  LDL R10, [R1+0x7f0] ;  /* 0x0007f000010a7983 */ /* 0x000ea40000100800 */
[----:B------:R-:W2:Y:S02]  /*472b0*/  LDL R9, [R1+0x7f4] ;  /* 0x0007f40001097983 */ /* 0x000ea40000100800 */
[----:B------:R-:W2:Y:S01]  /*472c0*/  LDL R8, [R1+0x7b0] ;  /* 0x0007b00001087983 */ /* 0x000ea20000100800 */
[----:B------:R-:W2:Y:S04]  /*472d0*/  LDL R7, [R1+0x7b4] ;  /* 0x0007b40001077983 */ /* 0x000ea80000100800 */
[----:B---3--:R-:W-:Y:S01]  /*472e0*/  STL [R1+0x2218], R24 ;  /* 0x0022181801007387 */ /* 0x008fe20000100800 */
[----:B----4-:R-:W-:-:S03]  /*472f0*/  @!P0 IMAD.MOV.U32 R12, RZ, RZ, R0 ;  /* 0x000000ffff0c8224 */ /* 0x010fc600078e0000 */
[----:B------:R-:W3:Y:S01]  /*47300*/  LDL R0, [R1+0x774] ;  /* 0x0007740001007983 */ /* 0x000ee20000100800 */
[----:B------:R-:W-:-:S05]  /*47310*/  @!P0 IMAD.MOV.U32 R13, RZ, RZ, R11 ;  /* 0x000000ffff0d8224 */ /* 0x000fca00078e000b */
[----:B------:R0:W4:Y:S01]  /*47320*/  @!P0 LDG.E.U16 R22, [R12.64] ;  /* 0x0000000a0c168981 */ /* 0x000122000c1e1500 */
[----:B------:R-:W-:Y:S01]  /*47330*/  PRMT R20, RZ, 0x7610, R20 ;  /* 0x00007610ff147816 */ /* 0x000fe20000000014 */
[----:B0-----:R-:W-:Y:S02]  /*47340*/  @!P0 IMAD.MOV.U32 R12, RZ, RZ, R2 ;  /* 0x000000ffff0c8224 */ /* 0x001fe400078e0002 */
[----:B------:R-:W-:-:S05]  /*47350*/  @!P0 IMAD.MOV.U32 R13, RZ, RZ, R6 ;  /* 0x000000ffff0d8224 */ /* 0x000fca00078e0006 */
[----:B------:R0:W4:Y:S02]  /*47360*/  @!P0 LDG.E.U16 R20, [R12.64] ;  /* 0x0000000a0c148981 */ /* 0x000124000c1e1500 */
[----:B0-----:R-:W-:Y:S02]  /*47370*/  PRMT R12, RZ, 0x7610, R12 ;  /* 0x00007610ff0c7816 */ /* 0x001fe4000000000c */
[----:B------:R-:W-:Y:S02]  /*47380*/  PRMT R13, RZ, 0x7610, R13 ;  /* 0x00007610ff0d7816 */ /* 0x000fe4000000000d */
[----:B------:R-:W-:Y:S01]  /*47390*/  PRMT R17, RZ, 0x7610, R17 ;  /* 0x00007610ff117816 */ /* 0x000fe20000000011 */
[----:B--2---:R-:W-:Y:S02]  /*473a0*/  @!P0 IMAD.MOV.U32 R15, RZ, RZ, R10 ;  /* 0x000000ffff0f8224 */ /* 0x004fe400078e000a */
[----:B------:R-:W-:-:S05]  /*473b0*/  @!P0 IMAD.MOV.U32 R14, RZ, RZ, R9 ;  /* 0x000000ffff0e8224 */ /* 0x000fca00078e0009 */
[----:B------:R0:W2:Y:S02]  /*473c0*/  @!P0 LDG.E.U16 R12, [R14.64] ;  /* 0x0000000a0e0c8981 */ /* 0x0000a4000c1e1500 */
[----:B0-----:R-:W-:Y:S02]  /*473d0*/  @!P0 IMAD.MOV.U32 R14, RZ, RZ, R7 ;  /* 0x000000ffff0e8224 */ /* 0x001fe400078e0007 */
[----:B------:R-:W-:-:S05]  /*473e0*/  @!P0 IMAD.MOV.U32 R15, RZ, RZ, R8 ;  /* 0x000000ffff0f8224 */ /* 0x000fca00078e0008 */
[----:B------:R3:W2:Y:S02]  /*473f0*/  @!P0 LDG.E.U16 R13, [R14.64] ;  /* 0x0000000a0e0d8981 */ /* 0x0006a4000c1e1500 */
[----:B---3--:R-:W-:Y:S02]  /*47400*/  @!P0 IMAD.MOV.U32 R14, RZ, RZ, R0 ;  /* 0x000000ffff0e8224 */ /* 0x008fe400078e0000 */
[----:B------:R-:W-:-:S05]  /*47410*/  @!P0 IMAD.MOV.U32 R15, RZ, RZ, R3 ;  /* 0x000000ffff0f8224 */ /* 0x000fca00078e0003 */
[----:B------:R-:W3:Y:S04]  /*47420*/  @!P0 LDG.E.U16 R17, [R14.64] ;  /* 0x0000000a0e118981 */ /* 0x000ee8000c1e1500 */
[----:B----4-:R0:W-:Y:S01]  /*47430*/  STL [R1+0x221c], R22 ;  /* 0x00221c1601007387 */ /* 0x0101e20000100800 */
[----:B------:R-:W4:Y:S02]  /*47440*/  LDL R6, [R1+0x8e8] ;  /* 0x0008e80001067983 */ /* 0x000f240000100800 */
[----:B------:R-:W4:Y:S01]  /*47450*/  LDL R2, [R1+0x8ec] ;  /* 0x0008ec0001027983 */ /* 0x000f220000100800 */
[----:B------:R-:W-:Y:S01]  /*47460*/  STL [R1+0x2220], R20 ;  /* 0x0022201401007387 */ /* 0x000fe20000100800 */
[----:B------:R-:W-:-:S03]  /*47470*/  PRMT R19, RZ, 0x7610, R19 ;  /* 0x00007610ff137816 */ /* 0x000fc60000000013 */
[----:B--2---:R-:W-:Y:S01]  /*47480*/  STL [R1+0x220c], R12 ;  /* 0x00220c0c01007387 */ /* 0x004fe20000100800 */
[----:B0-----:R-:W2:Y:S02]  /*47490*/  LDL R22, [R1+0x8a8] ;  /* 0x0008a80001167983 */ /* 0x001ea40000100800 */
[----:B------:R-:W2:Y:S01]  /*474a0*/  LDL R8, [R1+0x8ac] ;  /* 0x0008ac0001087983 */ /* 0x000ea20000100800 */
[----:B------:R-:W-:Y:S01]  /*474b0*/  STL [R1+0x2224], R13 ;  /* 0x0022240d01007387 */ /* 0x000fe20000100800 */
[----:B------:R-:W2:Y:S02]  /*474c0*/  LDL.LU R0, [R1+0x7ac] ;  /* 0x0007ac0001007983 */ /* 0x000ea40000300800 */
[----:B------:R0:W-:Y:S02]  /*474d0*/  STL [R1+0x17d8], R3 ;  /* 0x0017d80301007387 */ /* 0x0001e40000100800 */
[----:B0-----:R-:W2:Y:S04]  /*474e0*/  LDL.LU R3, [R1+0x7a8] ;  /* 0x0007a80001037983 */ /* 0x001ea80000300800 */
[----:B---3--:R0:W-:Y:S01]  /*474f0*/  STL [R1+0x2228], R17 ;  /* 0x0022281101007387 */ /* 0x0081e20000100800 */
[----:B------:R-:W3:Y:S02]  /*47500*/  LDL R20, [R1+0x868] ;  /* 0x0008680001147983 */ /* 0x000ee40000100800 */
[----:B------:R-:W3:Y:S02]  /*47510*/  LDL R13, [R1+0x828] ;  /* 0x00082800010d7983 */ /* 0x000ee40000100800 */
[----:B------:R-:W3:Y:S01]  /*47520*/  LDL R9, [R1+0x82c] ;  /* 0x00082c0001097983 */ /* 0x000ee20000100800 */
[----:B------:R-:W3:Y:S04]  /*47530*/  LDL R12, [R1+0x7e8] ;  /* 0x0007e800010c7983 */ /* 0x000ee80000100800 */
[----:B------:R-:W3:Y:S04]  /*47540*/  LDL R7, [R1+0x7ec] ;  /* 0x0007ec0001077983 */ /* 0x000ee80000100800 */
[----:B0-----:R-:W3:Y:S01]  /*47550*/  LDL R17, [R1+0x86c] ;  /* 0x00086c0001117983 */ /* 0x001ee20000100800 */
[----:B----4-:R-:W-:-:S02]  /*47560*/  @!P0 IMAD.MOV.U32 R14, RZ, RZ, R2 ;  /* 0x000000ffff0e8224 */ /* 0x010fc400078e0002 */
[----:B------:R-:W-:Y:S01]  /*47570*/  @!P0 IMAD.MOV.U32 R15, RZ, RZ, R6 ;  /* 0x000000ffff0f8224 */ /* 0x000fe200078e0006 */
[----:B------:R-:W-:Y:S02]  /*47580*/  PRMT R21, RZ, 0x7610, R21 ;  /* 0x00007610ff157816 */ /* 0x000fe40000000015 */
[----:B------:R-:W-:Y:S02]  /*47590*/  PRMT R23, RZ, 0x7610, R23 ;  /* 0x00007610ff177816 */ /* 0x000fe40000000017 */
[----:B------:R-:W-:Y:S02]  /*475a0*/  PRMT R25, RZ, 0x7610, R25 ;  /* 0x00007610ff197816 */ /* 0x000fe40000000019 */
[----:B------:R-:W-:Y:S01]  /*475b0*/  PRMT R27, RZ, 0x7610, R27 ;  /* 0x00007610ff1b7816 */ /* 0x000fe2000000001b */
[----:B------:R2:W4:Y:S04]  /*475c0*/  @!P0 LDG.E.U16 R19, [R14.64] ;  /* 0x0000000a0e138981 */ /* 0x000528000c1e1500 */
[----:B------:R-:W4:Y:S01]  /*475d0*/  LDL.LU R2, [R1+0x7c] ;  /* 0x00007c0001027983 */ /* 0x000f220000300800 */
[----:B------:R-:W4:Y:S02]  /*475e0*/  LDL.LU R11, [R1+0x74] ;  /* 0x00007400010b7983 */ /* 0x000f240000300800 */
[----:B------:R-:W4:Y:S01]  /*475f0*/  LDL.LU R10, [R1+0x6c] ;  /* 0x00006c00010a7983 */ /* 0x000f220000300800 */
[----:B------:R-:W-:Y:S01]  /*47600*/  PRMT R29, RZ, 0x7610, R29 ;  /* 0x00007610ff1d7816 */ /* 0x000fe2000000001d */
[----:B------:R-:W4:Y:S01]  /*47610*/  LDL.LU R16, [R1+0x64] ;  /* 0x0000640001107983 */ /* 0x000f220000300800 */
[----:B------:R-:W4:Y:S02]  /*47620*/  LDL.LU R6, [R1+0x48] ;  /* 0x0000480001067983 */ /* 0x000f240000300800 */
[----:B------:R-:W4:Y:S02]  /*47630*/  LDL.LU R18, [R1+0x3c] ;  /* 0x00003c0001127983 */ /* 0x000f240000300800 */
[----:B--2---:R-:W-:-:S02]  /*47640*/  @!P0 IMAD.MOV.U32 R15, RZ, RZ, R22 ;  /* 0x000000ffff0f8224 */ /* 0x004fc400078e0016 */
[----:B------:R-:W-:-:S05]  /*47650*/  @!P0 IMAD.MOV.U32 R14, RZ, RZ, R8 ;  /* 0x000000ffff0e8224 */ /* 0x000fca00078e0008 */
[----:B------:R3:W2:Y:S02]  /*47660*/  @!P0 LDG.E.U16 R21, [R14.64] ;  /* 0x0000000a0e158981 */ /* 0x0006a4000c1e1500 */
[----:B---3--:R-:W-:Y:S02]  /*47670*/  @!P0 IMAD.MOV.U32 R15, RZ, RZ, R20 ;  /* 0x000000ffff0f8224 */ /* 0x008fe400078e0014 */
[----:B------:R-:W-:-:S05]  /*47680*/  @!P0 IMAD.MOV.U32 R14, RZ, RZ, R17 ;  /* 0x000000ffff0e8224 */ /* 0x000fca00078e0011 */
[----:B------:R0:W3:Y:S02]  /*47690*/  @!P0 LDG.E.U16 R23, [R14.64] ;  /* 0x0000000a0e178981 */ /* 0x0000e4000c1e1500 */
[----:B0-----:R-:W-:Y:S02]  /*476a0*/  @!P0 IMAD.MOV.U32 R14, RZ, RZ, R9 ;  /* 0x000000ffff0e8224 */ /* 0x001fe400078e0009 */
[----:B------:R-:W-:-:S05]  /*476b0*/  @!P0 IMAD.MOV.U32 R15, RZ, RZ, R13 ;  /* 0x000000ffff0f8224 */ /* 0x000fca00078e000d */
[----:B------:R0:W3:Y:S04]  /*476c0*/  @!P0 LDG.E.U16 R25, [R14.64] ;  /* 0x0000000a0e198981 */ /* 0x0000e8000c1e1500 */
[----:B----4-:R-:W-:Y:S01]  /*476d0*/  STL [R1+0x21f0], R19 ;  /* 0x0021f01301007387 */ /* 0x010fe20000100800 */
[----:B------:R-:W4:Y:S02]  /*476e0*/  LDL.LU R8, [R1+0x10] ;  /* 0x0000100001087983 */ /* 0x000f240000300800 */
[----:B0-----:R-:W-:Y:S02]  /*476f0*/  @!P0 IMAD.MOV.U32 R14, RZ, RZ, R7 ;  /* 0x000000ffff0e8224 */ /* 0x001fe400078e0007 */
[----:B------:R-:W-:-:S05]  /*47700*/  @!P0 IMAD.MOV.U32 R15, RZ, RZ, R12 ;  /* 0x000000ffff0f8224 */ /* 0x000fca00078e000c */
[----:B------:R0:W4:Y:S02]  /*47710*/  @!P0 LDG.E.U16 R27, [R14.64] ;  /* 0x0000000a0e1b8981 */ /* 0x000124000c1e1500 */
[----:B0-----:R-:W-:Y:S02]  /*47720*/  @!P0 IMAD.MOV.U32 R14, RZ, RZ, R0 ;  /* 0x000000ffff0e8224 */ /* 0x001fe400078e0000 */
[----:B------:R-:W-:-:S05]  /*47730*/  @!P0 IMAD.MOV.U32 R15, RZ, RZ, R3 ;  /* 0x000000ffff0f8224 */ /* 0x000fca00078e0003 */
[----:B------:R-:W4:Y:S04]  /*47740*/  @!P0 LDG.E.U16 R29, [R14.64] ;  /* 0x0000000a0e1d8981 */ /* 0x000f28000c1e1500 */
[----:B------:R-:W0:Y:S04]  /*47750*/  S2R R9, SR_TID.X ;  /* 0x0000000000097919 */ /* 0x000e280000002100 */
[----:B------:R-:W1:Y:S01]  /*47760*/  S2R R7, SR_TID.X ;  /* 0x0000000000077919 */ /* 0x000e620000002100 */
[----:B0-----:R-:W-:-:S05]  /*47770*/  LOP3.LUT R9, R9, 0x3f, RZ, 0xc0, !PT ;  /* 0x0000003f09097812 */ /* 0x001fca00078ec0ff */
[----:B------:R-:W-:-:S05]  /*47780*/  IMAD.SHL.U32 R9, R9, 0x2, RZ ;  /* 0x0000000209097824 */ /* 0x000fca00078e00ff */
[----:B------:R-:W-:Y:S02]  /*47790*/  LOP3.LUT R9, R9, 0x20, RZ, 0x3c, !PT ;  /* 0x0000002009097812 */ /* 0x000fe400078e3cff */
[----:B-1----:R-:W-:-:S03]  /*477a0*/  LOP3.LUT R7, R7, 0x3f, RZ, 0xc0, !PT ;  /* 0x0000003f07077812 */ /* 0x002fc600078ec0ff */
[----:B------:R-:W-:Y:S01]  /*477b0*/  STS.U16 [R9+0xdd00], R2 ;  /* 0x00dd000209007388 */ /* 0x000fe20000000400 */
[----:B------:R-:W-:Y:S02]  /*477c0*/  STS.U16 [R9+0xe100], R11 ;  /* 0x00e1000b09007388 */ /* 0x000fe40000000400 */
[----:B------:R-:W-:Y:S02]  /*477d0*/  STS.U16 [R9+0xe500], R10 ;  /* 0x00e5000a09007388 */ /* 0x000fe40000000400 */
[----:B------:R-:W-:Y:S01]  /*477e0*/  STS.U16 [R9+0xe900], R16 ;  /* 0x00e9001009007388 */ /* 0x000fe20000000400 */
[----:B------:R-:W-:Y:S01]  /*477f0*/  STS.U16 [R9+0xed00], R6 ;  /* 0x00ed000609007388 */ /* 0x000fe20000000400 */
[----:B------:R-:W-:Y:S03]  /*47800*/  STS.U16 [R9+0xf100], R18 ;  /* 0x00f1001209007388 */ /* 0x000fe60000000400 */
[----:B--2---:R-:W-:Y:S04]  /*47810*/  STL [R1+0x21f4], R21 ;  /* 0x0021f41501007387 */ /* 0x004fe80000100800 */
[----:B---3--:R-:W-:Y:S04]  /*47820*/  STL [R1+0x21f8], R23 ;  /* 0x0021f81701007387 */ /* 0x008fe80000100800 */
[----:B------:R-:W-:Y:S04]  /*47830*/  STL [R1+0x21fc], R25 ;  /* 0x0021fc1901007387 */ /* 0x000fe80000100800 */
[----:B----4-:R-:W-:Y:S01]  /*47840*/  STS.U16 [R9+0xf500], R8 ;  /* 0x00f5000809007388 */ /* 0x010fe20000000400 */
[----:B------:R-:W-:Y:S02]  /*47850*/  STS.U16 [R9+0xf900], R4 ;  /* 0x00f9000409007388 */ /* 0x000fe40000000400 */
[----:B------:R0:W-:Y:S01]  /*47860*/  STS.U16 [R9+0xfd00], R5 ;  /* 0x00fd000509007388 */ /* 0x0001e20000000400 */
[----:B------:R-:W-:Y:S01]  /*47870*/  STL [R1+0x2200], R27 ;  /* 0x0022001b01007387 */ /* 0x000fe20000100800 */
[----:B------:R-:W-:Y:S02]  /*47880*/  STL [R1+0x17e8], R0 ;  /* 0x0017e80001007387 */ /* 0x000fe40000100800 */
[----:B------:R-:W-:Y:S01]  /*47890*/  STL [R1+0x17e4], R3 ;  /* 0x0017e40301007387 */ /* 0x000fe20000100800 */
[----:B------:R-:W-:Y:S01]  /*478a0*/  STL [R1+0x2204], R29 ;  /* 0x0022041d01007387 */ /* 0x000fe20000100800 */
[----:B------:R-:W-:Y:S03]  /*478b0*/  STL [R1+0x2274], R7 ;  /* 0x0022740701007387 */ /* 0x000fe60000100800 */
[----:B0-----:R-:W2:Y:S04]  /*478c0*/  LDL.LU R5, [R1+0x680] ;  /* 0x0006800001057983 */ /* 0x001ea80000300800 */
[----:B--2---:R0:W-:Y:S04]  /*478d0*/  STL [R1+0x2280], R5 ;  /* 0x0022800501007387 */ /* 0x0041e80000100800 */
[----:B0-----:R-:W2:Y:S04]  /*478e0*/  LDL.LU R5, [R1+0x694] ;  /* 0x0006940001057983 */ /* 0x001ea80000300800 */
[----:B--2---:R0:W-:Y:S04]  /*478f0*/  STL [R1+0x2284], R5 ;  /* 0x0022840501007387 */ /* 0x0041e80000100800 */
[----:B0-----:R-:W2:Y:S01]  /*47900*/  LDL.LU R5, [R1+0x6a8] ;  /* 0x0006a80001057983 */ /* 0x001ea20000300800 */
[----:B------:R-:W-:-:S03]  /*47910*/  IMAD.SHL.U32 R6, R7, 0x2, RZ ;  /* 0x0000000207067824 */ /* 0x000fc600078e00ff */
[----:B--2---:R0:W-:Y:S04]  /*47920*/  STL [R1+0x2288], R5 ;  /* 0x0022880501007387 */ /* 0x0041e80000100800 */
[----:B0-----:R-:W2:Y:S01]  /*47930*/  LDL.LU R5, [R1+0x6bc] ;  /* 0x0006bc0001057983 */ /* 0x001ea20000300800 */
[----:B------:R-:W3:Y:S02]  /*47940*/  LDL.LU R4, [R1+0x66c] ;  /* 0x00066c0001047983 */ /* 0x000ee40000300800 */
[----:B------:R-:W4:Y:S02]  /*47950*/  LDL.LU R7, [R1+0x658] ;  /* 0x0006580001077983 */ /* 0x000f240000300800 */
[----:B------:R-:W3:Y:S01]  /*47960*/  LDL.LU R29, [R1+0x644] ;  /* 0x00064400011d7983 */ /* 0x000ee20000300800 */
        /* <DEDUP_REMOVED lines=17> */
[----:B------:R-:W3:Y:S01]  /*47a80*/  LDL.LU R2, [R1+0x2dc] ;  /* 0x0002dc0001027983 */ /* 0x000ee20000300800 */
[----:B------:R-:W-:Y:S01]  /*47a90*/  LOP3.LUT R6, R6, 0x30, RZ, 0x3c, !PT ;  /* 0x0000003006067812 */ /* 0x000fe200078e3cff */
[----:B------:R-:W3:Y:S01]  /*47aa0*/  LDL.LU R11, [R1+0x2c8] ;  /* 0x0002c800010b7983 */ /* 0x000ee20000300800 */
[----:B------:R-:W3:Y:S01]  /*47ab0*/  LDL.LU R10, [R1+0x2b4] ;  /* 0x0002b400010a7983 */ /* 0x000ee20000300800 */
[----:B------:R-:W3:Y:S02]  /*47ac0*/  LDL.LU R16, [R1+0x2a0] ;  /* 0x0002a00001107983 */ /* 0x000ee40000300800 */
[----:B------:R-:W3:Y:S02]  /*47ad0*/  LDL.LU R18, [R1+0x28c] ;  /* 0x00028c0001127983 */ /* 0x000ee40000300800 */
[----:B------:R-:W3:Y:S01]  /*47ae0*/  LDL.LU R8, [R1+0x278] ;  /* 0x0002780001087983 */ /* 0x000ee20000300800 */
[----:B------:R-:W3:Y:S04]  /*47af0*/  LDL.LU R9, [R1+0x264] ;  /* 0x0002640001097983 */ /* 0x000ee80000300800 */
[----:B--2---:R0:W-:Y:S04]  /*47b00*/  STS.U16 [R6+0x180], R5 ;  /* 0x0001800506007388 */ /* 0x0041e80000000400 */
[----:B0-----:R-:W2:Y:S04]  /*47b10*/  LDL.LU R5, [R1+0x2288] ;  /* 0x0022880001057983 */ /* 0x001ea80000300800 */
[----:B--2---:R0:W-:Y:S04]  /*47b20*/  STS.U16 [R6+0x580], R5 ;  /* 0x0005800506007388 */ /* 0x0041e80000000400 */
[----:B0-----:R-:W2:Y:S04]  /*47b30*/  LDL.LU R5, [R1+0x2284] ;  /* 0x0022840001057983 */ /* 0x001ea80000300800 */
[----:B--2---:R0:W-:Y:S04]  /*47b40*/  STS.U16 [R6+0x980], R5 ;  /* 0x0009800506007388 */ /* 0x0041e80000000400 */
[----:B0-----:R-:W2:Y:S04]  /*47b50*/  LDL.LU R5, [R1+0x2280] ;  /* 0x0022800001057983 */ /* 0x001ea80000300800 */
[----:B--2---:R-:W-:Y:S01]  /*47b60*/  STS.U16 [R6+0xd80], R5 ;  /* 0x000d800506007388 */ /* 0x004fe20000000400 */
[----:B---3--:R-:W-:Y:S02]  /*47b70*/  STS.U16 [R6+0x1180], R4 ;  /* 0x0011800406007388 */ /* 0x008fe40000000400 */
[----:B----4-:R-:W-:Y:S02]  /*47b80*/  STS.U16 [R6+0x1580], R7 ;  /* 0x0015800706007388 */ /* 0x010fe40000000400 */
[----:B------:R-:W-:Y:S01]  /*47b90*/  STS.U16 [R6+0x1980], R29 ;  /* 0x0019801d06007388 */ /* 0x000fe20000000400 */
[----:B------:R-:W-:Y:S01]  /*47ba0*/  STS.U16 [R6+0x1d80], R14 ;  /* 0x001d800e06007388 */ /* 0x000fe20000000400 */
[----:B------:R-:W-:Y:S02]  /*47bb0*/  STS.U16 [R6+0x2180], R15 ;  /* 0x0021800f06007388 */ /* 0x000fe40000000400 */
[----:B------:R-:W-:Y:S02]  /*47bc0*/  STS.U16 [R6+0x2580], R3 ;  /* 0x0025800306007388 */ /* 0x000fe40000000400 */
        /* <DEDUP_REMOVED lines=21> */
[----:B0-----:R-:W2:Y:S01]  /*47d20*/  LDL.LU R18, [R1+0x250] ;  /* 0x0002500001127983 */ /* 0x001ea20000300800 */
[----:B------:R-:W3:Y:S02]  /*47d30*/  LDL.LU R7, [R1+0x214] ;  /* 0x0002140001077983 */ /* 0x000ee40000300800 */
[----:B------:R-:W-:Y:S02]  /*47d40*/  STS.U16 [R6+0x7580], R8 ;  /* 0x0075800806007388 */ /* 0x000fe40000000400 */
[----:B------:R-:W-:Y:S01]  /*47d50*/  STS.U16 [R6+0x7980], R9 ;  /* 0x0079800906007388 */ /* 0x000fe20000000400 */
[----:B---3--:R0:W-:Y:S04]  /*47d60*/  STL [R1+0x2278], R7 ;  /* 0x0022780701007387 */ /* 0x0081e80000100800 */
[----:B0-----:R-:W3:Y:S01]  /*47d70*/  LDL.LU R7, [R1+0x228] ;  /* 0x0002280001077983 */ /* 0x001ee20000300800 */
[----:B------:R-:W4:Y:S02]  /*47d80*/  LDL.LU R8, [R1+0x200] ;  /* 0x0002000001087983 */ /* 0x000f240000300800 */
        /* <DEDUP_REMOVED lines=25> */
[----:B--2---:R0:W-:Y:S04]  /*47f20*/  STS.U16 [R6+0x7d80], R18 ;  /* 0x007d801206007388 */ /* 0x0041e80000000400 */
[----:B0-----:R-:W2:Y:S04]  /*47f30*/  LDL.LU R18, [R1+0x227c] ;  /* 0x00227c0001127983 */ /* 0x001ea80000300800 */
[----:B--2---:R0:W-:Y:S01]  /*47f40*/  STS.U16 [R6+0x8180], R18 ;  /* 0x0081801206007388 */ /* 0x0041e20000000400 */
[----:B---3--:R1:W-:Y:S03]  /*47f50*/  STS.U16 [R6+0x8580], R7 ;  /* 0x0085800706007388 */ /* 0x0083e60000000400 */
[----:B0-----:R-:W2:Y:S01]  /*47f60*/  LDL.LU R18, [R1+0xc] ;  /* 0x00000c0001127983 */ /* 0x001ea20000300800 */
[----:B-1----:R-:W3:Y:S03]  /*47f70*/  LDL.LU R7, [R1+0x2278] ;  /* 0x0022780001077983 */ /* 0x002ee60000300800 */
[----:B---3--:R0:W-:Y:S01]  /*47f80*/  STS.U16 [R6+0x8980], R7 ;  /* 0x0089800706007388 */ /* 0x0081e20000000400 */
[----:B----4-:R1:W-:Y:S02]  /*47f90*/  STS.U16 [R6+0x8d80], R8 ;  /* 0x008d800806007388 */ /* 0x0103e40000000400 */
[----:B------:R3:W-:Y:S02]  /*47fa0*/  STS.U16 [R6+0x9180], R9 ;  /* 0x0091800906007388 */ /* 0x0007e40000000400 */
        /* <DEDUP_REMOVED lines=22> */
[----:B0-----:R-:W4:Y:S01]  /*48110*/  LDL.LU R7, [R1+0x2274] ;  /* 0x0022740001077983 */ /* 0x001f220000300800 */
[----:B------:R-:W-:Y:S02]  /*48120*/  STS.U16 [R6+0xed80], R10 ;  /* 0x00ed800a06007388 */ /* 0x000fe40000000400 */
[----:B-1----:R-:W4:Y:S02]  /*48130*/  LDL.LU R8, [R1+0x2270] ;  /* 0x0022700001087983 */ /* 0x002f240000300800 */
[----:B------:R-:W-:Y:S01]  /*48140*/  STS.U16 [R6+0xf180], R16 ;  /* 0x00f1801006007388 */ /* 0x000fe20000000400 */
[----:B---3--:R-:W3:Y:S04]  /*48150*/  LDL.LU R9, [R1+0x226c] ;  /* 0x00226c0001097983 */ /* 0x008ee80000300800 */
[----:B--2---:R0:W-:Y:S04]  /*48160*/  STS.U16 [R6+0xf580], R18 ;  /* 0x00f5801206007388 */ /* 0x0041e80000000400 */
[----:B0-----:R-:W2:Y:S01]  /*48170*/  LDL.LU R18, [R1+0x6b8] ;  /* 0x0006b80001127983 */ /* 0x001ea20000300800 */
[----:B------:R-:W2:Y:S03]  /*48180*/  LDL.LU R5, [R1+0x668] ;  /* 0x0006680001057983 */ /* 0x000ea60000300800 */
[----:B--2---:R0:W-:Y:S04]  /*48190*/  STL [R1+0x2268], R5 ;  /* 0x0022680501007387 */ /* 0x0041e80000100800 */
[----:B0-----:R-:W2:Y:S01]  /*481a0*/  LDL.LU R5, [R1+0x6a4] ;  /* 0x0006a40001057983 */ /* 0x001ea20000300800 */
[----:B------:R-:W2:Y:S02]  /*481b0*/  LDL.LU R4, [R1+0x654] ;  /* 0x0006540001047983 */ /* 0x000ea40000300800 */
[----:B------:R-:W2:Y:S02]  /*481c0*/  LDL.LU R29, [R1+0x640] ;  /* 0x00064000011d7983 */ /* 0x000ea40000300800 */
[----:B------:R-:W2:Y:S01]  /*481d0*/  LDL.LU R14, [R1+0x62c] ;  /* 0x00062c00010e7983 */ /* 0x000ea20000300800 */
[----:B------:R-:W2:Y:S01]  /*481e0*/  LDL.LU R15, [R1+0x618] ;  /* 0x00061800010f7983 */ /* 0x000ea20000300800 */
        /* <DEDUP_REMOVED lines=10> */
[----:B------:R-:W2:Y:S02]  /*48290*/  LDL.LU R22, [R1+0x33c] ;  /* 0x00033c0001167983 */ /* 0x000ea40000300800 */
[----:B----4-:R-:W-:Y:S01]  /*482a0*/  IMAD.SHL.U32 R0, R7, 0x2, RZ ;  /* 0x0000000207007824 */ /* 0x010fe200078e00ff */
[----:B------:R-:W4:Y:S01]  /*482b0*/  LDL.LU R24, [R1+0x328] ;  /* 0x0003280001187983 */ /* 0x000f220000300800 */
[----:B------:R-:W4:Y:S02]  /*482c0*/  LDL.LU R26, [R1+0x314] ;  /* 0x00031400011a7983 */ /* 0x000f240000300800 */
[----:B------:R-:W4:Y:S02]  /*482d0*/  LDL.LU R28, [R1+0x300] ;  /* 0x00030000011c7983 */ /* 0x000f240000300800 */
[----:B------:R-:W4:Y:S01]  /*482e0*/  LDL.LU R2, [R1+0x2ec] ;  /* 0x0002ec0001027983 */ /* 0x000f220000300800 */
[----:B------:R-:W4:Y:S04]  /*482f0*/  LDL.LU R11, [R1+0x2d8] ;  /* 0x0002d800010b7983 */ /* 0x000f280000300800 */
[----:B---3--:R0:W-:Y:S01]  /*48300*/  STS.U16 [R6+0xf980], R9 ;  /* 0x00f9800906007388 */ /* 0x0081e20000000400 */
[----:B------:R-:W-:Y:S01]  /*48310*/  LOP3.LUT R0, R0, 0x40, RZ, 0x3c, !PT ;  /* 0x0000004000007812 */ /* 0x000fe200078e3cff */
[----:B------:R1:W-:Y:S02]  /*48320*/  STS.U16 [R6+0xfd80], R8 ;  /* 0x00fd800806007388 */ /* 0x0003e40000000400 */
[----:B0-----:R-:W3:Y:S01]  /*48330*/  LDL.LU R9, [R1+0x67c] ;  /* 0x00067c0001097983 */ /* 0x001ee20000300800 */
[----:B-1----:R-:W3:Y:S02]  /*48340*/  LDL.LU R8, [R1+0x690] ;  /* 0x0006900001087983 */ /* 0x002ee40000300800 */
[----:B------:R-:W4:Y:S02]  /*48350*/  LDL.LU R10, [R1+0x2c4] ;  /* 0x0002c400010a7983 */ /* 0x000f240000300800 */
[----:B------:R-:W4:Y:S01]  /*48360*/  LDL.LU R16, [R1+0x2b0] ;  /* 0x0002b00001107983 */ /* 0x000f220000300800 */
[----:B------:R-:W4:Y:S04]  /*48370*/  LDL.LU R6, [R1+0x29c] ;  /* 0x00029c0001067983 */ /* 0x000f280000300800 */
[----:B------:R0:W-:Y:S01]  /*48380*/  STS.U16 [R0+0x200], R18 ;  /* 0x0002001200007388 */ /* 0x0001e20000000400 */
[----:B------:R-:W4:Y:S03]  /*48390*/  LDL.LU R7, [R1+0x288] ;  /* 0x0002880001077983 */ /* 0x000f260000300800 */
[----:B0-----:R-:W4:Y:S04]  /*483a0*/  LDL.LU R18, [R1+0x274] ;  /* 0x0002740001127983 */ /* 0x001f280000300800 */
[----:B--2---:R0:W-:Y:S04]  /*483b0*/  STS.U16 [R0+0x600], R5 ;  /* 0x0006000500007388 */ /* 0x0041e80000000400 */
[----:B0-----:R-:W2:Y:S04]  /*483c0*/  LDL.LU R5, [R1+0x2268] ;  /* 0x0022680001057983 */ /* 0x001ea80000300800 */
[----:B---3--:R-:W-:Y:S01]  /*483d0*/  STS.U16 [R0+0xa00], R8 ;  /* 0x000a000800007388 */ /* 0x008fe20000000400 */
[----:B------:R-:W-:Y:S03]  /*483e0*/  STS.U16 [R0+0xe00], R9 ;  /* 0x000e000900007388 */ /* 0x000fe60000000400 */
[----:B--2---:R-:W-:Y:S01]  /*483f0*/  STS.U16 [R0+0x1200], R5 ;  /* 0x0012000500007388 */ /* 0x004fe20000000400 */
        /* <DEDUP_REMOVED lines=15> */
[----:B----4-:R-:W-:Y:S01]  /*484f0*/  STS.U16 [R0+0x5200], R24 ;  /* 0x0052001800007388 */ /* 0x010fe20000000400 */
[----:B------:R-:W-:Y:S02]  /*48500*/  STS.U16 [R0+0x5600], R26 ;  /* 0x0056001a00007388 */ /* 0x000fe40000000400 */
[----:B------:R-:W-:Y:S02]  /*48510*/  STS.U16 [R0+0x5a00], R28 ;  /* 0x005a001c00007388 */ /* 0x000fe40000000400 */
[----:B------:R-:W-:Y:S01]  /*48520*/  STS.U16 [R0+0x5e00], R2 ;  /* 0x005e000200007388 */ /* 0x000fe20000000400 */
[----:B------:R0:W-:Y:S01]  /*48530*/  STS.U16 [R0+0x6200], R11 ;  /* 0x0062000b00007388 */ /* 0x0001e20000000400 */
[----:B------:R1:W-:Y:S02]  /*48540*/  STS.U16 [R0+0x6600], R10 ;  /* 0x0066000a00007388 */ /* 0x0003e40000000400 */
[----:B------:R-:W-:Y:S02]  /*48550*/  STS.U16 [R0+0x6a00], R16 ;  /* 0x006a001000007388 */ /* 0x000fe40000000400 */
[----:B------:R2:W-:Y:S01]  /*48560*/  STS.U16 [R0+0x6e00], R6 ;  /* 0x006e000600007388 */ /* 0x0005e20000000400 */
[----:B0-----:R-:W3:Y:S01]  /*48570*/  LDL.LU R11, [R1+0x260] ;  /* 0x00026000010b7983 */ /* 0x001ee20000300800 */
[----:B-1----:R-:W4:Y:S02]  /*48580*/  LDL.LU R10, [R1+0x24c] ;  /* 0x00024c00010a7983 */ /* 0x002f240000300800 */
[----:B--2---:R-:W2:Y:S01]  /*48590*/  LDL.LU R6, [R1+0x224] ;  /* 0x0002240001067983 */ /* 0x004ea20000300800 */
[----:B------:R-:W-:Y:S01]  /*485a0*/  STS.U16 [R0+0x7200], R7 ;  /* 0x0072000700007388 */ /* 0x000fe20000000400 */
[----:B------:R-:W-:Y:S03]  /*485b0*/  STS.U16 [R0+0x7600], R18 ;  /* 0x0076001200007388 */ /* 0x000fe60000000400 */
        /* <DEDUP_REMOVED lines=25> */
[----:B------:R-:W2:Y:S04]  /*48750*/  LDL.LU R28, [R1+0x50] ;  /* 0x00005000011c7983 */ /* 0x000ea80000300800 */
[----:B---3--:R0:W-:Y:S01]  /*48760*/  STS.U16 [R0+0x7a00], R11 ;  /* 0x007a000b00007388 */ /* 0x0081e20000000400 */
[----:B------:R-:W3:Y:S02]  /*48770*/  LDL.LU R2, [R1+0x4c] ;  /* 0x00004c0001027983 */ /* 0x000ee40000300800 */
[----:B----4-:R1:W-:Y:S01]  /*48780*/  STS.U16 [R0+0x7e00], R10 ;  /* 0x007e000a00007388 */ /* 0x0103e20000000400 */
[----:B0-----:R-:W4:Y:S01]  /*48790*/  LDL.LU R11, [R1+0x40] ;  /* 0x00004000010b7983 */ /* 0x001f220000300800 */
[----:B-1----:R-:W3:Y:S03]  /*487a0*/  LDL.LU R10, [R1+0x18] ;  /* 0x00001800010a7983 */ /* 0x002ee60000300800 */
[----:B--2---:R0:W-:Y:S04]  /*487b0*/  STS.U16 [R0+0x8200], R6 ;  /* 0x0082000600007388 */ /* 0x0041e80000000400 */
[----:B0-----:R-:W2:Y:S04]  /*487c0*/  LDL.LU R6, [R1+0x2264] ;  /* 0x0022640001067983 */ /* 0x001ea80000300800 */
[----:B--2---:R0:W-:Y:S01]  /*487d0*/  STS.U16 [R0+0x8600], R6 ;  /* 0x0086000600007388 */ /* 0x0041e20000000400 */
[----:B------:R1:W-:Y:S02]  /*487e0*/  STS.U16 [R0+0x8a00], R7 ;  /* 0x008a000700007388 */ /* 0x0003e40000000400 */
[----:B------:R2:W-:Y:S02]  /*487f0*/  STS.U16 [R0+0x8e00], R18 ;  /* 0x008e001200007388 */ /* 0x0005e40000000400 */
[----:B------:R3:W-:Y:S01]  /*48800*/  STS.U16 [R0+0x9200], R8 ;  /* 0x0092000800007388 */ /* 0x0007e20000000400 */
[----:B0-----:R-:W4:Y:S01]  /*48810*/  LDL.LU R6, [R1+0x2260] ;  /* 0x0022600001067983 */ /* 0x001f220000300800 */
[----:B-1----:R-:W4:Y:S02]  /*48820*/  LDL.LU R7, [R1+0x225c] ;  /* 0x00225c0001077983 */ /* 0x002f240000300800 */
[----:B--2---:R-:W2:Y:S02]  /*48830*/  LDL.LU R18, [R1+0x2258] ;  /* 0x0022580001127983 */ /* 0x004ea40000300800 */
[----:B---3--:R-:W3:Y:S01]  /*48840*/  LDL.LU R8, [R1+0x650] ;  /* 0x0006500001087983 */ /* 0x008ee20000300800 */
        /* <DEDUP_REMOVED lines=16> */
[----:B---3--:R0:W-:Y:S04]  /*48950*/  STL [R1+0x2250], R8 ;  /* 0x0022500801007387 */ /* 0x0081e80000100800 */
[----:B0-----:R-:W3:Y:S04]  /*48960*/  LDL.LU R8, [R1+0x6b4] ;  /* 0x0006b40001087983 */ /* 0x001ee80000300800 */
[----:B------:R-:W-:Y:S01]  /*48970*/  STS.U16 [R0+0xd600], R22 ;  /* 0x00d6001600007388 */ /* 0x000fe20000000400 */
[----:B------:R0:W-:Y:S03]  /*48980*/  STS.U16 [R0+0xda00], R16 ;  /* 0x00da001000007388 */ /* 0x0001e60000000400 */
[----:B0-----:R-:W0:Y:S01]  /*48990*/  S2R R16, SR_TID.X ;  /* 0x0000000000107919 */ /* 0x001e220000002100 */
[----:B------:R-:W-:Y:S02]  /*489a0*/  STS.U16 [R0+0xde00], R24 ;  /* 0x00de001800007388 */ /* 0x000fe40000000400 */
[----:B------:R-:W-:Y:S02]  /*489b0*/  STS.U16 [R0+0xe200], R26 ;  /* 0x00e2001a00007388 */ /* 0x000fe40000000400 */
[----:B------:R-:W-:Y:S01]  /*489c0*/  STS.U16 [R0+0xe600], R28 ;  /* 0x00e6001c00007388 */ /* 0x000fe20000000400 */
[----:B------:R-:W-:Y:S01]  /*489d0*/  STS.U16 [R0+0xea00], R2 ;  /* 0x00ea000200007388 */ /* 0x000fe20000000400 */
[----:B----4-:R-:W-:Y:S02]  /*489e0*/  STS.U16 [R0+0xee00], R11 ;  /* 0x00ee000b00007388 */ /* 0x010fe40000000400 */
[----:B------:R1:W-:Y:S01]  /*489f0*/  STS.U16 [R0+0xf200], R10 ;  /* 0x00f2000a00007388 */ /* 0x0003e20000000400 */
[----:B0-----:R-:W-:-:S05]  /*48a00*/  LOP3.LUT R12, R16, 0x3f, RZ, 0xc0, !PT ;  /* 0x0000003f100c7812 */ /* 0x001fca00078ec0ff */
[----:B-1----:R-:W-:Y:S01]  /*48a10*/  IMAD.SHL.U32 R10, R12, 0x2, RZ ;  /* 0x000000020c0a7824 */ /* 0x002fe200078e00ff */
[----:B---3--:R0:W-:Y:S01]  /*48a20*/  STL [R1+0x2254], R8 ;  /* 0x0022540801007387 */ /* 0x0081e20000100800 */
        /* <DEDUP_REMOVED lines=10> */
[----:B0-----:R-:W-:Y:S01]  /*48ad0*/  LOP3.LUT R8, R16, 0x3f, RZ, 0xc0, !PT ;  /* 0x0000003f10087812 */ /* 0x001fe200078ec0ff */
[----:B------:R-:W3:Y:S01]  /*48ae0*/  LDL.LU R23, [R1+0x374] ;  /* 0x0003740001177983 */ /* 0x000ee20000300800 */
[----:B------:R-:W3:Y:S02]  /*48af0*/  LDL.LU R21, [R1+0x360] ;  /* 0x0003600001157983 */ /* 0x000ee40000300800 */
[----:B------:R-:W3:Y:S02]  /*48b00*/  LDL.LU R19, [R1+0x34c] ;  /* 0x00034c0001137983 */ /* 0x000ee40000300800 */
[----:B------:R-:W3:Y:S01]  /*48b10*/  LDL.LU R17, [R1+0x338] ;  /* 0x0003380001117983 */ /* 0x000ee20000300800 */
[----:B------:R-:W3:Y:S01]  /*48b20*/  LDL.LU R13, [R1+0x324] ;  /* 0x00032400010d7983 */ /* 0x000ee20000300800 */
[----:B------:R-:W-:-:S02]  /*48b30*/  IMAD.SHL.U32 R8, R8, 0x2, RZ ;  /* 0x0000000208087824 */ /* 0x000fc400078e00ff */
[----:B------:R-:W3:Y:S02]  /*48b40*/  LDL.LU R20, [R1+0x310] ;  /* 0x0003100001147983 */ /* 0x000ee40000300800 */
[----:B------:R-:W3:Y:S01]  /*48b50*/  LDL.LU R22, [R1+0x2fc] ;  /* 0x0002fc0001167983 */ /* 0x000ee20000300800 */
[----:B------:R-:W3:Y:S01]  /*48b60*/  LDL.LU R24, [R1+0x2e8] ;  /* 0x0002e80001187983 */ /* 0x000ee20000300800 */
[----:B------:R-:W3:Y:S02]  /*48b70*/  LDL.LU R26, [R1+0x2d4] ;  /* 0x0002d400011a7983 */ /* 0x000ee40000300800 */
[----:B------:R-:W3:Y:S01]  /*48b80*/  LDL.LU R2, [R1+0x2c0] ;  /* 0x0002c00001027983 */ /* 0x000ee20000300800 */
[----:B------:R-:W-:Y:S01]  /*48b90*/  LOP3.LUT R8, R8, 0x40, RZ, 0x3c, !PT ;  /* 0x0000004008087812 */ /* 0x000fe200078e3cff */
[----:B------:R-:W3:Y:S01]  /*48ba0*/  LDL.LU R28, [R1+0x2ac] ;  /* 0x0002ac00011c7983 */ /* 0x000ee20000300800 */
[----:B------:R-:W3:Y:S02]  /*48bb0*/  LDL.LU R11, [R1+0x298] ;  /* 0x00029800010b7983 */ /* 0x000ee40000300800 */
[----:B------:R-:W3:Y:S02]  /*48bc0*/  LDL.LU R16, [R1+0x284] ;  /* 0x0002840001107983 */ /* 0x000ee40000300800 */
[----:B------:R0:W-:Y:S01]  /*48bd0*/  STL [R1+0x2244], R12 ;  /* 0x0022440c01007387 */ /* 0x0001e20000100800 */
[----:B--2---:R1:W-:Y:S01]  /*48be0*/  STS.U16 [R8+0xf600], R18 ;  /* 0x00f6001208007388 */ /* 0x0043e20000000400 */
[----:B------:R2:W-:Y:S02]  /*48bf0*/  STS.U16 [R8+0xfa00], R7 ;  /* 0x00fa000708007388 */ /* 0x0005e40000000400 */
[----:B------:R2:W-:Y:S01]  /*48c00*/  STS.U16 [R8+0xfe00], R6 ;  /* 0x00fe000608007388 */ /* 0x0005e20000000400 */
[----:B0-----:R-:W3:Y:S01]  /*48c10*/  LDL.LU R12, [R1+0x664] ;  /* 0x00066400010c7983 */ /* 0x001ee20000300800 */
[----:B-1----:R-:W3:Y:S02]  /*48c20*/  LDL.LU R18, [R1+0x678] ;  /* 0x0006780001127983 */ /* 0x002ee40000300800 */
[----:B--2---:R-:W2:Y:S02]  /*48c30*/  LDL.LU R7, [R1+0x68c] ;  /* 0x00068c0001077983 */ /* 0x004ea40000300800 */
[----:B------:R-:W2:Y:S01]  /*48c40*/  LDL.LU R8, [R1+0x2254] ;  /* 0x0022540001087983 */ /* 0x000ea20000300800 */
[----:B------:R-:W-:Y:S01]  /*48c50*/  LOP3.LUT R10, R10, 0x50, RZ, 0x3c, !PT ;  /* 0x000000500a0a7812 */ /* 0x000fe200078e3cff */
[----:B------:R-:W3:Y:S04]  /*48c60*/  LDL.LU R6, [R1+0x6a0] ;  /* 0x0006a00001067983 */ /* 0x000ee80000300800 */
[----:B--2---:R0:W-:Y:S04]  /*48c70*/  STS.U16 [R10+0x280], R8 ;  /* 0x000280080a007388 */ /* 0x0041e80000000400 */
[----:B0-----:R-:W2:Y:S01]  /*48c80*/  LDL.LU R8, [R1+0x2250] ;  /* 0x0022500001087983 */ /* 0x001ea20000300800 */
[----:B---3--:R-:W-:Y:S02]  /*48c90*/  STS.U16 [R10+0x680], R6 ;  /* 0x000680060a007388 */ /* 0x008fe40000000400 */
[----:B------:R-:W-:Y:S02]  /*48ca0*/  STS.U16 [R10+0xa80], R7 ;  /* 0x000a80070a007388 */ /* 0x000fe40000000400 */
[----:B------:R-:W-:Y:S01]  /*48cb0*/  STS.U16 [R10+0xe80], R18 ;  /* 0x000e80120a007388 */ /* 0x000fe20000000400 */
[----:B------:R-:W-:Y:S04]  /*48cc0*/  STS.U16 [R10+0x1280], R12 ;  /* 0x0012800c0a007388 */ /* 0x000fe80000000400 */
[----:B--2---:R-:W-:Y:S01]  /*48cd0*/  STS.U16 [R10+0x1680], R8 ;  /* 0x001680080a007388 */ /* 0x004fe20000000400 */
[----:B------:R-:W-:Y:S02]  /*48ce0*/  STS.U16 [R10+0x1a80], R9 ;  /* 0x001a80090a007388 */ /* 0x000fe40000000400 */
        /* <DEDUP_REMOVED lines=18> */
[----:B------:R0:W-:Y:S04]  /*48e10*/  STS.U16 [R10+0x6680], R2 ;  /* 0x006680020a007388 */ /* 0x0001e80000000400 */
[----:B0-----:R-:W2:Y:S01]  /*48e20*/  LDL.LU R2, [R1+0x270] ;  /* 0x0002700001027983 */ /* 0x001ea20000300800 */
[----:B------:R-:W3:Y:S03]  /*48e30*/  LDL.LU R12, [R1+0x234] ;  /* 0x00023400010c7983 */ /* 0x000ee60000300800 */
[----:B---3--:R0:W-:Y:S04]  /*48e40*/  STL [R1+0x2248], R12 ;  /* 0x0022480c01007387 */ /* 0x0081e80000100800 */
[----:B0-----:R-:W3:Y:S01]  /*48e50*/  LDL.LU R12, [R1+0x248] ;  /* 0x00024800010c7983 */ /* 0x001ee20000300800 */
[----:B------:R-:W-:Y:S02]  /*48e60*/  STS.U16 [R10+0x6a80], R28 ;  /* 0x006a801c0a007388 */ /* 0x000fe40000000400 */
[----:B------:R-:W-:Y:S02]  /*48e70*/  STS.U16 [R10+0x6e80], R11 ;  /* 0x006e800b0a007388 */ /* 0x000fe40000000400 */
[----:B------:R-:W-:Y:S01]  /*48e80*/  STS.U16 [R10+0x7280], R16 ;  /* 0x007280100a007388 */ /* 0x000fe20000000400 */
[----:B---3--:R0:W-:Y:S04]  /*48e90*/  STL [R1+0x224c], R12 ;  /* 0x00224c0c01007387 */ /* 0x0081e80000100800 */
[----:B0-----:R-:W3:Y:S01]  /*48ea0*/  LDL.LU R12, [R1+0x25c] ;  /* 0x00025c00010c7983 */ /* 0x001ee20000300800 */
[----:B------:R-:W4:Y:S02]  /*48eb0*/  LDL.LU R11, [R1+0x220] ;  /* 0x00022000010b7983 */ /* 0x000f240000300800 */
[----:B------:R-:W4:Y:S02]  /*48ec0*/  LDL.LU R6, [R1+0x20c] ;  /* 0x00020c0001067983 */ /* 0x000f240000300800 */
[----:B------:R-:W4:Y:S01]  /*48ed0*/  LDL.LU R7, [R1+0x1f8] ;  /* 0x0001f80001077983 */ /* 0x000f220000300800 */
[----:B------:R-:W4:Y:S01]  /*48ee0*/  LDL.LU R18, [R1+0x1e4] ;  /* 0x0001e40001127983 */ /* 0x000f220000300800 */
        /* <DEDUP_REMOVED lines=20> */
[----:B------:R-:W4:Y:S03]  /*49030*/  LDL.LU R26, [R1+0x24] ;  /* 0x00002400011a7983 */ /* 0x000f260000300800 */
[----:B--2---:R0:W-:Y:S01]  /*49040*/  STS.U16 [R10+0x7680], R2 ;  /* 0x007680020a007388 */ /* 0x0041e20000000400 */
[----:B------:R-:W2:Y:S03]  /*49050*/  LDL.LU R28, [R1+0x20] ;  /* 0x00002000011c7983 */ /* 0x000ea60000300800 */
[----:B0-----:R-:W2:Y:S04]  /*49060*/  LDL.LU R2, [R1+0x1c] ;  /* 0x00001c0001027983 */ /* 0x001ea80000300800 */
[----:B---3--:R0:W-:Y:S04]  /*49070*/  STS.U16 [R10+0x7a80], R12 ;  /* 0x007a800c0a007388 */ /* 0x0081e80000000400 */
[----:B0-----:R-:W3:Y:S04]  /*49080*/  LDL.LU R12, [R1+0x224c] ;  /* 0x00224c00010c7983 */ /* 0x001ee80000300800 */
[----:B---3--:R0:W-:Y:S04]  /*49090*/  STS.U16 [R10+0x7e80], R12 ;  /* 0x007e800c0a007388 */ /* 0x0081e80000000400 */
[----:B0-----:R-:W3:Y:S04]  /*490a0*/  LDL.LU R12, [R1+0x2248] ;  /* 0x00224800010c7983 */ /* 0x001ee80000300800 */
[----:B---3--:R0:W-:Y:S01]  /*490b0*/  STS.U16 [R10+0x8280], R12 ;  /* 0x0082800c0a007388 */ /* 0x0081e20000000400 */
[----:B----4-:R1:W-:Y:S02]  /*490c0*/  STS.U16 [R10+0x8680], R11 ;  /* 0x0086800b0a007388 */ /* 0x0103e40000000400 */
        /* <DEDUP_REMOVED lines=19> */
[----:B0-----:R-:W3:Y:S01]  /*49200*/  LDL.LU R12, [R1+0x2244] ;  /* 0x00224400010c7983 */ /* 0x001ee20000300800 */
[----:B------:R-:W-:Y:S02]  /*49210*/  STS.U16 [R10+0xd680], R20 ;  /* 0x00d680140a007388 */ /* 0x000fe40000000400 */
[----:B-1----:R-:W4:Y:S02]  /*49220*/  LDL.LU R11, [R1+0x2240] ;  /* 0x00224000010b7983 */ /* 0x002f240000300800 */
[----:B------:R0:W-:Y:S02]  /*49230*/  STS.U16 [R10+0xda80], R16 ;  /* 0x00da80100a007388 */ /* 0x0001e40000000400 */
        /* <DEDUP_REMOVED lines=20> */
[----:B------:R0:W-:Y:S04]  /*49380*/  STS.U16 [R10+0xde80], R22 ;  /* 0x00de80160a007388 */ /* 0x0001e80000000400 */
[----:B------:R-:W4:Y:S01]  /*49390*/  LDL.LU R20, [R1+0x334] ;  /* 0x0003340001147983 */ /* 0x000f220000300800 */
[----:B------:R1:W-:Y:S02]  /*493a0*/  STS.U16 [R10+0xe280], R24 ;  /* 0x00e280180a007388 */ /* 0x0003e40000000400 */
[----:B------:R1:W-:Y:S02]  /*493b0*/  STS.U16 [R10+0xe680], R26 ;  /* 0x00e6801a0a007388 */ /* 0x0003e40000000400 */
[----:B--2---:R2:W-:Y:S01]  /*493c0*/  STS.U16 [R10+0xea80], R28 ;  /* 0x00ea801c0a007388 */ /* 0x0045e20000000400 */
[----:B------:R2:W-:Y:S04]  /*493d0*/  STS.U16 [R10+0xee80], R2 ;  /* 0x00ee80020a007388 */ /* 0x0005e80000000400 */
[----:B0-----:R-:W4:Y:S01]  /*493e0*/  LDL.LU R22, [R1+0x320] ;  /* 0x0003200001167983 */ /* 0x001f220000300800 */
[----:B-1----:R-:W4:Y:S02]  /*493f0*/  LDL.LU R24, [R1+0x30c] ;  /* 0x00030c0001187983 */ /* 0x002f240000300800 */
[----:B------:R-:W4:Y:S01]  /*49400*/  LDL.LU R26, [R1+0x2f8] ;  /* 0x0002f800011a7983 */ /* 0x000f220000300800 */
[----:B--2---:R-:W2:Y:S01]  /*49410*/  LDL.LU R28, [R1+0x2e4] ;  /* 0x0002e400011c7983 */ /* 0x004ea20000300800 */
[----:B------:R-:W2:Y:S03]  /*49420*/  LDL.LU R2, [R1+0x2d0] ;  /* 0x0002d00001027983 */ /* 0x000ea60000300800 */
[----:B---3--:R0:W-:Y:S04]  /*49430*/  STS.U16 [R10+0xf280], R16 ;  /* 0x00f280100a007388 */ /* 0x0081e80000000400 */
[----:B0-----:R-:W3:Y:S01]  /*49440*/  LDL.LU R16, [R1+0x223c] ;  /* 0x00223c0001107983 */ /* 0x001ee20000300800 */
[----:B------:R-:W-:-:S03]  /*49450*/  IMAD.SHL.U32 R12, R12, 0x2, RZ ;  /* 0x000000020c0c7824 */ /* 0x000fc600078e00ff */
[----:B---3--:R0:W-:Y:S04]  /*49460*/  STS.U16 [R10+0xf680], R16 ;  /* 0x00f680100a007388 */ /* 0x0081e80000000400 */
[----:B0-----:R-:W3:Y:S04]  /*49470*/  LDL.LU R10, [R1+0x2238] ;  /* 0x00223800010a7983 */ /* 0x001ee80000300800 */
[----:B------:R-:W0:Y:S01]  /*49480*/  S2R R16, SR_TID.X ;  /* 0x0000000000107919 */ /* 0x000e220000002100 */
[----:B------:R-:W-:Y:S02]  /*49490*/  LOP3.LUT R12, R12, 0x60, RZ, 0x3c, !PT ;  /* 0x000000600c0c7812 */ /* 0x000fe400078e3cff */
[----:B0-----:R-:W-:-:S05]  /*494a0*/  LOP3.LUT R16, R16, 0x3f, RZ, 0xc0, !PT ;  /* 0x0000003f10107812 */ /* 0x001fca00078ec0ff */
[----:B------:R-:W-:-:S05]  /*494b0*/  IMAD.SHL.U32 R16, R16, 0x2, RZ ;  /* 0x0000000210107824 */ /* 0x000fca00078e00ff */
[----:B------:R-:W-:-:S05]  /*494c0*/  LOP3.LUT R16, R16, 0x50, RZ, 0x3c, !PT ;  /* 0x0000005010107812 */ /* 0x000fca00078e3cff */
[----:B---3--:R-:W-:Y:S01]  /*494d0*/  STS.U16 [R16+0xfa80], R10 ;  /* 0x00fa800a10007388 */ /* 0x008fe20000000400 */
[----:B----4-:R-:W-:Y:S02]  /*494e0*/  STS.U16 [R16+0xfe80], R11 ;  /* 0x00fe800b10007388 */ /* 0x010fe40000000400 */
        /* <DEDUP_REMOVED lines=17> */
[----:B------:R0:W-:Y:S02]  /*49600*/  STS.U16 [R12+0x4700], R17 ;  /* 0x004700110c007388 */ /* 0x0001e40000000400 */
[----:B0-----:R-:W3:Y:S04]  /*49610*/  LDL.LU R17, [R1+0x280] ;  /* 0x0002800001117983 */ /* 0x001ee80000300800 */
[----:B---3--:R0:W-:Y:S04]  /*49620*/  STL [R1+0x222c], R17 ;  /* 0x00222c1101007387 */ /* 0x0081e80000100800 */
[----:B0-----:R-:W3:Y:S04]  /*49630*/  LDL.LU R17, [R1+0x294] ;  /* 0x0002940001117983 */ /* 0x001ee80000300800 */
[----:B---3--:R0:W-:Y:S04]  /*49640*/  STL [R1+0x2230], R17 ;  /* 0x0022301101007387 */ /* 0x0081e80000100800 */
[----:B0-----:R-:W3:Y:S04]  /*49650*/  LDL.LU R17, [R1+0x2a8] ;  /* 0x0002a80001117983 */ /* 0x001ee80000300800 */
[----:B------:R-:W-:Y:S01]  /*49660*/  STS.U16 [R12+0x4b00], R13 ;  /* 0x004b000d0c007388 */ /* 0x000fe20000000400 */
[----:B------:R-:W-:Y:S02]  /*49670*/  STS.U16 [R12+0x4f00], R20 ;  /* 0x004f00140c007388 */ /* 0x000fe40000000400 */
[----:B------:R-:W-:Y:S02]  /*49680*/  STS.U16 [R12+0x5300], R22 ;  /* 0x005300160c007388 */ /* 0x000fe40000000400 */
[----:B------:R-:W-:Y:S01]  /*49690*/  STS.U16 [R12+0x5700], R24 ;  /* 0x005700180c007388 */ /* 0x000fe20000000400 */
[----:B------:R-:W-:Y:S01]  /*496a0*/  STS.U16 [R12+0x5b00], R26 ;  /* 0x005b001a0c007388 */ /* 0x000fe20000000400 */
[----:B--2---:R-:W-:Y:S02]  /*496b0*/  STS.U16 [R12+0x5f00], R28 ;  /* 0x005f001c0c007388 */ /* 0x004fe40000000400 */
[----:B------:R-:W-:Y:S01]  /*496c0*/  STS.U16 [R12+0x6300], R2 ;  /* 0x006300020c007388 */ /* 0x000fe20000000400 */
[----:B---3--:R0:W-:Y:S04]  /*496d0*/  STL [R1+0x2234], R17 ;  /* 0x0022341101007387 */ /* 0x0081e80000100800 */
        /* <DEDUP_REMOVED lines=28> */
[----:B--2---:R0:W-:Y:S04]  /*498a0*/  STS.U16 [R12+0x6700], R17 ;  /* 0x006700110c007388 */ /* 0x0041e80000000400 */
[----:B0-----:R-:W2:Y:S04]  /*498b0*/  LDL.LU R17, [R1+0x2234] ;  /* 0x0022340001117983 */ /* 0x001ea80000300800 */
[----:B--2---:R0:W-:Y:S04]  /*498c0*/  STS.U16 [R12+0x6b00], R17 ;  /* 0x006b00110c007388 */ /* 0x0041e80000000400 */
[----:B0-----:R-:W2:Y:S04]  /*498d0*/  LDL.LU R17, [R1+0x2230] ;  /* 0x0022300001117983 */ /* 0x001ea80000300800 */
[----:B--2---:R0:W-:Y:S04]  /*498e0*/  STS.U16 [R12+0x6f00], R17 ;  /* 0x006f00110c007388 */ /* 0x0041e80000000400 */
[----:B0-----:R-:W2:Y:S04]  /*498f0*/  LDL.LU R17, [R1+0x222c] ;  /* 0x00222c0001117983 */ /* 0x001ea80000300800 */
[----:B--2---:R0:W-:Y:S01]  /*49900*/  STS.U16 [R12+0x7300], R17 ;  /* 0x007300110c007388 */ /* 0x0041e20000000400 */
[----:B---3--:R1:W-:Y:S02]  /*49910*/  STS.U16 [R12+0x7700], R13 ;  /* 0x0077000d0c007388 */ /* 0x0083e40000000400 */
[----:B----4-:R2:W-:Y:S02]  /*49920*/  STS.U16 [R12+0x7b00], R20 ;  /* 0x007b00140c007388 */ /* 0x0105e40000000400 */
[----:B------:R3:W-:Y:S01]  /*49930*/  STS.U16 [R12+0x7f00], R22 ;  /* 0x007f00160c007388 */ /* 0x0007e20000000400 */
[----:B------:R3:W-:Y:S01]  /*49940*/  STS.U16 [R12+0x8300], R24 ;  /* 0x008300180c007388 */ /* 0x0007e20000000400 */
[----:B------:R3:W-:Y:S03]  /*49950*/  STS.U16 [R12+0x8700], R26 ;  /* 0x0087001a0c007388 */ /* 0x0007e60000000400 */
[----:B0-----:R-:W4:Y:S01]  /*49960*/  LDL.LU R17, [R1+0x2228] ;  /* 0x0022280001117983 */ /* 0x001f220000300800 */
[----:B-1----:R-:W4:Y:S02]  /*49970*/  LDL.LU R13, [R1+0x2224] ;  /* 0x00222400010d7983 */ /* 0x002f240000300800 */
[----:B--2---:R-:W2:Y:S02]  /*49980*/  LDL.LU R20, [R1+0x2220] ;  /* 0x0022200001147983 */ /* 0x004ea40000300800 */
[----:B---3--:R-:W3:Y:S01]  /*49990*/  LDL.LU R22, [R1+0x221c] ;  /* 0x00221c0001167983 */ /* 0x008ee20000300800 */
[----:B------:R-:W2:Y:S01]  /*499a0*/  LDL.LU R24, [R1+0x2218] ;  /* 0x0022180001187983 */ /* 0x000ea20000300800 */
[----:B------:R-:W2:Y:S03]  /*499b0*/  LDL.LU R26, [R1+0x2214] ;  /* 0x00221400011a7983 */ /* 0x000ea60000300800 */
[----:B------:R0:W-:Y:S04]  /*499c0*/  STS.U16 [R12+0x8b00], R2 ;  /* 0x008b00020c007388 */ /* 0x0001e80000000400 */
[----:B0-----:R-:W2:Y:S01]  /*499d0*/  LDL.LU R2, [R1+0x2210] ;  /* 0x0022100001027983 */ /* 0x001ea20000300800 */
        /* <DEDUP_REMOVED lines=20> */
[----:B------:R-:W-:Y:S03]  /*49b20*/  STS.U16 [R12+0xdf00], R28 ;  /* 0x00df001c0c007388 */ /* 0x000fe60000000400 */
[----:B--2---:R0:W-:Y:S04]  /*49b30*/  STS.U16 [R12+0xe300], R2 ;  /* 0x00e300020c007388 */ /* 0x0041e80000000400 */
        /* <DEDUP_REMOVED lines=21> */
[----:B------:R0:W-:Y:S01]  /*49c90*/  STS.U16 [R12+0xe700], R26 ;  /* 0x00e7001a0c007388 */ /* 0x0001e20000000400 */
[----:B------:R1:W-:Y:S02]  /*49ca0*/  STS.U16 [R12+0xeb00], R24 ;  /* 0x00eb00180c007388 */ /* 0x0003e40000000400 */
[----:B---3--:R3:W-:Y:S02]  /*49cb0*/  STS.U16 [R12+0xef00], R22 ;  /* 0x00ef00160c007388 */ /* 0x0087e40000000400 */
[----:B------:R4:W-:Y:S01]  /*49cc0*/  STS.U16 [R12+0xf300], R20 ;  /* 0x00f300140c007388 */ /* 0x0009e20000000400 */
[----:B0-----:R-:W2:Y:S01]  /*49cd0*/  LDL.LU R26, [R1+0x684] ;  /* 0x00068400011a7983 */ /* 0x001ea20000300800 */
[----:B-1----:R-:W2:Y:S02]  /*49ce0*/  LDL.LU R24, [R1+0x698] ;  /* 0x0006980001187983 */ /* 0x002ea40000300800 */
[----:B---3--:R-:W3:Y:S02]  /*49cf0*/  LDL.LU R22, [R1+0x6ac] ;  /* 0x0006ac0001167983 */ /* 0x008ee40000300800 */
[----:B----4-:R-:W4:Y:S01]  /*49d00*/  LDL.LU R12, [R1+0x220c] ;  /* 0x00220c00010c7983 */ /* 0x010f220000300800 */
[----:B------:R-:W0:Y:S02]  /*49d10*/  S2R R3, SR_TID.X ;  /* 0x0000000000037919 */ /* 0x000e240000002100 */
[----:B0-----:R-:W-:-:S05]  /*49d20*/  LOP3.LUT R3, R3, 0x3f, RZ, 0xc0, !PT ;  /* 0x0000003f03037812 */ /* 0x001fca00078ec0ff */
[C---:B------:R-:W-:Y:S02]  /*49d30*/  IMAD.SHL.U32 R20, R3.reuse, 0x2, RZ ;  /* 0x0000000203147824 */ /* 0x040fe400078e00ff */
[----:B------:R-:W-:-:S03]  /*49d40*/  IMAD.SHL.U32 R3, R3, 0x2, RZ ;  /* 0x0000000203037824 */ /* 0x000fc600078e00ff */
[----:B------:R-:W-:Y:S02]  /*49d50*/  LOP3.LUT R20, R20, 0x60, RZ, 0x3c, !PT ;  /* 0x0000006014147812 */ /* 0x000fe400078e3cff */
[----:B------:R-:W-:-:S03]  /*49d60*/  LOP3.LUT R3, R3, 0x70, RZ, 0x3c, !PT ;  /* 0x0000007003037812 */ /* 0x000fc600078e3cff */
[----:B----4-:R-:W-:Y:S01]  /*49d70*/  STS.U16 [R20+0xf700], R12 ;  /* 0x00f7000c14007388 */ /* 0x010fe20000000400 */
[----:B------:R-:W-:Y:S02]  /*49d80*/  STS.U16 [R20+0xfb00], R13 ;  /* 0x00fb000d14007388 */ /* 0x000fe40000000400 */
[----:B------:R-:W-:Y:S02]  /*49d90*/  STS.U16 [R20+0xff00], R17 ;  /* 0x00ff001114007388 */ /* 0x000fe40000000400 */
[----:B---3--:R-:W-:Y:S01]  /*49da0*/  STS.U16 [R3+0x380], R22 ;  /* 0x0003801603007388 */ /* 0x008fe20000000400 */
[----:B--2---:R-:W-:Y:S01]  /*49db0*/  STS.U16 [R3+0x780], R24 ;  /* 0x0007801803007388 */ /* 0x004fe20000000400 */
[----:B------:R-:W-:Y:S02]  /*49dc0*/  STS.U16 [R3+0xb80], R26 ;  /* 0x000b801a03007388 */ /* 0x000fe40000000400 */
        /* <DEDUP_REMOVED lines=12> */
[----:B------:R-:W-:Y:S01]  /*49e90*/  STS.U16 [R3+0x3f80], R14 ;  /* 0x003f800e03007388 */ /* 0x000fe20000000400 */
[----:B0-----:R-:W2:Y:S01]  /*49ea0*/  LDL.LU R2, [R1+0x2cc] ;  /* 0x0002cc0001027983 */ /* 0x001ea20000300800 */
[----:B------:R0:W-:Y:S03]  /*49eb0*/  STS.U16 [R3+0x4380], R15 ;  /* 0x0043800f03007388 */ /* 0x0001e60000000400 */
[----:B0-----:R-:W3:Y:S01]  /*49ec0*/  LDL.LU R15, [R1+0x2b8] ;  /* 0x0002b800010f7983 */ /* 0x001ee20000300800 */
[----:B------:R-:W4:Y:S02]  /*49ed0*/  LDL.LU R29, [R1+0x290] ;  /* 0x00029000011d7983 */ /* 0x000f240000300800 */
[----:B------:R-:W-:Y:S02]  /*49ee0*/  STS.U16 [R3+0x4780], R0 ;  /* 0x0047800003007388 */ /* 0x000fe40000000400 */
[----:B------:R-:W-:Y:S01]  /*49ef0*/  STS.U16 [R3+0x4b80], R27 ;  /* 0x004b801b03007388 */ /* 0x000fe20000000400 */
[----:B------:R-:W-:Y:S01]  /*49f00*/  STS.U16 [R3+0x4f80], R25 ;  /* 0x004f801903007388 */ /* 0x000fe20000000400 */
[----:B------:R-:W-:Y:S02]  /*49f10*/  STS.U16 [R3+0x5380], R23 ;  /* 0x0053801703007388 */ /* 0x000fe40000000400 */
[----:B------:R-:W-:Y:S02]  /*49f20*/  STS.U16 [R3+0x5780], R21 ;  /* 0x0057801503007388 */ /* 0x000fe40000000400 */
[----:B------:R-:W-:Y:S01]  /*49f30*/  STS.U16 [R3+0x5b80], R19 ;  /* 0x005b801303007388 */ /* 0x000fe20000000400 */
[----:B------:R-:W-:Y:S04]  /*49f40*/  STS.U16 [R3+0x5f80], R28 ;  /* 0x005f801c03007388 */ /* 0x000fe80000000400 */
[----:B----4-:R0:W-:Y:S04]  /*49f50*/  STL [R1+0x2208], R29 ;  /* 0x0022081d01007387 */ /* 0x0101e80000100800 */
[----:B0-----:R-:W4:Y:S01]  /*49f60*/  LDL.LU R29, [R1+0x2a4] ;  /* 0x0002a400011d7983 */ /* 0x001f220000300800 */
[----:B------:R-:W4:Y:S02]  /*49f70*/  LDL.LU R27, [R1+0x27c] ;  /* 0x00027c00011b7983 */ /* 0x000f240000300800 */
[----:B------:R-:W4:Y:S02]  /*49f80*/  LDL.LU R25, [R1+0x268] ;  /* 0x0002680001197983 */ /* 0x000f240000300800 */
[----:B------:R-:W4:Y:S01]  /*49f90*/  LDL.LU R23, [R1+0x254] ;  /* 0x0002540001177983 */ /* 0x000f220000300800 */
[----:B------:R-:W4:Y:S01]  /*49fa0*/  LDL.LU R21, [R1+0x240] ;  /* 0x0002400001157983 */ /* 0x000f220000300800 */
[----:B------:R-:W4:Y:S02]  /*49fb0*/  LDL.LU R19, [R1+0x22c] ;  /* 0x00022c0001137983 */ /* 0x000f240000300800 */
[----:B------:R-:W4:Y:S01]  /*49fc0*/  LDL.LU R0, [R1+0x218] ;  /* 0x0002180001007983 */ /* 0x000f220000300800 */
[----:B--2---:R0:W-:Y:S01]  /*49fd0*/  STS.U16 [R3+0x6380], R2 ;  /* 0x0063800203007388 */ /* 0x0041e20000000400 */
[----:B------:R-:W2:Y:S03]  /*49fe0*/  LDL.LU R28, [R1+0x204] ;  /* 0x00020400011c7983 */ /* 0x000ea60000300800 */
        /* <DEDUP_REMOVED lines=17> */
[----:B------:R-:W2:Y:S03]  /*4a100*/  LDL.LU R4, [R1+0x9c] ;  /* 0x00009c0001047983 */ /* 0x000ea60000300800 */
[----:B---3--:R0:W-:Y:S01]  /*4a110*/  STS.U16 [R3+0x6780], R15 ;  /* 0x0067800f03007388 */ /* 0x0081e20000000400 */
[----:B------:R-:W2:Y:S03]  /*4a120*/  LDL.LU R14, [R1+0x88] ;  /* 0x00008800010e7983 */ /* 0x000ea60000300800 */
[----:B0-----:R-:W2:Y:S04]  /*4a130*/  LDL.LU R15, [R1+0x30] ;  /* 0x00003000010f7983 */ /* 0x001ea80000300800 */
[----:B----4-:R0:W-:Y:S04]  /*4a140*/  STS.U16 [R3+0x6b80], R29 ;  /* 0x006b801d03007388 */ /* 0x0101e80000000400 */
[----:B0-----:R-:W4:Y:S04]  /*4a150*/  LDL.LU R29, [R1+0x2208] ;  /* 0x00220800011d7983 */ /* 0x001f280000300800 */
[----:B----4-:R0:W-:Y:S01]  /*4a160*/  STS.U16 [R3+0x6f80], R29 ;  /* 0x006f801d03007388 */ /* 0x0101e20000000400 */
[----:B------:R1:W-:Y:S02]  /*4a170*/  STS.U16 [R3+0x7380], R27 ;  /* 0x0073801b03007388 */ /* 0x0003e40000000400 */
[----:B------:R4:W-:Y:S02]  /*4a180*/  STS.U16 [R3+0x7780], R25 ;  /* 0x0077801903007388 */ /* 0x0009e40000000400 */
[----:B------:R2:W-:Y:S01]  /*4a190*/  STS.U16 [R3+0x7b80], R23 ;  /* 0x007b801703007388 */ /* 0x0005e20000000400 */
[----:B------:R2:W-:Y:S01]  /*4a1a0*/  STS.U16 [R3+0x7f80], R21 ;  /* 0x007f801503007388 */ /* 0x0005e20000000400 */
[----:B------:R2:W-:Y:S03]  /*4a1b0*/  STS.U16 [R3+0x8380], R19 ;  /* 0x0083801303007388 */ /* 0x0005e60000000400 */
[----:B0-----:R-:W3:Y:S01]  /*4a1c0*/  LDL.LU R29, [R1+0x2204] ;  /* 0x00220400011d7983 */ /* 0x001ee20000300800 */
[----:B-1----:R-:W3:Y:S02]  /*4a1d0*/  LDL.LU R27, [R1+0x2200] ;  /* 0x00220000011b7983 */ /* 0x002ee40000300800 */
[----:B----4-:R-:W4:Y:S02]  /*4a1e0*/  LDL.LU R25, [R1+0x21fc] ;  /* 0x0021fc0001197983 */ /* 0x010f240000300800 */
[----:B--2---:R-:W2:Y:S01]  /*4a1f0*/  LDL.LU R23, [R1+0x21f8] ;  /* 0x0021f80001177983 */ /* 0x004ea20000300800 */
[----:B------:R-:W2:Y:S01]  /*4a200*/  LDL.LU R21, [R1+0x21f4] ;  /* 0x0021f40001157983 */ /* 0x000ea20000300800 */
[----:B------:R-:W2:Y:S03]  /*4a210*/  LDL.LU R19, [R1+0x21f0] ;  /* 0x0021f00001137983 */ /* 0x000ea60000300800 */
[----:B------:R0:W-:Y:S01]  /*4a220*/  STS.U16 [R3+0x8780], R0 ;  /* 0x0087800003007388 */ /* 0x0001e20000000400 */
[----:B------:R1:W-:Y:S02]  /*4a230*/  STS.U16 [R3+0x8b80], R28 ;  /* 0x008b801c03007388 */ /* 0x0003e40000000400 */
[----:B------:R1:W-:Y:S01]  /*4a240*/  STS.U16 [R3+0x8f80], R2 ;  /* 0x008f800203007388 */ /* 0x0003e20000000400 */
[----:B0-----:R-:W2:Y:S01]  /*4a250*/  LDL.LU R0, [R1+0x6c0] ;  /* 0x0006c00001007983 */ /* 0x001ea20000300800 */
[----:B-1----:R-:W2:Y:S02]  /*4a260*/  LDL.LU R28, [R1+0x21ec] ;  /* 0x0021ec00011c7983 */ /* 0x002ea40000300800 */
[----:B------:R-:W2:Y:S02]  /*4a270*/  LDL.LU R2, [R1+0x21e8] ;  /* 0x0021e80001027983 */ /* 0x000ea40000300800 */
        /* <DEDUP_REMOVED lines=13> */
[----:B------:R0:W-:Y:S01]  /*4a350*/  STS.U16 [R3+0xc780], R8 ;  /* 0x00c7800803007388 */ /* 0x0001e20000000400 */
[----:B------:R-:W-:Y:S02]  /*4a360*/  STS.U16 [R3+0xcb80], R9 ;  /* 0x00cb800903007388 */ /* 0x000fe40000000400 */
[----:B------:R-:W-:Y:S02]  /*4a370*/  STS.U16 [R3+0xcf80], R5 ;  /* 0x00cf800503007388 */ /* 0x000fe40000000400 */
[----:B------:R-:W-:Y:S01]  /*4a380*/  STS.U16 [R3+0xd380], R4 ;  /* 0x00d3800403007388 */ /* 0x000fe20000000400 */
[----:B------:R-:W-:Y:S01]  /*4a390*/  STS.U16 [R3+0xd780], R14 ;  /* 0x00d7800e03007388 */ /* 0x000fe20000000400 */
[----:B------:R-:W-:Y:S03]  /*4a3a0*/  STS.U16 [R3+0xdb80], R15 ;  /* 0x00db800f03007388 */ /* 0x000fe60000000400 */
[----:B0-----:R-:W3:Y:S04]  /*4a3b0*/  LDL R8, [R1+0x6c4] ;  /* 0x0006c40001087983 */ /* 0x001ee80000100800 */
[----:B--2---:R0:W-:Y:S04]  /*4a3c0*/  STS.U16 [R3+0xdf80], R2 ;  /* 0x00df800203007388 */ /* 0x0041e80000000400 */
[----:B0-----:R-:W2:Y:S01]  /*4a3d0*/  LDL.LU R2, [R1+0x21e4] ;  /* 0x0021e40001027983 */ /* 0x001ea20000300800 */
[----:B------:R-:W-:Y:S02]  /*4a3e0*/  STS.U16 [R3+0xe380], R28 ;  /* 0x00e3801c03007388 */ /* 0x000fe40000000400 */
[----:B------:R-:W-:Y:S02]  /*4a3f0*/  STS.U16 [R3+0xe780], R19 ;  /* 0x00e7801303007388 */ /* 0x000fe40000000400 */
[----:B------:R-:W-:Y:S01]  /*4a400*/  STS.U16 [R3+0xeb80], R21 ;  /* 0x00eb801503007388 */ /* 0x000fe20000000400 */
[----:B------:R-:W-:Y:S01]  /*4a410*/  STS.U16 [R3+0xef80], R23 ;  /* 0x00ef801703007388 */ /* 0x000fe20000000400 */
[----:B----4-:R-:W-:Y:S02]  /*4a420*/  STS.U16 [R3+0xf380], R25 ;  /* 0x00f3801903007388 */ /* 0x010fe40000000400 */
[----:B---3--:R-:W-:Y:S01]  /*4a430*/  STS.U16 [R3+0xf780], R27 ;  /* 0x00f7801b03007388 */ /* 0x008fe20000000400 */
[----:B------:R-:W-:Y:S04]  /*4a440*/  STS.U16 [R3+0xfb80], R29 ;  /* 0x00fb801d03007388 */ /* 0x000fe80000000400 */
[----:B------:R-:W-:Y:S01]  /*4a450*/  STS.U16 [R3+0xff80], R0 ;  /* 0x00ff800003007388 */ /* 0x000fe20000000400 */
[----:B------:R-:W-:Y:S06]  /*4a460*/  BAR.SYNC.DEFER_BLOCKING 0x0 ;  /* 0x0000000000007b1d */ /* 0x000fec0000010000 */
[----:B------:R-:W0:Y:S04]  /*4a470*/  LDSM.16.MT88.4 R12, [R8+0x10000] ;  /* 0x01000000080c783b */ /* 0x000e280000004200 */
[----:B0-----:R-:W-:Y:S01]  /*4a480*/  STL [R1+0x21e0], R14 ;  /* 0x0021e00e01007387 */ /* 0x001fe20000100800 */
[----:B------:R-:W-:Y:S02]  /*4a490*/  STL [R1+0x21dc], R15 ;  /* 0x0021dc0f01007387 */ /* 0x000fe40000100800 */
[----:B------:R-:W-:Y:S01]  /*4a4a0*/  STL [R1+0x21d8], R8 ;  /* 0x0021d80801007387 */ /* 0x000fe20000100800 */
[----:B--2---:R-:W0:Y:S04]  /*4a4b0*/  LDSM.16.M88.4 R16, [R2] ;  /* 0x000000000210783b */ /* 0x004e280000000200 */
[----:B------:R-:W1:Y:S04]  /*4a4c0*/  LDSM.16.M88.4 R4, [R2+0x800] ;  /* 0x000800000204783b */ /* 0x000e680000000200 */
[----:B------:R-:W-:Y:S04]  /*4a4d0*/  LDSM.16.M88.4 R20, [R2+0x3800] ;  /* 0x003800000214783b */ /* 0x000fe80000000200 */
[----:B------:R-:W-:Y:S04]  /*4a4e0*/  LDSM.16.M88.4 R24, [R2+0x4800] ;  /* 0x004800000218783b */ /* 0x000fe80000000200 */
[----:B0-----:R-:W-:Y:S01]  /*4a4f0*/  STL.64 [R1+0x3a0], R16 ;  /* 0x0003a01001007387 */ /* 0x001fe20000100a00 */
[----:B------:R-:W-:Y:S02]  /*4a500*/  STL.64 [R1+0x3a8], R18 ;  /* 0x0003a81201007387 */ /* 0x000fe40000100a00 */
[----:B------:R-:W0:Y:S04]  /*4a510*/  LDSM.16.M88.4 R16, [R2+0x1000] ;  /* 0x001000000210783b */ /* 0x000e280000000200 */
[----:B-1----:R-:W-:Y:S01]  /*4a520*/  IMAD.MOV.U32 R9, RZ, RZ, R4 ;  /* 0x000000ffff097224 */ /* 0x002fe200078e0004 */
[----:B------:R-:W-:Y:S01]  /*4a530*/  STL.64 [R1+0x398], R6 ;  /* 0x0003980601007387 */ /* 0x000fe20000100a00 */
[----:B------:R-:W-:-:S02]  /*4a540*/  IMAD.MOV.U32 R8, RZ, RZ, R5 ;  /* 0x000000ffff087224 */ /* 0x000fc400078e0005 */
[----:B0-----:R-:W-:Y:S01]  /*4a550*/  IMAD.MOV.U32 R5, RZ, RZ, R17 ;  /* 0x000000ffff057224 */ /* 0x001fe200078e0011 */
[----:B------:R-:W-:Y:S01]  /*4a560*/  STL.64 [R1+0x388], R18 ;  /* 0x0003881201007387 */ /* 0x000fe20000100a00 */
[----:B------:R-:W-:Y:S02]  /*4a570*/  IMAD.MOV.U32 R4, RZ, RZ, R16 ;  /* 0x000000ffff047224 */ /* 0x000fe400078e0010 */
[----:B------:R-:W0:Y:S04]  /*4a580*/  LDSM.16.M88.4 R16, [R2+0x1800] ;  /* 0x001800000210783b */ /* 0x000e280000000200 */
[----:B0-----:R-:W-:Y:S01]  /*4a590*/  IMAD.MOV.U32 R3, RZ, RZ, R16 ;  /* 0x000000ffff037224 */ /* 0x001fe200078e0010 */
[----:B------:R-:W-:Y:S01]  /*4a5a0*/  STL.64 [R1+0x378], R18 ;  /* 0x0003781201007387 */ /* 0x000fe20000100a00 */
[----:B------:R-:W-:-:S02]  /*4a5b0*/  IMAD.MOV.U32 R0, RZ, RZ, R17 ;  /* 0x000000ffff007224 */ /* 0x000fc400078e0011 */
[----:B------:R-:W0:Y:S04]  /*4a5c0*/  LDSM.16.M88.4 R16, [R2+0x2000] ;  /* 0x002000000210783b */ /* 0x000e280000000200 */
        /* <DEDUP_REMOVED lines=12> */
[----:B------:R-:W-:Y:S01]  /*4a690*/  STL.64 [R1+0x330], R20 ;  /* 0x0003301401007387 */ /* 0x000fe20000100a00 */
[----:B------:R-:W-:Y:S02]  /*4a6a0*/  STL.64 [R1+0x338], R22 ;  /* 0x0003381601007387 */ /* 0x000fe40000100a00 */
[----:B------:R-:W1:Y:S02]  /*4a6b0*/  LDSM.16.M88.4 R20, [R2+0x5000] ;  /* 0x005000000214783b */ /* 0x000e640000000200 */
[----:B0-----:R-:W-:Y:S02]  /*4a6c0*/  STL.64 [R1+0x320], R16 ;  /* 0x0003201001007387 */ /* 0x001fe40000100a00 */
[----:B------:R-:W-:Y:S02]  /*4a6d0*/  STL.64 [R1+0x328], R18 ;  /* 0x0003281201007387 */ /* 0x000fe40000100a00 */
[----:B------:R-:W0:Y:S04]  /*4a6e0*/  LDSM.16.M88.4 R16, [R2+0x5800] ;  /* 0x005800000210783b */ /* 0x000e280000000200 */
[----:B------:R-:W-:Y:S01]  /*4a6f0*/  STL.64 [R1+0x310], R24 ;  /* 0x0003101801007387 */ /* 0x000fe20000100a00 */
[----:B------:R-:W-:Y:S02]  /*4a700*/  STL.64 [R1+0x318], R26 ;  /* 0x0003181a01007387 */ /* 0x000fe40000100a00 */
[----:B------:R-:W2:Y:S04]  /*4a710*/  LDSM.16.M88.4 R24, [R2+0x6000] ;  /* 0x006000000218783b */ /* 0x000ea80000000200 */
[----:B-1----:R-:W-:Y:S02]  /*4a720*/  STL.64 [R1+0x300], R20 ;  /* 0x0003001401007387 */ /* 0x002fe40000100a00 */
[----:B------:R-:W-:Y:S02]  /*4a730*/  STL.64 [R1+0x308], R22 ;  /* 0x0003081601007387 */ /* 0x000fe40000100a00 */
[----:B------:R-:W1:Y:S04]  /*4a740*/  LDSM.16.M88.4 R20, [R2+0x6800] ;  /* 0x006800000214783b */ /* 0x000e680000000200 */
[----:B0-----:R-:W-:Y:S01]  /*4a750*/  STL.64 [R1+0x2f0], R16 ;  /* 0x0002f01001007387 */ /* 0x001fe20000100a00 */
[----:B------:R-:W-:Y:S02]  /*4a760*/  STL.64 [R1+0x2f8], R18 ;  /* 0x0002f81201007387 */ /* 0x000fe40000100a00 */
[----:B------:R-:W0:Y:S04]  /*4a770*/  LDSM.16.M88.4 R16, [R2+0x7000] ;  /* 0x007000000210783b */ /* 0x000e280000000200 */
[----:B--2---:R-:W-:Y:S01]  /*4a780*/  STL.64 [R1+0x2e0], R24 ;  /* 0x0002e01801007387 */ /* 0x004fe20000100a00 */
[----:B------:R-:W-:Y:S02]  /*4a790*/  STL.64 [R1+0x2e8], R26 ;  /* 0x0002e81a01007387 */ /* 0x000fe40000100a00 */
[----:B------:R-:W2:Y:S04]  /*4a7a0*/  LDSM.16.M88.4 R24, [R2+0x7800] ;  /* 0x007800000218783b */ /* 0x000ea80000000200 */
[----:B-1----:R-:W-:Y:S01]  /*4a7b0*/  STL.64 [R1+0x2d0], R20 ;  /* 0x0002d01401007387 */ /* 0x002fe20000100a00 */
[----:B------:R-:W-:Y:S04]  /*4a7c0*/  STL.64 [R1+0x2d8], R22 ;  /* 0x0002d81601007387 */ /* 0x000fe80000100a00 */
[----:B------:R-:W1:Y:S04]  /*4a7d0*/  LDSM.16.M88.4 R20, [R2+0x8000] ;  /* 0x008000000214783b */ /* 0x000e680000000200 */
[----:B0-----:R-:W-:Y:S01]  /*4a7e0*/  STL.64 [R1+0x2c0], R16 ;  /* 0x0002c01001007387 */ /* 0x001fe20000100a00 */
[----:B------:R-:W-:Y:S02]  /*4a7f0*/  STL.64 [R1+0x2c8], R18 ;  /* 0x0002c81201007387 */ /* 0x000fe40000100a00 */
[----:B------:R-:W0:Y:S04]  /*4a800*/  LDSM.16.M88.4 R16, [R2+0x8800] ;  /* 0x008800000210783b */ /* 0x000e280000000200 */
[----:B--2---:R-:W-:Y:S01]  /*4a810*/  STL.64 [R1+0x2b0], R24 ;  /* 0x0002b01801007387 */ /* 0x004fe20000100a00 */
        /* <DEDUP_REMOVED lines=25> */
[----:B--2---:R-:W-:Y:S02]  /*4a9b0*/  STL.64 [R1+0x220], R24 ;  /* 0x0002201801007387 */ /* 0x004fe40000100a00 */
[----:B------:R-:W-:Y:S02]  /*4a9c0*/  STL.64 [R1+0x228], R26 ;  /* 0x0002281a01007387 */ /* 0x000fe40000100a00 */
[----:B------:R-:W0:Y:S04]  /*4a9d0*/  LDSM.16.M88.4 R24, [R2+0xd800] ;  /* 0x00d800000218783b */ /* 0x000e280000000200 */
[----:B------:R-:W2:Y:S04]  /*4a9e0*/  LDSM.16.M88.4 R16, [R2+0xd000] ;  /* 0x00d000000210783b */ /* 0x000ea80000000200 */
[----:B-1----:R-:W-:Y:S01]  /*4a9f0*/  STL.64 [R1+0x210], R20 ;  /* 0x0002101401007387 */ /* 0x002fe20000100a00 */
[----:B------:R-:W-:Y:S02]  /*4aa00*/  STL.64 [R1+0x218], R22 ;  /* 0x0002181601007387 */ /* 0x000fe40000100a00 */
[----:B------:R-:W-:Y:S04]  /*4aa10*/  LDSM.16.M88.4 R20, [R2+0xe000] ;  /* 0x00e000000214783b */ /* 0x000fe80000000200 */
[----:B0-----:R-:W-:Y:S01]  /*4aa20*/  IMAD.MOV.U32 R28, RZ, RZ, R27 ;  /* 0x000000ffff1c7224 */ /* 0x001fe200078e001b */
[----:B--2---:R-:W-:Y:S01]  /*4aa30*/  STL.64 [R1+0x200], R16 ;  /* 0x0002001001007387 */ /* 0x004fe20000100a00 */
[----:B------:R-:W-:Y:S02]  /*4aa40*/  STL.64 [R1+0x208], R18 ;  /* 0x0002081201007387 */ /* 0x000fe40000100a00 */
[----:B------:R-:W-:-:S02]  /*4aa50*/  IMAD.MOV.U32 R27, RZ, RZ, R6 ;  /* 0x000000ffff1b7224 */ /* 0x000fc400078e0006 */
[----:B------:R-:W-:Y:S01]  /*4aa60*/  LDSM.16.M88.4 R16, [R2+0xe800] ;  /* 0x00e800000210783b */ /* 0x000fe20000000200 */
[----:B------:R0:W-:Y:S03]  /*4aa70*/  STL [R1+0x2030], R28 ;  /* 0x0020301c01007387 */ /* 0x0001e60000100800 */
[----:B------:R1:W-:Y:S02]  /*4aa80*/  STL [R1+0x1f8], R26 ;  /* 0x0001f81a01007387 */ /* 0x0003e40000100800 */
[----:B0-----:R-:W-:Y:S02]  /*4aa90*/  IMAD.MOV.U32 R28, RZ, RZ, R5 ;  /* 0x000000ffff1c7224 */ /* 0x001fe400078e0005 */
[----:B-1----:R-:W-:Y:S02]  /*4aaa0*/  IMAD.MOV.U32 R26, RZ, RZ, R4 ;  /* 0x000000ffff1a7224 */ /* 0x002fe400078e0004 */
[----:B------:R-:W0:Y:S04]  /*4aab0*/  LDSM.16.M88.4 R4, [R2+0xf000] ;  /* 0x00f000000204783b */ /* 0x000e280000000200 */
[----:B------:R1:W-:Y:S02]  /*4aac0*/  STL.64 [R1+0x2138], R24 ;  /* 0x0021381801007387 */ /* 0x0003e40000100a00 */
[----:B-1----:R-:W-:-:S02]  /*4aad0*/  IMAD.MOV.U32 R24, RZ, RZ, R3 ;  /* 0x000000ffff187224 */ /* 0x002fc400078e0003 */
[----:B------:R-:W-:Y:S01]  /*4aae0*/  IMAD.MOV.U32 R25, RZ, RZ, R0 ;  /* 0x000000ffff197224 */ /* 0x000fe200078e0000 */
[----:B0-----:R0:W-:Y:S04]  /*4aaf0*/  STL.64 [R1+0x2128], R4 ;  /* 0x0021280401007387 */ /* 0x0011e80000100a00 */
[----:B0-----:R-:W2:Y:S01]  /*4ab00*/  LDL.LU R4, [R1+0x3a0] ;  /* 0x0003a00001047983 */ /* 0x001ea20000300800 */
[----:B------:R-:W2:Y:S02]  /*4ab10*/  LDL.LU R5, [R1+0x3a4] ;  /* 0x0003a40001057983 */ /* 0x000ea40000300800 */
[----:B------:R-:W-:Y:S02]  /*4ab20*/  STL.64 [R1+0x1e8], R22 ;  /* 0x0001e81601007387 */ /* 0x000fe40000100a00 */
[----:B------:R0:W-:Y:S02]  /*4ab30*/  STL.64 [R1+0x2130], R20 ;  /* 0x0021301401007387 */ /* 0x0001e40000100a00 */
[----:B0-----:R-:W-:-:S02]  /*4ab40*/  IMAD.MOV.U32 R20, RZ, RZ, R14 ;  /* 0x000000ffff147224 */ /* 0x001fc400078e000e */
[----:B------:R-:W-:Y:S01]  /*4ab50*/  IMAD.MOV.U32 R21, RZ, RZ, R15 ;  /* 0x000000ffff157224 */ /* 0x000fe200078e000f */
[----:B------:R-:W2:Y:S01]  /*4ab60*/  LDL.LU R14, [R1+0x21e0] ;  /* 0x0021e000010e7983 */ /* 0x000ea20000300800 */
[----:B------:R-:W2:Y:S03]  /*4ab70*/  LDL.LU R15, [R1+0x21dc] ;  /* 0x0021dc00010f7983 */ /* 0x000ea60000300800 */
[----:B------:R-:W-:Y:S01]  /*4ab80*/  STL.64 [R1+0x21a0], R20 ;  /* 0x0021a01401007387 */ /* 0x000fe20000100a00 */
[----:B------:R-:W-:Y:S02]  /*4ab90*/  STL.64 [R1+0x1d8], R18 ;  /* 0x0001d81201007387 */ /* 0x000fe40000100a00 */
[----:B------:R0:W-:Y:S02]  /*4aba0*/  STL.64 [R1+0x2140], R16 ;  /* 0x0021401001007387 */ /* 0x0001e40000100a00 */
[----:B0-----:R-:W-:-:S02]  /*4abb0*/  IMAD.MOV.U32 R16, RZ, RZ, R24 ;  /* 0x000000ffff107224 */ /* 0x001fc400078e0018 */
[----:B------:R-:W-:-:S05]  /*4abc0*/  IMAD.MOV.U32 R17, RZ, RZ, R25 ;  /* 0x000000ffff117224 */ /* 0x000fca00078e0019 */
[----:B------:R0:W-:Y:S01]  /*4abd0*/  STL.64 [R1+0x21a8], R16 ;  /* 0x0021a81001007387 */ /* 0x0001e20000100a00 */
[----:B------:R-:W2:Y:S02]  /*4abe0*/  LDL.LU.64 R20, [R1+0x5a0] ;  /* 0x0005a00001147983 */ /* 0x000ea40000300a00 */
[----:B------:R-:W2:Y:S02]  /*4abf0*/  LDL.LU.64 R22, [R1+0x5a8] ;  /* 0x0005a80001167983 */ /* 0x000ea40000300a00 */
[----:B------:R-:W-:Y:S02]  /*4ac00*/  IMAD.MOV.U32 R24, RZ, RZ, R27 ;  /* 0x000000ffff187224 */ /* 0x000fe400078e001b */
[----:B------:R-:W-:Y:S02]  /*4ac10*/  IMAD.MOV.U32 R27, RZ, RZ, R10 ;  /* 0x000000ffff1b7224 */ /* 0x000fe400078e000a */
[----:B0-----:R-:W-:Y:S02]  /*4ac20*/  IMAD.MOV.U32 R16, RZ, RZ, R26 ;  /* 0x000000ffff107224 */ /* 0x001fe400078e001a */
[----:B------:R-:W-:-:S02]  /*4ac30*/  IMAD.MOV.U32 R17, RZ, RZ, R28 ;  /* 0x000000ffff117224 */ /* 0x000fc400078e001c */
[----:B------:R-:W-:-:S03]  /*4ac40*/  IMAD.MOV.U32 R26, RZ, RZ, R11 ;  /* 0x000000ffff1a7224 */ /* 0x000fc600078e000b */
[----:B------:R0:W-:Y:S02]  /*4ac50*/  STL.64 [R1+0x21c0], R16 ;  /* 0x0021c01001007387 */ /* 0x0001e40000100a00 */
[----:B0-----:R-:W-:Y:S02]  /*4ac60*/  IMAD.MOV.U32 R16, RZ, RZ, R9 ;  /* 0x000000ffff107224 */ /* 0x001fe400078e0009 */
[----:B------:R-:W-:Y:S02]  /*4ac70*/  IMAD.MOV.U32 R17, RZ, RZ, R8 ;  /* 0x000000ffff117224 */ /* 0x000fe400078e0008 */
[----:B------:R-:W0:Y:S01]  /*4ac80*/  LDSM.16.M88.4 R8, [R2+0xf800] ;  /* 0x00f800000208783b */ /* 0x000e220000000200 */
[----:B------:R-:W-:Y:S02]  /*4ac90*/  IMAD.MOV.U32 R0, RZ, RZ, R7 ;  /* 0x000000ffff007224 */ /* 0x000fe400078e0007 */
[----:B------:R-:W-:-:S03]  /*4aca0*/  IMAD.MOV.U32 R3, RZ, RZ, R6 ;  /* 0x000000ffff037224 */ /* 0x000fc600078e0006 */
[----:B------:R-:W-:Y:S02]  /*4acb0*/  STL [R1+0x202c], R0 ;  /* 0x00202c0001007387 */ /* 0x000fe40000100800 */
[----:B------:R-:W-:Y:S02]  /*4acc0*/  STL [R1+0x2028], R3 ;  /* 0x0020280301007387 */ /* 0x000fe40000100800 */
[----:B0-----:R0:W-:Y:S01]  /*4acd0*/  STL.64 [R1+0x1b0], R8 ;  /* 0x0001b00801007387 */ /* 0x0011e20000100a00 */
[----:B------:R-:W-:Y:S03]  /*4ace0*/  STL [R1+0x1b8], R10 ;  /* 0x0001b80a01007387 */ /* 0x000fe60000100800 */
[----:B0-----:R-:W3:Y:S01]  /*4acf0*/  LDL.LU R8, [R1+0x21d8] ;  /* 0x0021d80001087983 */ /* 0x001ee20000300800 */
[----:B------:R-:W-:Y:S02]  /*4ad00*/  IMAD.MOV.U32 R25, RZ, RZ, R29 ;  /* 0x000000ffff197224 */ /* 0x000fe400078e001d */
[----:B------:R-:W-:-:S05]  /*4ad10*/  IMAD.MOV.U32 R29, RZ, RZ, R11 ;  /* 0x000000ffff1d7224 */ /* 0x000fca00078e000b */
[----:B------:R-:W-:Y:S01]  /*4ad20*/  STL [R1+0x2034], R29 ;  /* 0x0020341d01007387 */ /* 0x000fe20000100800 */
[----:B------:R-:W-:Y:S01]  /*4ad30*/  STL [R1+0x17ec], R2 ;  /* 0x0017ec0201007387 */ /* 0x000fe20000100800 */
[----:B--2---:R-:W-:Y:S02]  /*4ad40*/  HMMA.16816.F32.BF16 R4, R12, R4, R20 ;  /* 0x000000040c04723c */ /* 0x004fe40000041814 */
[----:B---3--:R-:W0:Y:S04]  /*4ad50*/  LDSM.16.MT88.4 R8, [R8+0x10200] ;  /* 0x010200000808783b */ /* 0x008e280000004200 */
[----:B0-----:R-:W-:Y:S01]  /*4ad60*/  STL.64 [R1+0x2018], R10 ;  /* 0x0020180a01007387 */ /* 0x001fe20000100a00 */
[----:B------:R-:W-:Y:S11]  /*4ad70*/  STL.64 [R1+0x2010], R8 ;  /* 0x0020100801007387 */ /* 0x000ff60000100a00 */
[----:B------:R-:W-:Y:S05]  /*4ad80*/  @!UPT UIADD3 URZ, URZ, URZ, URZ ;  /* 0x0000003f3f3ff290 */ /* 0x000fea000fffe03f */
[----:B------:R-:W-:Y:S02]  /*4ad90*/  STL [R1+0x1a0], R4 ;  /* 0x0001a00401007387 */ /* 0x000fe40000100800 */
[----:B------:R-:W-:Y:S01]  /*4ada0*/  STL [R1+0x1a8], R6 ;  /* 0x0001a80601007387 */ /* 0x000fe20000100800 */
[----:B------:R-:W2:Y:S01]  /*4adb0*/  LDL.LU.64 R20, [R1+0x570] ;  /* 0x0005700001147983 */ /* 0x000ea20000300a00 */
[----:B------:R-:W3:Y:S03]  /*4adc0*/  LDL.LU.64 R22, [R1+0x578] ;  /* 0x0005780001167983 */ /* 0x000ee60000300a00 */
[----:B---3--:R-:W-:Y:S01]  /*4add0*/  STL.64 [R1+0x21b8], R22 ;  /* 0x0021b81601007387 */ /* 0x008fe20000100a00 */
[----:B--2---:R0:W-:Y:S03]  /*4ade0*/  STL.64 [R1+0x21b0], R20 ;  /* 0x0021b01401007387 */ /* 0x0041e60000100a00 */
[----:B0-----:R-:W2:Y:S01]  /*4adf0*/  LDL.LU.64 R20, [R1+0x580] ;  /* 0x0005800001147983 */ /* 0x001ea20000300a00 */
[----:B------:R-:W3:Y:S03]  /*4ae00*/  LDL.LU.64 R22, [R1+0x588] ;  /* 0x0005880001167983 */ /* 0x000ee60000300a00 */
[----:B---3--:R-:W-:Y:S01]  /*4ae10*/  STL.64 [R1+0x21d0], R22 ;  /* 0x0021d01601007387 */ /* 0x008fe20000100a00 */
[----:B--2---:R0:W-:Y:S03]  /*4ae20*/  STL.64 [R1+0x21c8], R20 ;  /* 0x0021c81401007387 */ /* 0x0041e60000100a00 */
[----:B0-----:R-:W2:Y:S01]  /*4ae30*/  LDL.LU.64 R20, [R1+0x590] ;  /* 0x0005900001147983 */ /* 0x001ea20000300a00 */
[----:B------:R-:W2:Y:S02]  /*4ae40*/  LDL.LU.64 R22, [R1+0x598] ;  /* 0x0005980001167983 */ /* 0x000ea40000300a00 */
[----:B------:R-:W-:-:S02]  /*4ae50*/  IMAD.MOV.U32 R0, RZ, RZ, R7 ;  /* 0x000000ffff007224 */ /* 0x000fc400078e0007 */
[----:B------:R-:W-:Y:S01]  /*4ae60*/  IMAD.MOV.U32 R28, RZ, RZ, R5 ;  /* 0x000000ffff1c7224 */ /* 0x000fe200078e0005 */
[----:B------:R-:W3:Y:S01]  /*4ae70*/  LDL.LU.64 R8, [R1+0x560] ;  /* 0x0005600001087983 */ /* 0x000ee20000300a00 */
[----:B------:R-:W3:Y:S02]  /*4ae80*/  LDL.LU.64 R10, [R1+0x568] ;  /* 0x00056800010a7983 */ /* 0x000ee40000300a00 */
[----:B------:R-:W-:Y:S01]  /*4ae90*/  STL [R1+0x203c], R0 ;  /* 0x00203c0001007387 */ /* 0x000fe20000100800 */
[----:B------:R-:W-:Y:S01]  /*4aea0*/  STL [R1+0x2038], R28 ;  /* 0x0020381c01007387 */ /* 0x000fe20000100800 */
[----:B--2---:R-:W-:Y:S03]  /*4aeb0*/  HMMA.16816.F32.BF16 R16, R12, R16, R20 ;  /* 0x000000100c10723c */ /* 0x004fe60000041814 */
[----:B------:R-:W2:Y:S01]  /*4aec0*/  LDL.LU.64 R22, [R1+0x21d0] ;  /* 0x0021d00001167983 */ /* 0x000ea20000300a00 */
[----:B------:R-:W2:Y:S11]  /*4aed0*/  LDL.LU.64 R20, [R1+0x21c8] ;  /* 0x0021c80001147983 */ /* 0x000eb60000300a00 */
[----:B------:R-:W-:Y:S08]  /*4aee0*/  @!UPT UIADD3 URZ, URZ, URZ, URZ ;  /* 0x0000003f3f3ff290 */ /* 0x000ff0000fffe03f */
[----:B------:R0:W-:Y:S01]  /*4aef0*/  STL.64 [R1+0x190], R16 ;  /* 0x0001901001007387 */ /* 0x0001e20000100a00 */
[----:B------:R2:W-:Y:S03]  /*4af00*/  STL [R1+0x198], R18 ;  /* 0x0001981201007387 */ /* 0x0005e60000100800 */
[----:B0-----:R-:W2:Y:S01]  /*4af10*/  LDL.LU.64 R16, [R1+0x21c0] ;  /* 0x0021c00001107983 */ /* 0x001ea20000300a00 */
[----:B------:R-:W-:-:S05]  /*4af20*/  IMAD.MOV.U32 R29, RZ, RZ, R19 ;  /* 0x000000ffff1d7224 */ /* 0x000fca00078e0013 */
[----:B------:R-:W-:Y:S01]  /*4af30*/  STL [R1+0x2040], R29 ;  /* 0x0020401d01007387 */ /* 0x000fe20000100800 */
[----:B--2---:R-:W-:Y:S03]  /*4af40*/  HMMA.16816.F32.BF16 R16, R12, R16, R20 ;  /* 0x000000100c10723c */ /* 0x004fe60000041814 */
[----:B------:R-:W2:Y:S01]  /*4af50*/  LDL.LU.64 R22, [R1+0x21b8] ;  /* 0x0021b80001167983 */ /* 0x000ea20000300a00 */
[----:B------:R-:W2:Y:S11]  /*4af60*/  LDL.LU.64 R20, [R1+0x21b0] ;  /* 0x0021b00001147983 */ /* 0x000eb60000300a00 */
[----:B------:R-:W-:Y:S08]  /*4af70*/  @!UPT UIADD3 URZ, URZ, URZ, URZ ;  /* 0x0000003f3f3ff290 */ /* 0x000ff0000fffe03f */
[----:B------:R0:W-:Y:S04]  /*4af80*/  STL.64 [R1+0x180], R16 ;  /* 0x0001801001007387 */ /* 0x0001e80000100a00 */
[----:B0-----:R-:W2:Y:S01]  /*4af90*/  LDL.LU.64 R16, [R1+0x21a8] ;  /* 0x0021a80001107983 */ /* 0x001ea20000300a00 */
[----:B------:R-:W-:Y:S02]  /*4afa0*/  IMAD.MOV.U32 R28, RZ, RZ, R19 ;  /* 0x000000ffff1c7224 */ /* 0x000fe400078e0013 */
[----:B------:R-:W-:-:S03]  /*4afb0*/  IMAD.MOV.U32 R0, RZ, RZ, R18 ;  /* 0x000000ffff007224 */ /* 0x000fc600078e0012 */
[----:B------:R-:W-:Y:S02]  /*4afc0*/  STL [R1+0x2048], R28 ;  /* 0x0020481c01007387 */ /* 0x000fe40000100800 */
[----:B------:R-:W-:Y:S01]  /*4afd0*/  STL [R1+0x2044], R0 ;  /* 0x0020440001007387 */ /* 0x000fe20000100800 */
[----:B--2---:R-:W-:Y:S01]  /*4afe0*/  HMMA.16816.F32.BF16 R16, R12, R16, R20 ;  /* 0x000000100c10723c */ /* 0x004fe20000041814 */
[----:B------:R-:W3:Y:S11]  /*4aff0*/  LDL.LU.64 R20, [R1+0x21a0] ;  /* 0x0021a00001147983 */ /* 0x000ef60000300a00 */
[----:B------:R-:W-:Y:S11]  /*4b000*/  @!UPT UIADD3 URZ, URZ, URZ, URZ ;  /* 0x0000003f3f3ff290 */ /* 0x000ff6000fffe03f */
[----:B------:R-:W-:Y:S01]  /*4b010*/  STL.64 [R1+0x170], R16 ;  /* 0x0001701001007387 */ /* 0x000fe20000100a00 */
[----:B------:R3:W-:Y:S02]  /*4b020*/  STL [R1+0x178], R18 ;  /* 0x0001781201007387 */ /* 0x0007e40000100800 */
[----:B------:R-:W-:-:S05]  /*4b030*/  IMAD.MOV.U32 R29, RZ, RZ, R19 ;  /* 0x000000ffff1d7224 */ /* 0x000fca00078e0013 */
[----:B------:R-:W-:Y:S01]  /*4b040*/  STL [R1+0x204c], R29 ;  /* 0x00204c1d01007387 */ /* 0x000fe20000100800 */
[----:B---3--:R-:W-:Y:S11]  /*4b050*/  HMMA.16816.F32.BF16 R16, R12, R20, R8 ;  /* 0x000000140c10723c */ /* 0x008ff60000041808 */
[----:B------:R-:W-:Y:S11]  /*4b060*/  @!UPT UIADD3 URZ, URZ, URZ, URZ ;  /* 0x0000003f3f3ff290 */ /* 0x000ff6000fffe03f */
[----:B------:R-:W-:Y:S02]  /*4b070*/  @!UPT UIADD3 URZ, URZ, URZ, URZ ;  /* 0x0000003f3f3ff290 */ /* 0x000fe4000fffe03f */
[----:B------:R-:W-:Y:S02]  /*4b080*/  IMAD.MOV.U32 R28, RZ, RZ, R16 ;  /* 0x000000ffff1c7224 */ /* 0x000fe400078e0010 */
[----:B------:R-:W-:Y:S02]  /*4b090*/  IMAD.MOV.U32 R0, RZ, RZ, R17 ;  /* 0x000000ffff007224 */ /* 0x000fe400078e0011 */
[----:B------:R-:W-:Y:S02]  /*4b0a0*/  IMAD.MOV.U32 R9, RZ, RZ, R18 ;  /* 0x000000ffff097224 */ /* 0x000fe400078e0012 */
[----:B------:R-:W-:Y:S01]  /*4b0b0*/  IMAD.MOV.U32 R8, RZ, RZ, R19 ;  /* 0x000000ffff087224 */ /* 0x000fe200078e0013 */
[----:B------:R-:W2:Y:S01]  /*4b0c0*/  LDL.LU.64 R16, [R1+0x540] ;  /* 0x0005400001107983 */ /* 0x000ea20000300a00 */
[----:B------:R-:W2:Y:S02]  /*4b0d0*/  LDL.LU.64 R18, [R1+0x548] ;  /* 0x0005480001127983 */ /* 0x000ea40000300a00 */
[----:B------:R-:W3:Y:S02]  /*4b0e0*/  LDL.LU R20, [R1+0x310] ;  /* 0x0003100001147983 */ /* 0x000ee40000300800 */
[----:B------:R-:W3:Y:S02]  /*4b0f0*/  LDL.LU R21, [R1+0x314] ;  /* 0x0003140001157983 */ /* 0x000ee40000300800 */
[----:B------:R-:W-:Y:S01]  /*4b100*/  IMAD.MOV.U32 R4, RZ, RZ, R24 ;  /* 0x000000ffff047224 */ /* 0x000fe200078e0018 */
[----:B---3--:R0:W-:Y:S04]  /*4b110*/  STL.64 [R1+0x2190], R20 ;  /* 0x0021901401007387 */ /* 0x0081e80000100a00 */
[----:B0-----:R-:W3:Y:S01]  /*4b120*/  LDL.LU R20, [R1+0x330] ;  /* 0x0003300001147983 */ /* 0x001ee20000300800 */
[----:B------:R-:W3:Y:S02]  /*4b130*/  LDL.LU R21, [R1+0x334] ;  /* 0x0003340001157983 */ /* 0x000ee40000300800 */
[----:B------:R-:W-:Y:S02]  /*4b140*/  STL [R1+0x205c], R8 ;  /* 0x00205c0801007387 */ /* 0x000fe40000100800 */
[----:B------:R0:W-:Y:S02]  /*4b150*/  STL [R1+0x2058], R9 ;  /* 0x0020580901007387 */ /* 0x0001e40000100800 */
[----:B0-----:R-:W4:Y:S01]  /*4b160*/  LDL.LU.64 R8, [R1+0x550] ;  /* 0x0005500001087983 */ /* 0x001f220000300a00 */
[----:B------:R-:W4:Y:S02]  /*4b170*/  LDL.LU.64 R10, [R1+0x558] ;  /* 0x00055800010a7983 */ /* 0x000f240000300a00 */
[----:B------:R-:W-:-:S02]  /*4b180*/  IMAD.MOV.U32 R5, RZ, RZ, R25 ;  /* 0x000000ffff057224 */ /* 0x000fc400078e0019 */
[----:B------:R-:W-:Y:S01]  /*4b190*/  STL [R1+0x2054], R0 ;  /* 0x0020540001007387 */ /* 0x000fe20000100800 */
[----:B------:R-:W-:Y:S04]  /*4b1a0*/  STL [R1+0x2050], R28 ;  /* 0x0020501c01007387 */ /* 0x000fe80000100800 */
[----:B----4-:R-:W-:Y:S11]  /*4b1b0*/  HMMA.16816.F32.BF16 R4, R12, R4, R8 ;  /* 0x000000040c04723c */ /* 0x010ff60000041808 */
[----:B------:R-:W-:Y:S11]  /*4b1c0*/  @!UPT UIADD3 URZ, URZ, URZ, URZ ;  /* 0x0000003f3f3ff290 */ /* 0x000ff6000fffe03f */
[----:B------:R-:W-:Y:S01]  /*4b1d0*/  @!UPT UIADD3 URZ, URZ, URZ, URZ ;  /* 0x0000003f3f3ff290 */ /* 0x000fe2000fffe03f */
[----:B------:R0:W-:Y:S01]  /*4b1e0*/  STL.64 [R1+0x150], R4 ;  /* 0x0001500401007387 */ /* 0x0001e20000100a00 */
[----:B------:R-:W-:Y:S03]  /*4b1f0*/  STL [R1+0x158], R6 ;  /* 0x0001580601007387 */ /* 0x000fe60000100800 */
[----:B0-----:R-:W4:Y:S01]  /*4b200*/  LDL.LU R4, [R1+0x300] ;  /* 0x0003000001047983 */ /* 0x001f220000300800 */
[----:B------:R-:W4:Y:S02]  /*4b210*/  LDL.LU R5, [R1+0x304] ;  /* 0x0003040001057983 */ /* 0x000f240000300800 */
[----:B------:R-:W-:Y:S02]  /*4b220*/  IMAD.MOV.U32 R24, RZ, RZ, R26 ;  /* 0x000000ffff187224 */ /* 0x000fe400078e001a */
[----:B------:R-:W-:Y:S02]  /*4b230*/  IMAD.MOV.U32 R25, RZ, RZ, R27 ;  /* 0x000000ffff197224 */ /* 0x000fe400078e001b */
[----:B------:R-:W-:-:S05]  /*4b240*/  IMAD.MOV.U32 R29, RZ, RZ, R7 ;  /* 0x000000ffff1d7224 */ /* 0x000fca00078e0007 */
[C---:B--2---:R-:W-:Y:S01]  /*4b250*/  HMMA.16816.F32.BF16 R16, R12.reuse, R24, R16 ;  /* 0x000000180c10723c */ /* 0x044fe20000041810 */
[----:B----4-:R0:W-:Y:S01]  /*4b260*/  STL.64 [R1+0x2198], R4 ;  /* 0x0021980401007387 */ /* 0x0101e20000100a00 */
[----:B------:R-:W-:Y:S03]  /*4b270*/  STL [R1+0x2060], R29 ;  /* 0x0020601d01007387 */ /* 0x000fe60000100800 */
[----:B0-----:R-:W3:Y:S01]  /*4b280*/  LDL.LU.64 R4, [R1+0x530] ;  /* 0x0005300001047983 */ /* 0x001ee20000300a00 */
[----:B------:R-:W3:Y:S02]  /*4b290*/  LDL.LU.64 R6, [R1+0x538] ;  /* 0x0005380001067983 */ /* 0x000ee40000300a00 */
[----:B------:R-:W2:Y:S02]  /*4b2a0*/  LDL.LU R24, [R1+0x2e0] ;  /* 0x0002e00001187983 */ /* 0x000ea40000300800 */
[----:B------:R-:W2:Y:S11]  /*4b2b0*/  LDL.LU R25, [R1+0x2e4] ;  /* 0x0002e40001197983 */ /* 0x000eb60000300800 */
[----:B------:R-:W-:Y:S03]  /*4b2c0*/  @!UPT UIADD3 URZ, URZ, URZ, URZ ;  /* 0x0000003f3f3ff290 */ /* 0x000fe6000fffe03f */
[----:B------:R-:W-:Y:S02]  /*4b2d0*/  IMAD.MOV.U32 R8, RZ, RZ, R16 ;  /* 0x000000ffff087224 */ /* 0x000fe400078e0010 */
[----:B------:R-:W-:Y:S02]  /*4b2e0*/  IMAD.MOV.U32 R9, RZ, RZ, R17 ;  /* 0x000000ffff097224 */ /* 0x000fe400078e0011 */
[----:B------:R-:W-:Y:S02]  /*4b2f0*/  IMAD.MOV.U32 R0, RZ, RZ, R18 ;  /* 0x000000ffff007224 */ /* 0x000fe400078e0012 */
[----:B------:R-:W-:Y:S01]  /*4b300*/  IMAD.MOV.U32 R28, RZ, RZ, R19 ;  /* 0x000000ffff1c7224 */ /* 0x000fe200078e0013 */
[----:B------:R-:W4:Y:S01]  /*4b310*/  LDL.LU.64 R16, [R1+0x510] ;  /* 0x0005100001107983 */ /* 0x000f220000300a00 */
[----:B------:R-:W4:Y:S03]  /*4b320*/  LDL.LU.64 R18, [R1+0x518] ;  /* 0x0005180001127983 */ /* 0x000f260000300a00 */
[----:B--2---:R0:W-:Y:S04]  /*4b330*/  STL.64 [R1+0x2188], R24 ;  /* 0x0021881801007387 */ /* 0x0041e80000100a00 */
[----:B0-----:R-:W2:Y:S01]  /*4b340*/  LDL.LU R24, [R1+0x320] ;  /* 0x0003200001187983 */ /* 0x001ea20000300800 */
[----:B------:R-:W2:Y:S02]  /*4b350*/  LDL.LU R25, [R1+0x324] ;  /* 0x0003240001197983 */ /* 0x000ea40000300800 */
[----:B------:R-:W-:Y:S02]  /*4b360*/  STL [R1+0x2070], R28 ;  /* 0x0020701c01007387 */ /* 0x000fe40000100800 */
[----:B------:R-:W-:Y:S01]  /*4b370*/  STL [R1+0x206c], R0 ;  /* 0x00206c0001007387 */ /* 0x000fe20000100800 */
[----:B------:R-:W-:Y:S01]  /*4b380*/  STL [R1+0x2068], R9 ;  /* 0x0020680901007387 */ /* 0x000fe20000100800 */
[----:B------:R0:W-:Y:S03]  /*4b390*/  STL [R1+0x2064], R8 ;  /* 0x0020640801007387 */ /* 0x0001e60000100800 */
[----:B0-----:R-:W2:Y:S01]  /*4b3a0*/  LDL.LU.64 R8, [R1+0x520] ;  /* 0x0005200001087983 */ /* 0x001ea20000300a00 */
[----:B------:R-:W2:Y:S01]  /*4b3b0*/  LDL.LU.64 R10, [R1+0x528] ;  /* 0x00052800010a7983 */ /* 0x000ea20000300a00 */
[C---:B---3--:R-:W-:Y:S01]  /*4b3c0*/  HMMA.16816.F32.BF16 R20, R12.reuse, R20, R4 ;  /* 0x000000140c14723c */ /* 0x048fe20000041804 */
[----:B------:R-:W3:Y:S11]  /*4b3d0*/  LDL.LU.64 R4, [R1+0x2198] ;  /* 0x0021980001047983 */ /* 0x000ef60000300a00 */
[----:B------:R-:W-:Y:S11]  /*4b3e0*/  @!UPT UIADD3 URZ, URZ, URZ, URZ ;  /* 0x0000003f3f3ff290 */ /* 0x000ff6000fffe03f */
[----:B------:R-:W-:Y:S01]  /*4b3f0*/  @!UPT UIADD3 URZ, URZ, URZ, URZ ;  /* 0x0000003f3f3ff290 */ /* 0x000fe2000fffe03f */
[----:B------:R-:W-:Y:S01]  /*4b400*/  IMAD.MOV.U32 R29, RZ, RZ, R23 ;  /* 0x000000ffff1d7224 */ /* 0x000fe200078e0017 */
[----:B------:R0:W-:Y:S01]  /*4b410*/  STL.64 [R1+0x130], R20 ;  /* 0x0001301401007387 */ /* 0x0001e20000100a00 */
[----:B------:R-:W-:Y:S03]  /*4b420*/  STL [R1+0x138], R22 ;  /* 0x0001381601007387 */ /* 0x000fe60000100800 */
[----:B0-----:R-:W4:Y:S01]  /*4b430*/  LDL.LU.64 R20, [R1+0x2190] ;  /* 0x0021900001147983 */ /* 0x001f220000300a00 */
[----:B------:R-:W-:Y:S01]  /*4b440*/  STL [R1+0x2074], R29 ;  /* 0x0020741d01007387 */ /* 0x000fe20000100800 */
[----:B--2---:R-:W-:Y:S11]  /*4b450*/  HMMA.16816.F32.BF16 R24, R12, R24, R8 ;  /* 0x000000180c18723c */ /* 0x004ff60000041808 */
[----:B------:R-:W-:Y:S11]  /*4b460*/  @!UPT UIADD3 URZ, URZ, URZ, URZ ;  /* 0x0000003f3f3ff290 */ /* 0x000ff6000fffe03f */
[----:B------:R-:W-:Y:S02]  /*4b470*/  @!UPT UIADD3 URZ, URZ, URZ, URZ ;  /* 0x0000003f3f3ff290 */ /* 0x000fe4000fffe03f */
[----:B------:R-:W-:Y:S02]  /*4b480*/  IMAD.MOV.U32 R8, RZ, RZ, R27 ;  /* 0x000000ffff087224 */ /* 0x000fe400078e001b */
[----:B------:R-:W-:-:S03]  /*4b490*/  IMAD.MOV.U32 R9, RZ, RZ, R26 ;  /* 0x000000ffff097224 */ /* 0x000fc600078e001a */
[----:B------:R-:W-:Y:S02]  /*4b4a0*/  STL [R1+0x2084], R8 ;  /* 0x0020840801007387 */ /* 0x000fe40000100800 */
[----:B------:R0:W-:Y:S02]  /*4b4b0*/  STL [R1+0x2080], R9 ;  /* 0x0020800901007387 */ /* 0x0001e40000100800 */
[----:B0-----:R-:W3:Y:S01]  /*4b4c0*/  LDL.LU.64 R8, [R1+0x500] ;  /* 0x0005000001087983 */ /* 0x001ee20000300a00 */
[----:B------:R-:W3:Y:S01]  /*4b4d0*/  LDL.LU.64 R10, [R1+0x508] ;  /* 0x00050800010a7983 */ /* 0x000ee20000300a00 */
[----:B----4-:R-:W-:Y:S01]  /*4b4e0*/  HMMA.16816.F32.BF16 R16, R12, R20, R16 ;  /* 0x000000140c10723c */ /* 0x010fe20000041810 */
[----:B------:R-:W-:Y:S02]  /*4b4f0*/  IMAD.MOV.U32 R0, RZ, RZ, R25 ;  /* 0x000000ffff007224 */ /* 0x000fe400078e0019 */
[----:B------:R-:W-:-:S03]  /*4b500*/  IMAD.MOV.U32 R28, RZ, RZ, R24 ;  /* 0x000000ffff1c7224 */ /* 0x000fc600078e0018 */
[----:B------:R-:W-:Y:S02]  /*4b510*/  STL [R1+0x207c], R0 ;  /* 0x00207c0001007387 */ /* 0x000fe40000100800 */
[----:B------:R-:W-:Y:S11]  /*4b520*/  STL [R1+0x2078], R28 ;  /* 0x0020781c01007387 */ /* 0x000ff60000100800 */
[----:B------:R-:W-:Y:S04]  /*4b530*/  @!UPT UIADD3 URZ, URZ, URZ, URZ ;  /* 0x0000003f3f3ff290 */ /* 0x000fe8000fffe03f */
[----:B------:R0:W-:Y:S01]  /*4b540*/  STL.64 [R1+0x110], R16 ;  /* 0x0001101001007387 */ /* 0x0001e20000100a00 */
[----:B------:R1:W-:Y:S02]  /*4b550*/  STL [R1+0x118], R18 ;  /* 0x0001181201007387 */ /* 0x0003e40000100800 */
[----:B------:R-:W2:Y:S02]  /*4b560*/  LDL.LU.64 R24, [R1+0x4f0] ;  /* 0x0004f00001187983 */ /* 0x000ea40000300a00 */
[----:B------:R-:W-:Y:S01]  /*4b570*/  IMAD.MOV.U32 R29, RZ, RZ, R19 ;  /* 0x000000ffff1d7224 */ /* 0x000fe200078e0013 */
[----:B------:R-:W2:Y:S04]  /*4b580*/  LDL.LU.64 R26, [R1+0x4f8] ;  /* 0x0004f800011a7983 */ /* 0x000ea80000300a00 */
[----:B0-----:R-:W4:Y:S01]  /*4b590*/  LDL.LU.64 R16, [R1+0x4e0] ;  /* 0x0004e00001107983 */ /* 0x001f220000300a00 */
[----:B-1----:R-:W4:Y:S02]  /*4b5a0*/  LDL.LU.64 R18, [R1+0x4e8] ;  /* 0x0004e80001127983 */ /* 0x002f240000300a00 */
[----:B------:R-:W2:Y:S02]  /*4b5b0*/  LDL.LU R20, [R1+0x2d0] ;  /* 0x0002d00001147983 */ /* 0x000ea40000300800 */
[----:B------:R-:W2:Y:S01]  /*4b5c0*/  LDL.LU R21, [R1+0x2d4] ;  /* 0x0002d40001157983 */ /* 0x000ea20000300800 */
[----:B------:R-:W-:Y:S01]  /*4b5d0*/  STL [R1+0x2088], R29 ;  /* 0x0020881d01007387 */ /* 0x000fe20000100800 */
[C---:B---3--:R-:W-:Y:S11]  /*4b5e0*/  HMMA.16816.F32.BF16 R4, R12.reuse, R4, R8 ;  /* 0x000000040c04723c */ /* 0x048ff60000041808 */
[----:B------:R-:W-:Y:S11]  /*4b5f0*/  @!UPT UIADD3 URZ, URZ, URZ, URZ ;  /* 0x0000003f3f3ff290 */ /* 0x000ff6000fffe03f */
[----:B------:R-:W-:Y:S02]  /*4b600*/  @!UPT UIADD3 URZ, URZ, URZ, URZ ;  /* 0x0000003f3f3ff290 */ /* 0x000fe4000fffe03f */
[----:B------:R-:W-:Y:S02]  /*4b610*/  IMAD.MOV.U32 R28, RZ, RZ, R7 ;  /* 0x000000ffff1c7224 */ /* 0x000fe400078e0007 */
[----:B------:R-:W-:Y:S02]  /*4b620*/  IMAD.MOV.U32 R0, RZ, RZ, R6 ;  /* 0x000000ffff007224 */ /* 0x000fe400078e0006 */
[----:B------:R-:W-:Y:S02]  /*4b630*/  IMAD.MOV.U32 R8, RZ, RZ, R4 ;  /* 0x000000ffff087224 */ /* 0x000fe400078e0004 */
[----:B------:R-:W-:Y:S01]  /*4b640*/  IMAD.MOV.U32 R9, RZ, RZ, R5 ;  /* 0x000000ffff097224 */ /* 0x000fe200078e0005 */
[----:B------:R-:W3:Y:S01]  /*4b650*/  LDL.LU R4, [R1+0x2c0] ;  /* 0x0002c00001047983 */ /* 0x000ee20000300800 */
[----:B------:R-:W3:Y:S02]  /*4b660*/  LDL.LU R5, [R1+0x2c4] ;  /* 0x0002c40001057983 */ /* 0x000ee40000300800 */
[----:B------:R-:W-:Y:S02]  /*4b670*/  STL [R1+0x2098], R28 ;  /* 0x0020981c01007387 */ /* 0x000fe40000100800 */
[----:B------:R-:W-:Y:S01]  /*4b680*/  STL [R1+0x2094], R0 ;  /* 0x0020940001007387 */ /* 0x000fe20000100800 */
[----:B------:R-:W-:Y:S01]  /*4b690*/  STL [R1+0x2090], R9 ;  /* 0x0020900901007387 */ /* 0x000fe20000100800 */
[----:B------:R0:W-:Y:S03]  /*4b6a0*/  STL [R1+0x208c], R8 ;  /* 0x00208c0801007387 */ /* 0x0001e60000100800 */
[----:B0-----:R-:W2:Y:S01]  /*4b6b0*/  LDL.LU R8, [R1+0x2f0] ;  /* 0x0002f00001087983 */ /* 0x001ea20000300800 */
[----:B------:R-:W2:Y:S02]  /*4b6c0*/  LDL.LU R9, [R1+0x2f4] ;  /* 0x0002f40001097983 */ /* 0x000ea40000300800 */
[C---:B--2---:R-:W-:Y:S01]  /*4b6d0*/  HMMA.16816.F32.BF16 R8, R12.reuse, R8, R24 ;  /* 0x000000080c08723c */ /* 0x044fe20000041818 */
[----:B------:R-:W4:Y:S11]  /*4b6e0*/  LDL.LU.64 R24, [R1+0x2188] ;  /* 0x0021880001187983 */ /* 0x000f360000300a00 */
[----:B------:R-:W-:Y:S11]  /*4b6f0*/  @!UPT UIADD3 URZ, URZ, URZ, URZ ;  /* 0x0000003f3f3ff290 */ /* 0x000ff6000fffe03f */
[----:B------:R-:W-:Y:S01]  /*4b700*/  @!UPT UIADD3 URZ, URZ, URZ, URZ ;  /* 0x0000003f3f3ff290 */ /* 0x000fe2000fffe03f */
[----:B------:R-:W-:Y:S01]  /*4b710*/  IMAD.MOV.U32 R29, RZ, RZ, R11 ;  /* 0x000000ffff1d7224 */ /* 0x000fe200078e000b */
[----:B------:R0:W-:Y:S01]  /*4b720*/  STL.64 [R1+0xf0], R8 ;  /* 0x0000f00801007387 */ /* 0x0001e20000100a00 */
[----:B------:R-:W-:Y:S03]  /*4b730*/  STL [R1+0xf8], R10 ;  /* 0x0000f80a01007387 */ /* 0x000fe60000100800 */
[----:B------:R-:W-:Y:S01]  /*4b740*/  STL [R1+0x209c], R29 ;  /* 0x00209c1d01007387 */ /* 0x000fe20000100800 */
[C---:B----4-:R-:W-:Y:S03]  /*4b750*/  HMMA.16816.F32.BF16 R16, R12.reuse, R24, R16 ;  /* 0x000000180c10723c */ /* 0x050fe60000041810 */
[----:B------:R-:W2:Y:S01]  /*4b760*/  LDL.LU R24, [R1+0x290] ;  /* 0x0002900001187983 */ /* 0x000ea20000300800 */
[----:B------:R-:W2:Y:S11]  /*4b770*/  LDL.LU R25, [R1+0x294] ;  /* 0x0002940001197983 */ /* 0x000eb60000300800 */
[----:B------:R-:W-:Y:S09]  /*4b780*/  @!UPT UIADD3 URZ, URZ, URZ, URZ ;  /* 0x0000003f3f3ff290 */ /* 0x000ff2000fffe03f */
[----:B------:R-:W-:Y:S02]  /*4b790*/  IMAD.MOV.U32 R28, RZ, RZ, R16 ;  /* 0x000000ffff1c7224 */ /* 0x000fe400078e0010 */
[----:B------:R-:W-:Y:S02]  /*4b7a0*/  IMAD.MOV.U32 R0, RZ, RZ, R17 ;  /* 0x000000ffff007224 */ /* 0x000fe400078e0011 */
[----:B0-----:R-:W-:Y:S02]  /*4b7b0*/  IMAD.MOV.U32 R9, RZ, RZ, R18 ;  /* 0x000000ffff097224 */ /* 0x001fe400078e0012 */
[----:B------:R-:W-:Y:S01]  /*4b7c0*/  IMAD.MOV.U32 R8, RZ, RZ, R19 ;  /* 0x000000ffff087224 */ /* 0x000fe200078e0013 */
[----:B------:R-:W3:Y:S01]  /*4b7d0*/  LDL.LU.64 R16, [R1+0x4c0] ;  /* 0x0004c00001107983 */ /* 0x000ee20000300a00 */
[----:B------:R-:W3:Y:S03]  /*4b7e0*/  LDL.LU.64 R18, [R1+0x4c8] ;  /* 0x0004c80001127983 */ /* 0x000ee60000300a00 */
[----:B--2---:R0:W-:Y:S04]  /*4b7f0*/  STL.64 [R1+0x2170], R24 ;  /* 0x0021701801007387 */ /* 0x0041e80000100a00 */
[----:B0-----:R-:W2:Y:S01]  /*4b800*/  LDL.LU R24, [R1+0x2a0] ;  /* 0x0002a00001187983 */ /* 0x001ea20000300800 */
[----:B------:R-:W2:Y:S03]  /*4b810*/  LDL.LU R25, [R1+0x2a4] ;  /* 0x0002a40001197983 */ /* 0x000ea60000300800 */
[----:B--2---:R0:W-:Y:S04]  /*4b820*/  STL.64 [R1+0x2178], R24 ;  /* 0x0021781801007387 */ /* 0x0041e80000100a00 */
[----:B0-----:R-:W2:Y:S01]  /*4b830*/  LDL.LU R24, [R1+0x2b0] ;  /* 0x0002b00001187983 */ /* 0x001ea20000300800 */
[----:B------:R-:W2:Y:S02]  /*4b840*/  LDL.LU R25, [R1+0x2b4] ;  /* 0x0002b40001197983 */ /* 0x000ea40000300800 */
[----:B------:R-:W-:Y:S02]  /*4b850*/  STL [R1+0x20ac], R8 ;  /* 0x0020ac0801007387 */ /* 0x000fe40000100800 */
[----:B------:R0:W-:Y:S02]  /*4b860*/  STL [R1+0x20a8], R9 ;  /* 0x0020a80901007387 */ /* 0x0001e40000100800 */
[----:B0-----:R-:W4:Y:S01]  /*4b870*/  LDL.LU.64 R8, [R1+0x4d0] ;  /* 0x0004d00001087983 */ /* 0x001f220000300a00 */
[----:B------:R-:W4:Y:S02]  /*4b880*/  LDL.LU.64 R10, [R1+0x4d8] ;  /* 0x0004d800010a7983 */ /* 0x000f240000300a00 */
[----:B------:R-:W-:Y:S02]  /*4b890*/  STL [R1+0x20a4], R0 ;  /* 0x0020a40001007387 */ /* 0x000fe40000100800 */
[----:B------:R-:W-:Y:S01]  /*4b8a0*/  STL [R1+0x20a0], R28 ;  /* 0x0020a01c01007387 */ /* 0x000fe20000100800 */
[C---:B----4-:R-:W-:Y:S11]  /*4b8b0*/  HMMA.16816.F32.BF16 R20, R12.reuse, R20, R8 ;  /* 0x000000140c14723c */ /* 0x050ff60000041808 */
[----:B------:R-:W-:Y:S11]  /*4b8c0*/  @!UPT UIADD3 URZ, URZ, URZ, URZ ;  /* 0x0000003f3f3ff290 */ /* 0x000ff6000fffe03f */
[----:B------:R-:W-:Y:S01]  /*4b8d0*/  @!UPT UIADD3 URZ, URZ, URZ, URZ ;  /* 0x0000003f3f3ff290 */ /* 0x000fe2000fffe03f */
[----:B------:R0:W-:Y:S01]  /*4b8e0*/  STL.64 [R1+0xd0], R20 ;  /* 0x0000d01401007387 */ /* 0x0001e20000100a00 */
[----:B------:R-:W-:Y:S03]  /*4b8f0*/  STL [R1+0xd8], R22 ;  /* 0x0000d81601007387 */ /* 0x000fe60000100800 */
[----:B0-----:R-:W4:Y:S01]  /*4b900*/  LDL.LU R20, [R1+0x280] ;  /* 0x0002800001147983 */ /* 0x001f220000300800 */
[----:B------:R-:W4:Y:S02]  /*4b910*/  LDL.LU R21, [R1+0x284] ;  /* 0x0002840001157983 */ /* 0x000f240000300800 */
[----:B------:R-:W-:Y:S01]  /*4b920*/  IMAD.MOV.U32 R29, RZ, RZ, R23 ;  /* 0x000000ffff1d7224 */ /* 0x000fe200078e0017 */
[C---:B---3--:R-:W-:Y:S01]  /*4b930*/  HMMA.16816.F32.BF16 R4, R12.reuse, R4, R16 ;  /* 0x000000040c04723c */ /* 0x048fe20000041810 */
[----:B----4-:R0:W-:Y:S04]  /*4b940*/  STL.64 [R1+0x2180], R20 ;  /* 0x0021801401007387 */ /* 0x0101e80000100a00 */
[----:B0-----:R-:W2:Y:S01]  /*4b950*/  LDL.LU.64 R20, [R1+0x4b0] ;  /* 0x0004b00001147983 */ /* 0x001ea20000300a00 */
[----:B------:R-:W2:Y:S02]  /*4b960*/  LDL.LU.64 R22, [R1+0x4b8] ;  /* 0x0004b80001167983 */ /* 0x000ea40000300a00 */
[----:B------:R-:W-:Y:S11]  /*4b970*/  STL [R1+0x20b0], R29 ;  /* 0x0020b01d01007387 */ /* 0x000ff60000100800 */
[----:B------:R-:W-:Y:S05]  /*4b980*/  @!UPT UIADD3 URZ, URZ, URZ, URZ ;  /* 0x0000003f3f3ff290 */ /* 0x000fea000fffe03f */
[----:B------:R-:W-:Y:S02]  /*4b990*/  IMAD.MOV.U32 R8, RZ, RZ, R4 ;  /* 0x000000ffff087224 */ /* 0x000fe400078e0004 */
[----:B------:R-:W-:Y:S02]  /*4b9a0*/  IMAD.MOV.U32 R28, RZ, RZ, R7 ;  /* 0x000000ffff1c7224 */ /* 0x000fe400078e0007 */
[----:B------:R-:W-:Y:S02]  /*4b9b0*/  IMAD.MOV.U32 R9, RZ, RZ, R5 ;  /* 0x000000ffff097224 */ /* 0x000fe400078e0005 */
[----:B------:R-:W-:Y:S01]  /*4b9c0*/  IMAD.MOV.U32 R0, RZ, RZ, R6 ;  /* 0x000000ffff007224 */ /* 0x000fe200078e0006 */
[----:B------:R-:W3:Y:S01]  /*4b9d0*/  LDL.LU R4, [R1+0x270] ;  /* 0x0002700001047983 */ /* 0x000ee20000300800 */
[----:B------:R-:W3:Y:S02]  /*4b9e0*/  LDL.LU R5, [R1+0x274] ;  /* 0x0002740001057983 */ /* 0x000ee40000300800 */
[----:B------:R-:W4:Y:S02]  /*4b9f0*/  LDL.LU.64 R16, [R1+0x490] ;  /* 0x0004900001107983 */ /* 0x000f240000300a00 */
[----:B------:R-:W4:Y:S01]  /*4ba00*/  LDL.LU.64 R18, [R1+0x498] ;  /* 0x0004980001127983 */ /* 0x000f220000300a00 */
[----:B------:R-:W-:Y:S01]  /*4ba10*/  STL [R1+0x20c0], R28 ;  /* 0x0020c01c01007387 */ /* 0x000fe20000100800 */
[----:B------:R-:W-:Y:S02]  /*4ba20*/  STL [R1+0x20bc], R0 ;  /* 0x0020bc0001007387 */ /* 0x000fe40000100800 */
[----:B------:R-:W-:Y:S02]  /*4ba30*/  STL [R1+0x20b8], R9 ;  /* 0x0020b80901007387 */ /* 0x000fe40000100800 */
[----:B------:R0:W-:Y:S02]  /*4ba40*/  STL [R1+0x20b4], R8 ;  /* 0x0020b40801007387 */ /* 0x0001e40000100800 */
[----:B0-----:R-:W3:Y:S01]  /*4ba50*/  LDL.LU.64 R8, [R1+0x4a0] ;  /* 0x0004a00001087983 */ /* 0x001ee20000300a00 */
[----:B------:R-:W3:Y:S01]  /*4ba60*/  LDL.LU.64 R10, [R1+0x4a8] ;  /* 0x0004a800010a7983 */ /* 0x000ee20000300a00 */
[----:B--2---:R-:W-:Y:S02]  /*4ba70*/  HMMA.16816.F32.BF16 R24, R12, R24, R20 ;  /* 0x000000180c18723c */ /* 0x004fe40000041814 */
[----:B------:R-:W2:Y:S11]  /*4ba80*/  LDL.LU.64 R20, [R1+0x2180] ;  /* 0x0021800001147983 */ /* 0x000eb60000300a00 */
[----:B------:R-:W-:Y:S10]  /*4ba90*/  @!UPT UIADD3 URZ, URZ, URZ, URZ ;  /* 0x0000003f3f3ff290 */ /* 0x000ff4000fffe03f */
[----:B------:R0:W-:Y:S01]  /*4baa0*/  STL.64 [R1+0xb0], R24 ;  /* 0x0000b01801007387 */ /* 0x0001e20000100a00 */
[----:B------:R3:W-:Y:S03]  /*4bab0*/  STL [R1+0xb8], R26 ;  /* 0x0000b81a01007387 */ /* 0x0007e60000100800 */
[----:B0-----:R-:W3:Y:S01]  /*4bac0*/  LDL.LU.64 R24, [R1+0x2178] ;  /* 0x0021780001187983 */ /* 0x001ee20000300a00 */
[----:B------:R-:W-:-:S05]  /*4bad0*/  IMAD.MOV.U32 R29, RZ, RZ, R27 ;  /* 0x000000ffff1d7224 */ /* 0x000fca00078e001b */
[----:B------:R-:W-:Y:S01]  /*4bae0*/  STL [R1+0x20c4], R29 ;  /* 0x0020c41d01007387 */ /* 0x000fe20000100800 */
[----:B---3--:R-:W-:Y:S11]  /*4baf0*/  HMMA.16816.F32.BF16 R24, R12, R24, R8 ;  /* 0x000000180c18723c */ /* 0x008ff60000041808 */
[----:B------:R-:W-:Y:S11]  /*4bb00*/  @!UPT UIADD3 URZ, URZ, URZ, URZ ;  /* 0x0000003f3f3ff290 */ /* 0x000ff6000fffe03f */
[----:B------:R-:W-:Y:S02]  /*4bb10*/  @!UPT UIADD3 URZ, URZ, URZ, URZ ;  /* 0x0000003f3f3ff290 */ /* 0x000fe4000fffe03f */
[----:B------:R-:W-:Y:S02]  /*4bb20*/  IMAD.MOV.U32 R28, RZ, RZ, R24 ;  /* 0x000000ffff1c7224 */ /* 0x000fe400078e0018 */
[----:B------:R-:W-:Y:S02]  /*4bb30*/  IMAD.MOV.U32 R0, RZ, RZ, R25 ;  /* 0x000000ffff007224 */ /* 0x000fe400078e0019 */
[----:B------:R-:W4:Y:S01]  /*4bb40*/  LDL.LU.64 R24, [R1+0x2170] ;  /* 0x0021700001187983 */ /* 0x000f220000300a00 */
[----:B------:R-:W-:Y:S02]  /*4bb50*/  IMAD.MOV.U32 R8, RZ, RZ, R27 ;  /* 0x000000ffff087224 */ /* 0x000fe400078e001b */
[----:B------:R-:W-:-:S03]  /*4bb60*/  IMAD.MOV.U32 R9, RZ, RZ, R26 ;  /* 0x000000ffff097224 */ /* 0x000fc600078e001a */
[----:B------:R-:W-:Y:S02]  /*4bb70*/  STL [R1+0x20d4], R8 ;  /* 0x0020d40801007387 */ /* 0x000fe40000100800 */
[----:B------:R0:W-:Y:S02]  /*4bb80*/  STL [R1+0x20d0], R9 ;  /* 0x0020d00901007387 */ /* 0x0001e40000100800 */
[----:B0-----:R-:W2:Y:S01]  /*4bb90*/  LDL.LU.64 R8, [R1+0x480] ;  /* 0x0004800001087983 */ /* 0x001ea20000300a00 */
[----:B------:R-:W2:Y:S02]  /*4bba0*/  LDL.LU.64 R10, [R1+0x488] ;  /* 0x00048800010a7983 */ /* 0x000ea40000300a00 */
[----:B------:R-:W-:Y:S02]  /*4bbb0*/  STL [R1+0x20cc], R0 ;  /* 0x0020cc0001007387 */ /* 0x000fe40000100800 */
[----:B------:R-:W-:Y:S01]  /*4bbc0*/  STL [R1+0x20c8], R28 ;  /* 0x0020c81c01007387 */ /* 0x000fe20000100800 */
[C---:B----4-:R-:W-:Y:S11]  /*4bbd0*/  HMMA.16816.F32.BF16 R16, R12.reuse, R24, R16 ;  /* 0x000000180c10723c */ /* 0x050ff60000041810 */
[----:B------:R-:W-:Y:S11]  /*4bbe0*/  @!UPT UIADD3 URZ, URZ, URZ, URZ ;  /* 0x0000003f3f3ff290 */ /* 0x000ff6000fffe03f */
[----:B------:R-:W-:Y:S01]  /*4bbf0*/  @!UPT UIADD3 URZ, URZ, URZ, URZ ;  /* 0x0000003f3f3ff290 */ /* 0x000fe2000fffe03f */
[----:B------:R0:W-:Y:S01]  /*4bc00*/  STL.64 [R1+0x90], R16 ;  /* 0x0000901001007387 */ /* 0x0001e20000100a00 */
[----:B------:R1:W-:Y:S02]  /*4bc10*/  STL [R1+0x98], R18 ;  /* 0x0000981201007387 */ /* 0x0003e40000100800 */
[----:B------:R-:W-:Y:S01]  /*4bc20*/  IMAD.MOV.U32 R29, RZ, RZ, R19 ;  /* 0x000000ffff1d7224 */ /* 0x000fe200078e0013 */
[----:B0-----:R-:W3:Y:S01]  /*4bc30*/  LDL.LU.64 R16, [R1+0x470] ;  /* 0x0004700001107983 */ /* 0x001ee20000300a00 */
[----:B-1----:R-:W3:Y:S02]  /*4bc40*/  LDL.LU.64 R18, [R1+0x478] ;  /* 0x0004780001127983 */ /* 0x002ee40000300a00 */
[----:B------:R-:W4:Y:S02]  /*4bc50*/  LDL.LU R24, [R1+0x250] ;  /* 0x0002500001187983 */ /* 0x000f240000300800 */
[----:B------:R-:W4:Y:S01]  /*4bc60*/  LDL.LU R25, [R1+0x254] ;  /* 0x0002540001197983 */ /* 0x000f220000300800 */
[C---:B--2---:R-:W-:Y:S11]  /*4bc70*/  HMMA.16816.F32.BF16 R20, R12.reuse, R20, R8 ;  /* 0x000000140c14723c */ /* 0x044ff60000041808 */
[----:B------:R-:W-:Y:S11]  /*4bc80*/  @!UPT UIADD3 URZ, URZ, URZ, URZ ;  /* 0x0000003f3f3ff290 */ /* 0x000ff6000fffe03f */
[----:B------:R-:W-:Y:S02]  /*4bc90*/  @!UPT UIADD3 URZ, URZ, URZ, URZ ;  /* 0x0000003f3f3ff290 */ /* 0x000fe4000fffe03f */
[----:B------:R-:W-:Y:S02]  /*4bca0*/  IMAD.MOV.U32 R28, RZ, RZ, R23 ;  /* 0x000000ffff1c7224 */ /* 0x000fe400078e0017 */
[----:B------:R-:W-:Y:S02]  /*4bcb0*/  IMAD.MOV.U32 R0, RZ, RZ, R22 ;  /* 0x000000ffff007224 */ /* 0x000fe400078e0016 */
[----:B------:R-:W-:Y:S02]  /*4bcc0*/  IMAD.MOV.U32 R9, RZ, RZ, R21 ;  /* 0x000000ffff097224 */ /* 0x000fe400078e0015 */
[----:B------:R-:W-:Y:S01]  /*4bcd0*/  IMAD.MOV.U32 R8, RZ, RZ, R20 ;  /* 0x000000ffff087224 */ /* 0x000fe200078e0014 */
[C---:B---3--:R-:W-:Y:S01]  /*4bce0*/  HMMA.16816.F32.BF16 R4, R12.reuse, R4, R16 ;  /* 0x000000040c04723c */ /* 0x048fe20000041810 */
[----:B----4-:R0:W-:Y:S04]  /*4bcf0*/  STL.64 [R1+0x2168], R24 ;  /* 0x0021681801007387 */ /* 0x0101e80000100a00 */
[----:B0-----:R-:W2:Y:S01]  /*4bd00*/  LDL.LU R24, [R1+0x260] ;  /* 0x0002600001187983 */ /* 0x001ea20000300800 */
[----:B------:R-:W2:Y:S02]  /*4bd10*/  LDL.LU R25, [R1+0x264] ;  /* 0x0002640001197983 */ /* 0x000ea40000300800 */
[----:B------:R-:W-:Y:S02]  /*4bd20*/  STL [R1+0x20d8], R29 ;  /* 0x0020d81d01007387 */ /* 0x000fe40000100800 */
[----:B------:R-:W-:Y:S01]  /*4bd30*/  STL [R1+0x20e8], R28 ;  /* 0x0020e81c01007387 */ /* 0x000fe20000100800 */
[----:B------:R-:W-:Y:S01]  /*4bd40*/  STL [R1+0x20e4], R0 ;  /* 0x0020e40001007387 */ /* 0x000fe20000100800 */
[----:B------:R-:W-:Y:S02]  /*4bd50*/  STL [R1+0x20e0], R9 ;  /* 0x0020e00901007387 */ /* 0x000fe40000100800 */
[----:B------:R0:W-:Y:S02]  /*4bd60*/  STL [R1+0x20dc], R8 ;  /* 0x0020dc0801007387 */ /* 0x0001e40000100800 */
[----:B0-----:R-:W2:Y:S01]  /*4bd70*/  LDL.LU.64 R8, [R1+0x460] ;  /* 0x0004600001087983 */ /* 0x001ea20000300a00 */
[----:B------:R-:W2:Y:S06]  /*4bd80*/  LDL.LU.64 R10, [R1+0x468] ;  /* 0x00046800010a7983 */ /* 0x000eac0000300a00 */
[----:B------:R-:W-:Y:S02]  /*4bd90*/  STL.64 [R1+0x70], R4 ;  /* 0x0000700401007387 */ /* 0x000fe40000100a00 */
[----:B------:R-:W-:Y:S01]  /*4bda0*/  STL [R1+0x78], R6 ;  /* 0x0000780601007387 */ /* 0x000fe20000100800 */
[----:B------:R-:W3:Y:S01]  /*4bdb0*/  LDL.LU R20, [R1+0x230] ;  /* 0x0002300001147983 */ /* 0x000ee20000300800 */
[----:B------:R-:W3:Y:S02]  /*4bdc0*/  LDL.LU R21, [R1+0x234] ;  /* 0x0002340001157983 */ /* 0x000ee40000300800 */
[----:B------:R-:W4:Y:S02]  /*4bdd0*/  LDL.LU.64 R16, [R1+0x450] ;  /* 0x0004500001107983 */ /* 0x000f240000300a00 */
[----:B------:R-:W4:Y:S02]  /*4bde0*/  LDL.LU.64 R18, [R1+0x458] ;  /* 0x0004580001127983 */ /* 0x000f240000300a00 */
[----:B------:R-:W-:Y:S01]  /*4bdf0*/  IMAD.MOV.U32 R29, RZ, RZ, R7 ;  /* 0x000000ffff1d7224 */ /* 0x000fe200078e0007 */
[----:B--2---:R-:W-:Y:S01]  /*4be00*/  HMMA.16816.F32.BF16 R24, R12, R24, R8 ;  /* 0x000000180c18723c */ /* 0x004fe20000041808 */
[----:B---3--:R0:W-:Y:S04]  /*4be10*/  STL.64 [R1+0x2160], R20 ;  /* 0x0021601401007387 */ /* 0x0081e80000100a00 */
[----:B0-----:R-:W2:Y:S01]  /*4be20*/  LDL.LU R20, [R1+0x240] ;  /* 0x0002400001147983 */ /* 0x001ea20000300800 */
[----:B------:R-:W2:Y:S02]  /*4be30*/  LDL.LU R21, [R1+0x244] ;  /* 0x0002440001157983 */ /* 0x000ea40000300800 */
[----:B------:R-:W3:Y:S02]  /*4be40*/  LDL.LU R4, [R1+0x220] ;  /* 0x0002200001047983 */ /* 0x000ee40000300800 */
[----:B------:R-:W3:Y:S01]  /*4be50*/  LDL.LU R5, [R1+0x224] ;  /* 0x0002240001057983 */ /* 0x000ee20000300800 */
[----:B------:R-:W-:Y:S11]  /*4be60*/  STL [R1+0x20ec], R29 ;  /* 0x0020ec1d01007387 */ /* 0x000ff60000100800 */
        /* <DEDUP_REMOVED lines=17> */
[----:B------:R-:W4:Y:S02]  /*4bf80*/  LDL.LU R24, [R1+0x200] ;  /* 0x0002000001187983 */ /* 0x000f240000300800 */
[----:B------:R-:W4:Y:S01]  /*4bf90*/  LDL.LU R25, [R1+0x204] ;  /* 0x0002040001197983 */ /* 0x000f220000300800 */
[C---:B--2---:R-:W-:Y:S01]  /*4bfa0*/  HMMA.16816.F32.BF16 R20, R12.reuse, R20, R8 ;  /* 0x000000140c14723c */ /* 0x044fe20000041808 */
[----:B------:R-:W-:Y:S01]  /*4bfb0*/  IMAD.MOV.U32 R29, RZ, RZ, R19 ;  /* 0x000000ffff1d7224 */ /* 0x000fe200078e0013 */
[----:B0-----:R-:W3:Y:S01]  /*4bfc0*/  LDL.LU.64 R16, [R1+0x420] ;  /* 0x0004200001107983 */ /* 0x001ee20000300a00 */
[----:B-1----:R-:W3:Y:S11]  /*4bfd0*/  LDL.LU.64 R18, [R1+0x428] ;  /* 0x0004280001127983 */ /* 0x002ef60000300a00 */
[----:B------:R-:W-:Y:S10]  /*4bfe0*/  @!UPT UIADD3 URZ, URZ, URZ, URZ ;  /* 0x0000003f3f3ff290 */ /* 0x000ff4000fffe03f */
[----:B------:R-:W-:Y:S02]  /*4bff0*/  IMAD.MOV.U32 R28, RZ, RZ, R23 ;  /* 0x000000ffff1c7224 */ /* 0x000fe400078e0017 */
[----:B------:R-:W-:Y:S02]  /*4c000*/  IMAD.MOV.U32 R0, RZ, RZ, R22 ;  /* 0x000000ffff007224 */ /* 0x000fe400078e0016 */
[----:B------:R-:W-:Y:S02]  /*4c010*/  IMAD.MOV.U32 R9, RZ, RZ, R21 ;  /* 0x000000ffff097224 */ /* 0x000fe400078e0015 */
[----:B------:R-:W-:Y:S01]  /*4c020*/  IMAD.MOV.U32 R8, RZ, RZ, R20 ;  /* 0x000000ffff087224 */ /* 0x000fe200078e0014 */
[----:B----4-:R0:W-:Y:S04]  /*4c030*/  STL.64 [R1+0x2148], R24 ;  /* 0x0021481801007387 */ /* 0x0101e80000100a00 */
[----:B0-----:R-:W2:Y:S01]  /*4c040*/  LDL.LU R24, [R1+0x210] ;  /* 0x0002100001187983 */ /* 0x001ea20000300800 */
[----:B------:R-:W2:Y:S02]  /*4c050*/  LDL.LU R25, [R1+0x214] ;  /* 0x0002140001197983 */ /* 0x000ea40000300800 */
[----:B------:R-:W-:Y:S02]  /*4c060*/  STL [R1+0x2100], R29 ;  /* 0x0021001d01007387 */ /* 0x000fe40000100800 */
[----:B------:R-:W4:Y:S01]  /*4c070*/  LDL.LU.64 R20, [R1+0x2160] ;  /* 0x0021600001147983 */ /* 0x000f220000300a00 */
[----:B------:R-:W-:Y:S01]  /*4c080*/  STL [R1+0x2110], R28 ;  /* 0x0021101c01007387 */ /* 0x000fe20000100800 */
[----:B------:R-:W-:Y:S02]  /*4c090*/  STL [R1+0x210c], R0 ;  /* 0x00210c0001007387 */ /* 0x000fe40000100800 */
[----:B------:R-:W-:Y:S02]  /*4c0a0*/  STL [R1+0x2108], R9 ;  /* 0x0021080901007387 */ /* 0x000fe40000100800 */
[----:B------:R0:W-:Y:S02]  /*4c0b0*/  STL [R1+0x2104], R8 ;  /* 0x0021040801007387 */ /* 0x0001e40000100800 */
[----:B0-----:R-:W4:Y:S01]  /*4c0c0*/  LDL.LU.64 R8, [R1+0x430] ;  /* 0x0004300001087983 */ /* 0x001f220000300a00 */
[----:B------:R-:W4:Y:S01]  /*4c0d0*/  LDL.LU.64 R10, [R1+0x438] ;  /* 0x00043800010a7983 */ /* 0x000f220000300a00 */
[C---:B---3--:R-:W-:Y:S08]  /*4c0e0*/  HMMA.16816.F32.BF16 R4, R12.reuse, R4, R16 ;  /* 0x000000040c04723c */ /* 0x048ff00000041810 */
[----:B----4-:R-:W-:Y:S11]  /*4c0f0*/  HMMA.16816.F32.BF16 R20, R12, R20, R8 ;  /* 0x000000140c14723c */ /* 0x010ff60000041808 */
[----:B------:R-:W-:Y:S11]  /*4c100*/  @!UPT UIADD3 URZ, URZ, URZ, URZ ;  /* 0x0000003f3f3ff290 */ /* 0x000ff6000fffe03f */
[----:B------:R-:W-:Y:S02]  /*4c110*/  @!UPT UIADD3 URZ, URZ, URZ, URZ ;  /* 0x0000003f3f3ff290 */ /* 0x000fe4000fffe03f */
[----:B------:R-:W-:Y:S01]  /*4c120*/  IMAD.MOV.U32 R29, RZ, RZ, R23 ;  /* 0x000000ffff1d7224 */ /* 0x000fe200078e0017 */
[----:B------:R-:W-:Y:S01]  /*4c130*/  STL.64 [R1+0x30], R20 ;  /* 0x0000301401007387 */ /* 0x000fe20000100a00 */
[----:B------:R-:W-:Y:S03]  /*4c140*/  STL [R1+0x38], R22 ;  /* 0x0000381601007387 */ /* 0x000fe60000100800 */
[----:B------:R-:W-:Y:S01]  /*4c150*/  STL [R1+0x2114], R29 ;  /* 0x0021141d01007387 */ /* 0x000fe20000100800 */
[----:B------:R-:W3:Y:S02]  /*4c160*/  LDL.LU.64 R16, [R1+0x400] ;  /* 0x0004000001107983 */ /* 0x000ee40000300a00 */
[----:B------:R-:W4:Y:S02]  /*4c170*/  LDL.LU.64 R18, [R1+0x408] ;  /* 0x0004080001127983 */ /* 0x000f240000300a00 */
[----:B----4-:R-:W-:Y:S01]  /*4c180*/  STL.64 [R1+0x2158], R18 ;  /* 0x0021581201007387 */ /* 0x010fe20000100a00 */
[----:B---3--:R0:W-:Y:S03]  /*4c190*/  STL.64 [R1+0x2150], R16 ;  /* 0x0021501001007387 */ /* 0x0081e60000100a00 */
[----:B0-----:R-:W2:Y:S01]  /*4c1a0*/  LDL.LU.64 R16, [R1+0x410] ;  /* 0x0004100001107983 */ /* 0x001ea20000300a00 */
[----:B------:R-:W2:Y:S02]  /*4c1b0*/  LDL.LU.64 R18, [R1+0x418] ;  /* 0x0004180001127983 */ /* 0x000ea40000300a00 */
[----:B------:R-:W-:-:S02]  /*4c1c0*/  IMAD.MOV.U32 R9, RZ, RZ, R6 ;  /* 0x000000ffff097224 */ /* 0x000fc400078e0006 */
[----:B------:R-:W-:Y:S01]  /*4c1d0*/  IMAD.MOV.U32 R0, RZ, RZ, R5 ;  /* 0x000000ffff007224 */ /* 0x000fe200078e0005 */
[----:B------:R-:W3:Y:S01]  /*4c1e0*/  LDL.LU.64 R20, [R1+0x3f0] ;  /* 0x0003f00001147983 */ /* 0x000ee20000300a00 */
[----:B------:R-:W-:Y:S02]  /*4c1f0*/  IMAD.MOV.U32 R28, RZ, RZ, R4 ;  /* 0x000000ffff1c7224 */ /* 0x000fe400078e0004 */
[----:B------:R-:W3:Y:S02]  /*4c200*/  LDL.LU.64 R22, [R1+0x3f8] ;  /* 0x0003f80001167983 */ /* 0x000ee40000300a00 */
[----:B------:R-:W-:Y:S01]  /*4c210*/  IMAD.MOV.U32 R8, RZ, RZ, R7 ;  /* 0x000000ffff087224 */ /* 0x000fe200078e0007 */
[----:B------:R-:W4:Y:S01]  /*4c220*/  LDL.LU.64 R4, [R1+0x3e0] ;  /* 0x0003e00001047983 */ /* 0x000f220000300a00 */
[----:B------:R-:W4:Y:S02]  /*4c230*/  LDL.LU.64 R6, [R1+0x3e8] ;  /* 0x0003e80001067983 */ /* 0x000f240000300a00 */
[----:B------:R0:W-:Y:S02]  /*4c240*/  STL [R1+0x2120], R9 ;  /* 0x0021200901007387 */ /* 0x0001e40000100800 */
[----:B------:R1:W-:Y:S01]  /*4c250*/  STL [R1+0x211c], R0 ;  /* 0x00211c0001007387 */ /* 0x0003e20000100800 */
[----:B------:R0:W-:Y:S01]  /*4c260*/  STL [R1+0x2118], R28 ;  /* 0x0021181c01007387 */ /* 0x0001e20000100800 */
[C---:B--2---:R-:W-:Y:S03]  /*4c270*/  HMMA.16816.F32.BF16 R24, R12.reuse, R24, R16 ;  /* 0x000000180c18723c */ /* 0x044fe60000041810 */
[----:B------:R-:W2:Y:S01]  /*4c280*/  LDL.LU.64 R18, [R1+0x2158] ;  /* 0x0021580001127983 */ /* 0x000ea20000300a00 */
[----:B------:R-:W2:Y:S11]  /*4c290*/  LDL.LU.64 R16, [R1+0x2150] ;  /* 0x0021500001107983 */ /* 0x000eb60000300a00 */
[----:B------:R-:W-:Y:S09]  /*4c2a0*/  @!UPT UIADD3 URZ, URZ, URZ, URZ ;  /* 0x0000003f3f3ff290 */ /* 0x000ff2000fffe03f */
[----:B------:R-:W-:Y:S02]  /*4c2b0*/  IMAD.MOV.U32 R3, RZ, RZ, R24 ;  /* 0x000000ffff037224 */ /* 0x000fe400078e0018 */
[----:B------:R-:W-:Y:S02]  /*4c2c0*/  IMAD.MOV.U32 R11, RZ, RZ, R25 ;  /* 0x000000ffff0b7224 */ /* 0x000fe400078e0019 */
[----:B------:R-:W2:Y:S01]  /*4c2d0*/  LDL.LU.64 R24, [R1+0x2148] ;  /* 0x0021480001187983 */ /* 0x000ea20000300a00 */
[----:B------:R-:W-:Y:S02]  /*4c2e0*/  IMAD.MOV.U32 R10, RZ, RZ, R26 ;  /* 0x000000ffff0a7224 */ /* 0x000fe400078e001a */
[----:B------:R-:W-:Y:S02]  /*4c2f0*/  IMAD.MOV.U32 R2, RZ, RZ, R27 ;  /* 0x000000ffff027224 */ /* 0x000fe400078e001b */
[C---:B--2---:R-:W-:Y:S01]  /*4c300*/  HMMA.16816.F32.BF16 R24, R12.reuse, R24, R16 ;  /* 0x000000180c18723c */ /* 0x044fe20000041810 */
[----:B------:R-:W2:Y:S11]  /*4c310*/  LDL.LU.64 R16, [R1+0x2140] ;  /* 0x0021400001107983 */ /* 0x000eb60000300a00 */
[----:B------:R-:W-:Y:S11]  /*4c320*/  @!UPT UIADD3 URZ, URZ, URZ, URZ ;  /* 0x0000003f3f3ff290 */ /* 0x000ff6000fffe03f */
[----:B------:R-:W-:Y:S01]  /*4c330*/  @!UPT UIADD3 URZ, URZ, URZ, URZ ;  /* 0x0000003f3f3ff290 */ /* 0x000fe2000fffe03f */
[----:B0-----:R-:W-:Y:S02]  /*4c340*/  IMAD.MOV.U32 R9, RZ, RZ, R24 ;  /* 0x000000ffff097224 */ /* 0x001fe400078e0018 */
[----:B-1----:R-:W-:Y:S02]  /*4c350*/  IMAD.MOV.U32 R0, RZ, RZ, R25 ;  /* 0x000000ffff007224 */ /* 0x002fe400078e0019 */
[----:B------:R-:W3:Y:S01]  /*4c360*/  LDL.LU.64 R24, [R1+0x2138] ;  /* 0x0021380001187983 */ /* 0x000ee20000300a00 */
[----:B------:R-:W-:Y:S02]  /*4c370*/  IMAD.MOV.U32 R28, RZ, RZ, R26 ;  /* 0x000000ffff1c7224 */ /* 0x000fe400078e001a */
[----:B------:R-:W-:Y:S02]  /*4c380*/  IMAD.MOV.U32 R29, RZ, RZ, R27 ;  /* 0x000000ffff1d7224 */ /* 0x000fe400078e001b */
[C---:B---3--:R-:W-:Y:S01]  /*4c390*/  HMMA.16816.F32.BF16 R24, R12.reuse, R24, R20 ;  /* 0x000000180c18723c */ /* 0x048fe20000041814 */
[----:B------:R-:W4:Y:S11]  /*4c3a0*/  LDL.LU.64 R20, [R1+0x2130] ;  /* 0x0021300001147983 */ /* 0x000f360000300a00 */
[----:B------:R-:W-:Y:S11]  /*4c3b0*/  @!UPT UIADD3 URZ, URZ, URZ, URZ ;  /* 0x0000003f3f3ff290 */ /* 0x000ff6000fffe03f */
[----:B------:R-:W-:Y:S01]  /*4c3c0*/  STL.64 [R1+0x1d88], R26 ;  /* 0x001d881a01007387 */ /* 0x000fe20000100a00 */
[----:B------:R0:W-:Y:S03]  /*4c3d0*/  STL.64 [R1+0x1d80], R24 ;  /* 0x001d801801007387 */ /* 0x0001e60000100a00 */
[----:B0-----:R-:W3:Y:S01]  /*4c3e0*/  LDL.LU.64 R24, [R1+0x3c0] ;  /* 0x0003c00001187983 */ /* 0x001ee20000300a00 */
[----:B------:R-:W3:Y:S01]  /*4c3f0*/  LDL.LU.64 R26, [R1+0x3c8] ;  /* 0x0003c800011a7983 */ /* 0x000ee20000300a00 */
[C---:B----4-:R-:W-:Y:S02]  /*4c400*/  HMMA.16816.F32.BF16 R20, R12.reuse, R20, R4 ;  /* 0x000000140c14723c */ /* 0x050fe40000041804 */
[----:B------:R-:W3:Y:S11]  /*4c410*/  LDL.LU.64 R4, [R1+0x2128] ;  /* 0x0021280001047983 */ /* 0x000ef60000300a00 */
[----:B------:R-:W-:Y:S10]  /*4c420*/  @!UPT UIADD3 URZ, URZ, URZ, URZ ;  /* 0x0000003f3f3ff290 */ /* 0x000ff4000fffe03f */
[----:B------:R-:W-:Y:S01]  /*4c430*/  STL.64 [R1+0x1d78], R22 ;  /* 0x001d781601007387 */ /* 0x000fe20000100a00 */
[----:B------:R0:W-:Y:S03]  /*4c440*/  STL.64 [R1+0x1d70], R20 ;  /* 0x001d701401007387 */ /* 0x0001e60000100a00 */
[----:B0-----:R-:W2:Y:S01]  /*4c450*/  LDL.LU.64 R20, [R1+0x3d0] ;  /* 0x0003d00001147983 */ /* 0x001ea20000300a00 */
[----:B------:R-:W2:Y:S01]  /*4c460*/  LDL.LU.64 R22, [R1+0x3d8] ;  /* 0x0003d80001167983 */ /* 0x000ea20000300a00 */
[C---:B---3--:R-:W-:Y:S08]  /*4c470*/  HMMA.16816.F32.BF16 R4, R12.reuse, R4, R24 ;  /* 0x000000040c04723c */ /* 0x048ff00000041818 */
[----:B--2---:R-:W-:Y:S11]  /*4c480*/  HMMA.16816.F32.BF16 R16, R12, R16, R20 ;  /* 0x000000100c10723c */ /* 0x004ff60000041814 */
[----:B------:R-:W-:Y:S11]  /*4c490*/  @!UPT UIADD3 URZ, URZ, URZ, URZ ;  /* 0x0000003f3f3ff290 */ /* 0x000ff6000fffe03f */
[----:B------:R-:W-:Y:S01]  /*4c4a0*/  @!UPT UIADD3 URZ, URZ, URZ, URZ ;  /* 0x0000003f3f3ff290 */ /* 0x000fe2000fffe03f */
[----:B------:R0:W-:Y:S01]  /*4c4b0*/  STL.64 [R1+0x1d98], R18 ;  /* 0x001d981201007387 */ /* 0x0001e20000100a00 */
[----:B------:R1:W-:Y:S02]  /*4c4c0*/  STL.64 [R1+0x1d90], R16 ;  /* 0x001d901001007387 */ /* 0x0003e40000100a00 */
[----:B------:R2:W-:Y:S02]  /*4c4d0*/  STL.64 [R1+0x1da8], R6 ;  /* 0x001da80601007387 */ /* 0x0005e40000100a00 */
[----:B------:R-:W-:Y:S01]  /*4c4e0*/  STL.64 [R1+0x1da0], R4 ;  /* 0x001da00401007387 */ /* 0x000fe20000100a00 */
[----:B------:R-:W3:Y:S01]  /*4c4f0*/  LDL.LU R26, [R1+0x208] ;  /* 0x00020800011a7983 */ /* 0x000ee20000300800 */
[----:B------:R-:W3:Y:S02]  /*4c500*/  LDL.LU R27, [R1+0x20c] ;  /* 0x00020c00011b7983 */ /* 0x000ee40000300800 */
[----:B0-----:R-:W-:Y:S02]  /*4c510*/  IMAD.MOV.U32 R18, RZ, RZ, R28 ;  /* 0x000000ffff127224 */ /* 0x001fe400078e001c */
[----:B-1----:R-:W-:-:S02]  /*4c520*/  IMAD.MOV.U32 R16, RZ, RZ, R9 ;  /* 0x000000ffff107224 */ /* 0x002fc400078e0009 */
[----:B------:R-:W-:Y:S02]  /*4c530*/  IMAD.MOV.U32 R19, RZ, RZ, R29 ;  /* 0x000000ffff137224 */ /* 0x000fe400078e001d */
[----:B------:R-:W-:Y:S01]  /*4c540*/  IMAD.MOV.U32 R17, RZ, RZ, R0 ;  /* 0x000000ffff117224 */ /* 0x000fe200078e0000 */
[----:B---3--:R-:W-:Y:S01]  /*4c550*/  STL.64 [R1+0x1db0], R26 ;  /* 0x001db01a01007387 */ /* 0x008fe20000100a00 */
[----:B------:R-:W3:Y:S02]  /*4c560*/  LDL.LU R9, [R1+0x2120] ;  /* 0x0021200001097983 */ /* 0x000ee40000300800 */
[----:B------:R-:W4:Y:S02]  /*4c570*/  LDL.LU R0, [R1+0x211c] ;  /* 0x00211c0001007983 */ /* 0x000f240000300800 */
[----:B------:R-:W3:Y:S01]  /*4c580*/  LDL.LU R28, [R1+0x2118] ;  /* 0x00211800011c7983 */ /* 0x000ee20000300800 */
[----:B------:R-:W3:Y:S01]  /*4c590*/  LDL.LU R29, [R1+0x2114] ;  /* 0x00211400011d7983 */ /* 0x000ee20000300800 */
[----:B------:R0:W-:Y:S02]  /*4c5a0*/  STL.64 [R1+0x1dc0], R18 ;  /* 0x001dc01201007387 */ /* 0x0001e40000100a00 */
[----:B------:R-:W-:Y:S02]  /*4c5b0*/  STL.64 [R1+0x1db8], R16 ;  /* 0x001db81001007387 */ /* 0x000fe40000100a00 */
[----:B--2---:R-:W2:Y:S01]  /*4c5c0*/  LDL.LU R6, [R1+0x218] ;  /* 0x0002180001067983 */ /* 0x004ea20000300800 */
[----:B------:R-:W2:Y:S04]  /*4c5d0*/  LDL.LU R7, [R1+0x21c] ;  /* 0x00021c0001077983 */ /* 0x000ea80000300800 */
[----:B--2---:R1:W-:Y:S01]  /*4c5e0*/  STL.64 [R1+0x1dc8], R6 ;  /* 0x001dc80601007387 */ /* 0x0043e20000100a00 */
[----:B0-----:R-:W2:Y:S02]  /*4c5f0*/  LDL.LU R18, [R1+0x228] ;  /* 0x0002280001127983 */ /* 0x001ea40000300800 */
[----:B------:R-:W2:Y:S02]  /*4c600*/  LDL.LU R19, [R1+0x22c] ;  /* 0x00022c0001137983 */ /* 0x000ea40000300800 */
[----:B---3--:R-:W-:-:S02]  /*4c610*/  IMAD.MOV.U32 R4, RZ, RZ, R28 ;  /* 0x000000ffff047224 */ /* 0x008fc400078e001c */
[----:B----4-:R-:W-:Y:S02]  /*4c620*/  IMAD.MOV.U32 R5, RZ, RZ, R0 ;  /* 0x000000ffff057224 */ /* 0x010fe400078e0000 */
[----:B-1----:R-:W-:Y:S02]  /*4c630*/  IMAD.MOV.U32 R6, RZ, RZ, R9 ;  /* 0x000000ffff067224 */ /* 0x002fe400078e0009 */
[----:B------:R-:W-:Y:S01]  /*4c640*/  IMAD.MOV.U32 R7, RZ, RZ, R8 ;  /* 0x000000ffff077224 */ /* 0x000fe200078e0008 */
[----:B--2---:R0:W-:Y:S01]  /*4c650*/  STL.64 [R1+0x1dd0], R18 ;  /* 0x001dd01201007387 */ /* 0x0041e20000100a00 */
[----:B------:R-:W2:Y:S02]  /*4c660*/  LDL.LU R28, [R1+0x2110] ;  /* 0x00211000011c7983 */ /* 0x000ea40000300800 */
[----:B------:R-:W3:Y:S02]  /*4c670*/  LDL.LU R0, [R1+0x210c] ;  /* 0x00210c0001007983 */ /* 0x000ee40000300800 */
[----:B------:R-:W4:Y:S01]  /*4c680*/  LDL.LU R9, [R1+0x2108] ;  /* 0x0021080001097983 */ /* 0x000f220000300800 */
[----:B------:R-:W2:Y:S01]  /*4c690*/  LDL.LU R8, [R1+0x2104] ;  /* 0x0021040001087983 */ /* 0x000ea20000300800 */
[----:B------:R-:W-:Y:S02]  /*4c6a0*/  STL.64 [R1+0x1de0], R6 ;  /* 0x001de00601007387 */ /* 0x000fe40000100a00 */
[----:B------:R1:W-:Y:S01]  /*4c6b0*/  STL.64 [R1+0x1dd8], R4 ;  /* 0x001dd80401007387 */ /* 0x0003e20000100a00 */
[----:B0-----:R-:W2:Y:S01]  /*4c6c0*/  LDL.LU R18, [R1+0x238] ;  /* 0x0002380001127983 */ /* 0x001ea20000300800 */
[----:B------:R-:W2:Y:S03]  /*4c6d0*/  LDL.LU R19, [R1+0x23c] ;  /* 0x00023c0001137983 */ /* 0x000ea60000300800 */
[----:B--2---:R0:W-:Y:S01]  /*4c6e0*/  STL.64 [R1+0x1de8], R18 ;  /* 0x001de81201007387 */ /* 0x0041e20000100a00 */
[----:B-1----:R-:W2:Y:S02]  /*4c6f0*/  LDL.LU R4, [R1+0x30] ;  /* 0x0000300001047983 */ /* 0x002ea40000300800 */
[----:B------:R-:W2:Y:S02]  /*4c700*/  LDL.LU R5, [R1+0x34] ;  /* 0x0000340001057983 */ /* 0x000ea40000300800 */
[----:B------:R-:W2:Y:S02]  /*4c710*/  LDL.LU R6, [R1+0x38] ;  /* 0x0000380001067983 */ /* 0x000ea40000300800 */
[----:B------:R-:W-:-:S02]  /*4c720*/  IMAD.MOV.U32 R7, RZ, RZ, R29 ;  /* 0x000000ffff077224 */ /* 0x000fc400078e001d */
[----:B------:R-:W3:Y:S04]  /*4c730*/  LDL.LU R29, [R1+0x2100] ;  /* 0x00210000011d7983 */ /* 0x000ee80000300800 */
[----:B--2---:R3:W-:Y:S01]  /*4c740*/  STL.64 [R1+0x1df8], R6 ;  /* 0x001df80601007387 */ /* 0x0047e20000100a00 */
[----:B------:R1:W-:Y:S02]  /*4c750*/  STL.64 [R1+0x1df0], R4 ;  /* 0x001df00401007387 */ /* 0x0003e40000100a00 */
[----:B0-----:R-:W2:Y:S02]  /*4c760*/  LDL.LU R18, [R1+0x248] ;  /* 0x0002480001127983 */ /* 0x001ea40000300800 */
[----:B------:R-:W2:Y:S02]  /*4c770*/  LDL.LU R19, [R1+0x24c] ;  /* 0x00024c0001137983 */ /* 0x000ea40000300800 */
[----:B---3--:R-:W-:-:S02]  /*4c780*/  IMAD.MOV.U32 R6, RZ, RZ, R0 ;  /* 0x000000ffff067224 */ /* 0x008fc400078e0000 */
[----:B-1----:R-:W-:Y:S02]  /*4c790*/  IMAD.MOV.U32 R4, RZ, RZ, R8 ;  /* 0x000000ffff047224 */ /* 0x002fe400078e0008 */
[----:B------:R-:W-:Y:S02]  /*4c7a0*/  IMAD.MOV.U32 R7, RZ, RZ, R28 ;  /* 0x000000ffff077224 */ /* 0x000fe400078e001c */
[----:B----4-:R-:W-:Y:S01]  /*4c7b0*/  IMAD.MOV.U32 R5, RZ, RZ, R9 ;  /* 0x000000ffff057224 */ /* 0x010fe200078e0009 */
[----:B--2---:R0:W-:Y:S01]  /*4c7c0*/  STL.64 [R1+0x1e00], R18 ;  /* 0x001e001201007387 */ /* 0x0041e20000100a00 */
[----:B------:R-:W2:Y:S02]  /*4c7d0*/  LDL.LU R8, [R1+0x20fc] ;  /* 0x0020fc0001087983 */ /* 0x000ea40000300800 */
[----:B------:R-:W3:Y:S02]  /*4c7e0*/  LDL.LU R9, [R1+0x20f8] ;  /* 0x0020f80001097983 */ /* 0x000ee40000300800 */
[----:B------:R-:W4:Y:S01]  /*4c7f0*/  LDL.LU R0, [R1+0x20f4] ;  /* 0x0020f40001007983 */ /* 0x000f220000300800 */
[----:B------:R-:W2:Y:S01]  /*4c800*/  LDL.LU R28, [R1+0x20f0] ;  /* 0x0020f000011c7983 */ /* 0x000ea20000300800 */
[----:B------:R-:W-:Y:S02]  /*4c810*/  STL.64 [R1+0x1e10], R6 ;  /* 0x001e100601007387 */ /* 0x000fe40000100a00 */
[----:B------:R-:W-:Y:S01]  /*4c820*/  STL.64 [R1+0x1e08], R4 ;  /* 0x001e080401007387 */ /* 0x000fe20000100a00 */
[----:B0-----:R-:W2:Y:S01]  /*4c830*/  LDL.LU R18, [R1+0x258] ;  /* 0x0002580001127983 */ /* 0x001ea20000300800 */
[----:B------:R-:W2:Y:S03]  /*4c840*/  LDL.LU R19, [R1+0x25c] ;  /* 0x00025c0001137983 */ /* 0x000ea60000300800 */
[----:B--2---:R0:W-:Y:S04]  /*4c850*/  STL.64 [R1+0x1e18], R18 ;  /* 0x001e181201007387 */ /* 0x0041e80000100a00 */
[----:B0-----:R-:W2:Y:S01]  /*4c860*/  LDL.LU R18, [R1+0x268] ;  /* 0x0002680001127983 */ /* 0x001ea20000300800 */
[----:B------:R-:W2:Y:S02]  /*4c870*/  LDL.LU R19, [R1+0x26c] ;  /* 0x00026c0001137983 */ /* 0x000ea40000300800 */
[----:B------:R-:W-:Y:S01]  /*4c880*/  IMAD.MOV.U32 R7, RZ, RZ, R29 ;  /* 0x000000ffff077224 */ /* 0x000fe200078e001d */
[----:B--2---:R0:W-:Y:S01]  /*4c890*/  STL.64 [R1+0x1e30], R18 ;  /* 0x001e301201007387 */ /* 0x0041e20000100a00 */
[----:B------:R-:W2:Y:S02]  /*4c8a0*/  LDL.LU R4, [R1+0x50] ;  /* 0x0000500001047983 */ /* 0x000ea40000300800 */
[----:B------:R-:W2:Y:S02]  /*4c8b0*/  LDL.LU R5, [R1+0x54] ;  /* 0x0000540001057983 */ /* 0x000ea40000300800 */
[----:B------:R-:W2:Y:S01]  /*4c8c0*/  LDL.LU R6, [R1+0x58] ;  /* 0x0000580001067983 */ /* 0x000ea20000300800 */
[----:B------:R-:W2:Y:S04]  /*4c8d0*/  LDL.LU R29, [R1+0x20ec] ;  /* 0x0020ec00011d7983 */ /* 0x000ea80000300800 */
[----:B0-----:R-:W2:Y:S01]  /*4c8e0*/  LDL.LU R18, [R1+0x278] ;  /* 0x0002780001127983 */ /* 0x001ea20000300800 */
[----:B------:R-:W2:Y:S03]  /*4c8f0*/  LDL.LU R19, [R1+0x27c] ;  /* 0x00027c0001137983 */ /* 0x000ea60000300800 */
[----:B--2---:R-:W-:Y:S01]  /*4c900*/  STL.64 [R1+0x1e48], R18 ;  /* 0x001e481201007387 */ /* 0x004fe20000100a00 */
[----:B------:R-:W-:Y:S02]  /*4c910*/  STL.64 [R1+0x1e28], R6 ;  /* 0x001e280601007387 */ /* 0x000fe40000100a00 */
[----:B------:R0:W-:Y:S02]  /*4c920*/  STL.64 [R1+0x1e20], R4 ;  /* 0x001e200401007387 */ /* 0x0001e40000100a00 */
[----:B0-----:R-:W-:-:S02]  /*4c930*/  IMAD.MOV.U32 R4, RZ, RZ, R28 ;  /* 0x000000ffff047224 */ /* 0x001fc400078e001c */
[----:B----4-:R-:W-:Y:S01]  /*4c940*/  IMAD.MOV.U32 R5, RZ, RZ, R0 ;  /* 0x000000ffff057224 */ /* 0x010fe200078e0000 */
[----:B------:R-:W2:Y:S01]  /*4c950*/  LDL.LU R28, [R1+0x20e8] ;  /* 0x0020e800011c7983 */ /* 0x000ea20000300800 */
[----:B------:R-:W4:Y:S02]  /*4c960*/  LDL.LU R0, [R1+0x20e4] ;  /* 0x0020e40001007983 */ /* 0x000f240000300800 */
[----:B---3--:R-:W-:Y:S02]  /*4c970*/  IMAD.MOV.U32 R6, RZ, RZ, R9 ;  /* 0x000000ffff067224 */ /* 0x008fe400078e0009 */
[----:B------:R-:W-:Y:S01]  /*4c980*/  IMAD.MOV.U32 R7, RZ, RZ, R8 ;  /* 0x000000ffff077224 */ /* 0x000fe200078e0008 */
[----:B------:R-:W3:Y:S01]  /*4c990*/  LDL.LU R9, [R1+0x20e0] ;  /* 0x0020e00001097983 */ /* 0x000ee20000300800 */
[----:B------:R-:W2:Y:S02]  /*4c9a0*/  LDL.LU R8, [R1+0x20dc] ;  /* 0x0020dc0001087983 */ /* 0x000ea40000300800 */
[----:B------:R-:W2:Y:S02]  /*4c9b0*/  LDL.LU R18, [R1+0x288] ;  /* 0x0002880001127983 */ /* 0x000ea40000300800 */
[----:B------:R-:W2:Y:S02]  /*4c9c0*/  LDL.LU R19, [R1+0x28c] ;  /* 0x00028c0001137983 */ /* 0x000ea40000300800 */
[----:B--2---:R-:W-:Y:S01]  /*4c9d0*/  STL.64 [R1+0x1e60], R18 ;  /* 0x001e601201007387 */ /* 0x004fe20000100a00 */
[----:B------:R-:W-:Y:S02]  /*4c9e0*/  STL.64 [R1+0x1e40], R6 ;  /* 0x001e400601007387 */ /* 0x000fe40000100a00 */
[----:B------:R0:W-:Y:S02]  /*4c9f0*/  STL.64 [R1+0x1e38], R4 ;  /* 0x001e380401007387 */ /* 0x0001e40000100a00 */
[----:B0-----:R-:W2:Y:S01]  /*4ca00*/  LDL.LU R4, [R1+0x70] ;  /* 0x0000700001047983 */ /* 0x001ea20000300800 */
[----:B------:R-:W2:Y:S02]  /*4ca10*/  LDL.LU R5, [R1+0x74] ;  /* 0x0000740001057983 */ /* 0x000ea40000300800 */
[----:B------:R-:W2:Y:S02]  /*4ca20*/  LDL.LU R6, [R1+0x78] ;  /* 0x0000780001067983 */ /* 0x000ea40000300800 */
[----:B------:R-:W-:-:S02]  /*4ca30*/  IMAD.MOV.U32 R7, RZ, RZ, R29 ;  /* 0x000000ffff077224 */ /* 0x000fc400078e001d */
[----:B------:R-:W2:Y:S01]  /*4ca40*/  LDL.LU R29, [R1+0x20d8] ;  /* 0x0020d800011d7983 */ /* 0x000ea20000300800 */
[----:B------:R-:W2:Y:S02]  /*4ca50*/  LDL.LU R18, [R1+0x298] ;  /* 0x0002980001127983 */ /* 0x000ea40000300800 */
[----:B------:R-:W2:Y:S02]  /*4ca60*/  LDL.LU R19, [R1+0x29c] ;  /* 0x00029c0001137983 */ /* 0x000ea40000300800 */
[----:B--2---:R-:W-:Y:S01]  /*4ca70*/  STL.64 [R1+0x1e78], R18 ;  /* 0x001e781201007387 */ /* 0x004fe20000100a00 */
[----:B------:R-:W-:Y:S02]  /*4ca80*/  STL.64 [R1+0x1e58], R6 ;  /* 0x001e580601007387 */ /* 0x000fe40000100a00 */
[----:B------:R0:W-:Y:S02]  /*4ca90*/  STL.64 [R1+0x1e50], R4 ;  /* 0x001e500401007387 */ /* 0x0001e40000100a00 */
[----:B0-----:R-:W-:-:S02]  /*4caa0*/  IMAD.MOV.U32 R4, RZ, RZ, R8 ;  /* 0x000000ffff047224 */ /* 0x001fc400078e0008 */
[----:B---3--:R-:W-:Y:S01]  /*4cab0*/  IMAD.MOV.U32 R5, RZ, RZ, R9 ;  /* 0x000000ffff057224 */ /* 0x008fe200078e0009 */
[----:B------:R-:W2:Y:S01]  /*4cac0*/  LDL.LU R8, [R1+0x20d4] ;  /* 0x0020d40001087983 */ /* 0x000ea20000300800 */
[----:B------:R-:W3:Y:S02]  /*4cad0*/  LDL.LU R9, [R1+0x20d0] ;  /* 0x0020d00001097983 */ /* 0x000ee40000300800 */
[----:B----4-:R-:W-:Y:S02]  /*4cae0*/  IMAD.MOV.U32 R6, RZ, RZ, R0 ;  /* 0x000000ffff067224 */ /* 0x010fe400078e0000 */
[----:B------:R-:W-:Y:S01]  /*4caf0*/  IMAD.MOV.U32 R7, RZ, RZ, R28 ;  /* 0x000000ffff077224 */ /* 0x000fe200078e001c */
[----:B------:R-:W4:Y:S01]  /*4cb00*/  LDL.LU R0, [R1+0x20cc] ;  /* 0x0020cc0001007983 */ /* 0x000f220000300800 */
        /* <DEDUP_REMOVED lines=13> */
[----:B--2---:R0:W-:Y:S04]  /*4cbe0*/  STL.64 [R1+0x1ea8], R18 ;  /* 0x001ea81201007387 */ /* 0x0041e80000100a00 */
        /* <DEDUP_REMOVED lines=154> */
[----:B------:R-:W-:Y:S02]  /*4d590*/  IMAD.MOV.U32 R7, RZ, RZ, R8 ;  /* 0x000000ffff077224 */ /* 0x000fe400078e0008 */
[----:B------:R-:W3:Y:S01]  /*4d5a0*/  LDL.LU R8, [R1+0x1b0] ;  /* 0x0001b00001087983 */ /* 0x000ee20000300800 */
[----:B------:R-:W3:Y:S02]  /*4d5b0*/  LDL.LU R9, [R1+0x1b4] ;  /* 0x0001b40001097983 */ /* 0x000ee40000300800 */
[----:B------:R-:W3:Y:S02]  /*4d5c0*/  LDL.LU.64 R16, [R1+0x3b0] ;  /* 0x0003b00001107983 */ /* 0x000ee40000300a00 */
[----:B------:R-:W3:Y:S01]  /*4d5d0*/  LDL.LU.64 R18, [R1+0x3b8] ;  /* 0x0003b80001127983 */ /* 0x000ee20000300a00 */
[----:B------:R-:W-:Y:S01]  /*4d5e0*/  STL.64 [R1+0x1fc0], R6 ;  /* 0x001fc00601007387 */ /* 0x000fe20000100a00 */
[----:B------:R0:W-:Y:S03]  /*4d5f0*/  STL.64 [R1+0x1fb8], R4 ;  /* 0x001fb80401007387 */ /* 0x0001e60000100a00 */
[----:B0-----:R-:W2:Y:S01]  /*4d600*/  LDL.LU R4, [R1+0x170] ;  /* 0x0001700001047983 */ /* 0x001ea20000300800 */
[----:B------:R-:W2:Y:S02]  /*4d610*/  LDL.LU R5, [R1+0x174] ;  /* 0x0001740001057983 */ /* 0x000ea40000300800 */
[----:B------:R-:W2:Y:S02]  /*4d620*/  LDL.LU R6, [R1+0x178] ;  /* 0x0001780001067983 */ /* 0x000ea40000300800 */
[----:B------:R-:W-:-:S02]  /*4d630*/  IMAD.MOV.U32 R7, RZ, RZ, R29 ;  /* 0x000000ffff077224 */ /* 0x000fc400078e001d */
[----:B------:R-:W3:Y:S04]  /*4d640*/  LDL.LU R29, [R1+0x2040] ;  /* 0x00204000011d7983 */ /* 0x000ee80000300800 */
[----:B--2---:R-:W-:Y:S01]  /*4d650*/  STL.64 [R1+0x1fd8], R6 ;  /* 0x001fd80601007387 */ /* 0x004fe20000100a00 */
[----:B------:R0:W-:Y:S03]  /*4d660*/  STL.64 [R1+0x1fd0], R4 ;  /* 0x001fd00401007387 */ /* 0x0001e60000100a00 */
[----:B0-----:R-:W2:Y:S01]  /*4d670*/  LDL.LU R4, [R1+0x180] ;  /* 0x0001800001047983 */ /* 0x001ea20000300800 */
[----:B------:R-:W2:Y:S02]  /*4d680*/  LDL.LU R5, [R1+0x184] ;  /* 0x0001840001057983 */ /* 0x000ea40000300800 */
[----:B----4-:R-:W-:-:S02]  /*4d690*/  IMAD.MOV.U32 R6, RZ, RZ, R0 ;  /* 0x000000ffff067224 */ /* 0x010fc400078e0000 */
[----:B------:R-:W-:Y:S01]  /*4d6a0*/  IMAD.MOV.U32 R7, RZ, RZ, R28 ;  /* 0x000000ffff077224 */ /* 0x000fe200078e001c */
[----:B------:R-:W4:Y:S01]  /*4d6b0*/  LDL.LU R0, [R1+0x203c] ;  /* 0x00203c0001007983 */ /* 0x000f220000300800 */
[----:B------:R-:W3:Y:S03]  /*4d6c0*/  LDL.LU R28, [R1+0x2038] ;  /* 0x00203800011c7983 */ /* 0x000ee60000300800 */
[----:B------:R-:W-:Y:S04]  /*4d6d0*/  STL.64 [R1+0x1ff0], R6 ;  /* 0x001ff00601007387 */ /* 0x000fe80000100a00 */
[----:B--2---:R0:W-:Y:S04]  /*4d6e0*/  STL.64 [R1+0x1fe8], R4 ;  /* 0x001fe80401007387 */ /* 0x0041e80000100a00 */
[----:B0-----:R-:W2:Y:S01]  /*4d6f0*/  LDL.LU R4, [R1+0x190] ;  /* 0x0001900001047983 */ /* 0x001ea20000300800 */
[----:B------:R-:W2:Y:S02]  /*4d700*/  LDL.LU R5, [R1+0x194] ;  /* 0x0001940001057983 */ /* 0x000ea40000300800 */
[----:B------:R-:W2:Y:S02]  /*4d710*/  LDL.LU R6, [R1+0x198] ;  /* 0x0001980001067983 */ /* 0x000ea40000300800 */
[----:B---3--:R-:W-:-:S02]  /*4d720*/  IMAD.MOV.U32 R7, RZ, RZ, R29 ;  /* 0x000000ffff077224 */ /* 0x008fc400078e001d */
[----:B------:R-:W3:Y:S01]  /*4d730*/  LDL.LU R29, [R1+0x2034] ;  /* 0x00203400011d7983 */ /* 0x000ee20000300800 */
[----:B------:R-:W-:Y:S01]  /*4d740*/  IMAD.MOV.U32 R24, RZ, RZ, R3 ;  /* 0x000000ffff187224 */ /* 0x000fe200078e0003 */
[----:B------:R-:W-:Y:S01]  /*4d750*/  HMMA.16816.F32.BF16 R12, R12, R8, R16 ;  /* 0x000000080c0c723c */ /* 0x000fe20000041810 */
[----:B------:R-:W-:Y:S02]  /*4d760*/  IMAD.MOV.U32 R25, RZ, RZ, R11 ;  /* 0x000000ffff197224 */ /* 0x000fe400078e000b */
[----:B------:R-:W-:Y:S01]  /*4d770*/  IMAD.MOV.U32 R26, RZ, RZ, R10 ;  /* 0x000000ffff1a7224 */ /* 0x000fe200078e000a */
[----:B--2---:R-:W-:Y:S01]  /*4d780*/  STL.64 [R1+0x2008], R6 ;  /* 0x0020080601007387 */ /* 0x004fe20000100a00 */
[----:B------:R0:W-:Y:S03]  /*4d790*/  STL.64 [R1+0x2000], R4 ;  /* 0x0020000401007387 */ /* 0x0001e60000100a00 */
[----:B0-----:R-:W2:Y:S01]  /*4d7a0*/  LDL.LU R4, [R1+0x1a0] ;  /* 0x0001a00001047983 */ /* 0x001ea20000300800 */
[----:B------:R-:W-:-:S02]  /*4d7b0*/  IMAD.MOV.U32 R5, RZ, RZ, R28 ;  /* 0x000000ffff057224 */ /* 0x000fc400078e001c */
[----:B------:R-:W2:Y:S02]  /*4d7c0*/  LDL.LU R28, [R1+0x2030] ;  /* 0x00203000011c7983 */ /* 0x000ea40000300800 */
[----:B------:R-:W2:Y:S02]  /*4d7d0*/  LDL.LU R6, [R1+0x1a8] ;  /* 0x0001a80001067983 */ /* 0x000ea40000300800 */
[----:B----4-:R-:W-:Y:S02]  /*4d7e0*/  IMAD.MOV.U32 R7, RZ, RZ, R0 ;  /* 0x000000ffff077224 */ /* 0x010fe400078e0000 */
[----:B------:R-:W4:Y:S01]  /*4d7f0*/  LDL.LU R0, [R1+0x202c] ;  /* 0x00202c0001007983 */ /* 0x000f220000300800 */
[----:B------:R-:W2:Y:S02]  /*4d800*/  LDL.LU R3, [R1+0x2028] ;  /* 0x0020280001037983 */ /* 0x000ea40000300800 */
[----:B------:R-:W2:Y:S02]  /*4d810*/  LDL.LU R22, [R1+0x1f8] ;  /* 0x0001f80001167983 */ /* 0x000ea40000300800 */
[----:B------:R-:W2:Y:S01]  /*4d820*/  LDL.LU.64 R18, [R1+0x2020] ;  /* 0x0020200001127983 */ /* 0x000ea20000300a00 */
[----:B------:R-:W2:Y:S01]  /*4d830*/  LDL.LU.64 R10, [R1+0x2018] ;  /* 0x00201800010a7983 */ /* 0x000ea20000300a00 */
[----:B------:R-:W2:Y:S02]  /*4d840*/  LDL.LU.64 R8, [R1+0x2010] ;  /* 0x0020100001087983 */ /* 0x000ea40000300a00 */
[C---:B--2---:R-:W-:Y:S01]  /*4d850*/  HMMA.16816.F32.BF16 R16, R8.reuse, R18, R4 ;  /* 0x000000120810723c */ /* 0x044fe20000041804 */
[----:B------:R-:W2:Y:S01]  /*4d860*/  LDL.LU.64 R6, [R1+0x2008] ;  /* 0x0020080001067983 */ /* 0x000ea20000300a00 */
[----:B------:R-:W2:Y:S11]  /*4d870*/  LDL.LU.64 R4, [R1+0x2000] ;  /* 0x0020000001047983 */ /* 0x000eb60000300a00 */
[----:B------:R-:W-:Y:S10]  /*4d880*/  @!UPT UIADD3 URZ, URZ, URZ, URZ ;  /* 0x0000003f3f3ff290 */ /* 0x000ff4000fffe03f */
[----:B------:R-:W-:Y:S01]  /*4d890*/  STL.64 [R1+0x3c0], R16 ;  /* 0x0003c01001007387 */ /* 0x000fe20000100a00 */
[----:B------:R0:W-:Y:S03]  /*4d8a0*/  STL.64 [R1+0x3c8], R18 ;  /* 0x0003c81201007387 */ /* 0x0001e60000100a00 */
[----:B0-----:R-:W2:Y:S02]  /*4d8b0*/  LDL.LU.64 R18, [R1+0x1ff8] ;  /* 0x001ff80001127983 */ /* 0x001ea40000300a00 */
[C---:B--2---:R-:W-:Y:S02]  /*4d8c0*/  HMMA.16816.F32.BF16 R16, R8.reuse, R18, R4 ;  /* 0x000000120810723c */ /* 0x044fe40000041804 */
[----:B------:R-:W2:Y:S01]  /*4d8d0*/  LDL.LU.64 R6, [R1+0x1ff0] ;  /* 0x001ff00001067983 */ /* 0x000ea20000300a00 */
[----:B------:R-:W2:Y:S11]  /*4d8e0*/  LDL.LU.64 R4, [R1+0x1fe8] ;  /* 0x001fe80001047983 */ /* 0x000eb60000300a00 */
[----:B------:R-:W-:Y:S09]  /*4d8f0*/  @!UPT UIADD3 URZ, URZ, URZ, URZ ;  /* 0x0000003f3f3ff290 */ /* 0x000ff2000fffe03f */
        /* <DEDUP_REMOVED lines=51> */
[----:B0-----:R-:W2:Y:S01]  /*4dc30*/  LDL.LU.64 R18, [R1+0x1f38] ;  /* 0x001f380001127983 */ /* 0x001ea20000300a00 */
[----:B------:R-:W-:Y:S01]  /*4dc40*/  IMAD.MOV.U32 R23, RZ, RZ, R28 ;  /* 0x000000ffff177224 */ /* 0x000fe200078e001c */
[C---:B--2---:R-:W-:Y:S02]  /*4dc50*/  HMMA.16816.F32.BF16 R16, R8.reuse, R18, R4 ;  /* 0x000000120810723c */ /* 0x044fe40000041804 */
[----:B------:R-:W2:Y:S01]  /*4dc60*/  LDL.LU.64 R6, [R1+0x1f30] ;  /* 0x001f300001067983 */ /* 0x000ea20000300a00 */
[----:B------:R-:W2:Y:S11]  /*4dc70*/  LDL.LU.64 R4, [R1+0x1f28] ;  /* 0x001f280001047983 */ /* 0x000eb60000300a00 */
[----:B------:R-:W-:Y:S09]  /*4dc80*/  @!UPT UIADD3 URZ, URZ, URZ, URZ ;  /* 0x0000003f3f3ff290 */ /* 0x000ff2000fffe03f */
[----:B------:R-:W-:Y:S01]  /*4dc90*/  STL.64 [R1+0x120], R16 ;  /* 0x0001201001007387 */ /* 0x000fe20000100a00 */
[----:B------:R0:W-:Y:S02]  /*4dca0*/  STL [R1+0x128], R18 ;  /* 0x0001281201007387 */ /* 0x0001e40000100800 */
[----:B------:R-:W-:Y:S02]  /*4dcb0*/  IMAD.MOV.U32 R28, RZ, RZ, R19 ;  /* 0x000000ffff1c7224 */ /* 0x000fe400078e0013 */
[----:B0-----:R-:W2:Y:S03]  /*4dcc0*/  LDL.LU.64 R18, [R1+0x1f20] ;  /* 0x001f200001127983 */ /* 0x001ea60000300a00 */
[----:B------:R-:W-:Y:S01]  /*4dcd0*/  STL [R1+0x1d30], R28 ;  /* 0x001d301c01007387 */ /* 0x000fe20000100800 */
        /* <DEDUP_REMOVED lines=100> */
[----:B------:R-:W2:Y:S11]  /*4e320*/  LDL.LU.64 R6, [R1+0x1dc8] ;  /* 0x001dc80001067983 */ /* 0x000eb60000300a00 */
[----:B------:R-:W-:Y:S10]  /*4e330*/  @!UPT UIADD3 URZ, URZ, URZ, URZ ;  /* 0x0000003f3f3ff290 */ /* 0x000ff4000fffe03f */
[----:B------:R-:W-:Y:S01]  /*4e340*/  STL.64 [R1+0x30], R16 ;  /* 0x0000301001007387 */ /* 0x000fe20000100a00 */
[----:B------:R0:W-:Y:S03]  /*4e350*/  STL.64 [R1+0x38], R18 ;  /* 0x0000381201007387 */ /* 0x0001e60000100a00 */
[----:B0-----:R-:W3:Y:S01]  /*4e360*/  LDL.LU.64 R18, [R1+0x1dc0] ;  /* 0x001dc00001127983 */ /* 0x001ee20000300a00 */
[----:B------:R-:W3:Y:S01]  /*4e370*/  LDL.LU.64 R16, [R1+0x1db8] ;  /* 0x001db80001107983 */ /* 0x000ee20000300a00 */
[C---:B--2---:R-:W-:Y:S02]  /*4e380*/  HMMA.16816.F32.BF16 R4, R8.reuse, R6, R24 ;  /* 0x000000060804723c */ /* 0x044fe40000041818 */
[----:B------:R-:W3:Y:S11]  /*4e390*/  LDL.LU.64 R26, [R1+0x1db0] ;  /* 0x001db000011a7983 */ /* 0x000ef60000300a00 */
[----:B------:R-:W-:Y:S10]  /*4e3a0*/  @!UPT UIADD3 URZ, URZ, URZ, URZ ;  /* 0x0000003f3f3ff290 */ /* 0x000ff4000fffe03f */
[----:B------:R-:W-:Y:S01]  /*4e3b0*/  STL.64 [R1+0x20], R4 ;  /* 0x0000200401007387 */ /* 0x000fe20000100a00 */
[----:B------:R0:W-:Y:S03]  /*4e3c0*/  STL.64 [R1+0x28], R6 ;  /* 0x0000280601007387 */ /* 0x0001e60000100a00 */
[----:B0-----:R-:W2:Y:S01]  /*4e3d0*/  LDL.LU.64 R6, [R1+0x1da8] ;  /* 0x001da80001067983 */ /* 0x001ea20000300a00 */
[----:B------:R-:W2:Y:S01]  /*4e3e0*/  LDL.LU.64 R4, [R1+0x1da0] ;  /* 0x001da00001047983 */ /* 0x000ea20000300a00 */
[C---:B---3--:R-:W-:Y:S02]  /*4e3f0*/  HMMA.16816.F32.BF16 R24, R8.reuse, R26, R16 ;  /* 0x0000001a0818723c */ /* 0x048fe40000041810 */
[----:B------:R-:W3:Y:S01]  /*4e400*/  LDL.LU.64 R18, [R1+0x1d98] ;  /* 0x001d980001127983 */ /* 0x000ee20000300a00 */
[----:B------:R-:W3:Y:S11]  /*4e410*/  LDL.LU.64 R16, [R1+0x1d90] ;  /* 0x001d900001107983 */ /* 0x000ef60000300a00 */
[----:B------:R-:W-:Y:S09]  /*4e420*/  @!UPT UIADD3 URZ, URZ, URZ, URZ ;  /* 0x0000003f3f3ff290 */ /* 0x000ff2000fffe03f */
[----:B------:R-:W-:Y:S01]  /*4e430*/  STL.64 [R1+0x10], R24 ;  /* 0x0000101801007387 */ /* 0x000fe20000100a00 */
[----:B------:R0:W-:Y:S03]  /*4e440*/  STL.64 [R1+0x18], R26 ;  /* 0x0000181a01007387 */ /* 0x0001e60000100a00 */
[----:B0-----:R-:W2:Y:S01]  /*4e450*/  LDL.LU.64 R26, [R1+0x1d88] ;  /* 0x001d8800011a7983 */ /* 0x001ea20000300a00 */
[----:B------:R-:W2:Y:S02]  /*4e460*/  LDL.LU.64 R24, [R1+0x1d80] ;  /* 0x001d800001187983 */ /* 0x000ea40000300a00 */
[C---:B--2---:R-:W-:Y:S01]  /*4e470*/  HMMA.16816.F32.BF16 R24, R8.reuse, R22, R24 ;  /* 0x000000160818723c */ /* 0x044fe20000041818 */
[----:B------:R-:W2:Y:S01]  /*4e480*/  LDL.LU.64 R22, [R1+0x1d78] ;  /* 0x001d780001167983 */ /* 0x000ea20000300a00 */
[----:B------:R-:W2:Y:S11]  /*4e490*/  LDL.LU.64 R20, [R1+0x1d70] ;  /* 0x001d700001147983 */ /* 0x000eb60000300a00 */
[----:B------:R-:W-:Y:S10]  /*4e4a0*/  @!UPT UIADD3 URZ, URZ, URZ, URZ ;  /* 0x0000003f3f3ff290 */ /* 0x000ff4000fffe03f */
[----:B------:R-:W-:Y:S01]  /*4e4b0*/  STL.64 [R1], R24 ;  /* 0x0000001801007387 */ /* 0x000fe20000100a00 */
[----:B------:R0:W-:Y:S03]  /*4e4c0*/  STL.64 [R1+0x8], R26 ;  /* 0x0000081a01007387 */ /* 0x0001e60000100a00 */
[----:B0-----:R-:W2:Y:S01]  /*4e4d0*/  LDL.LU R26, [R1+0x1e8] ;  /* 0x0001e800011a7983 */ /* 0x001ea20000300800 */
[----:B------:R-:W2:Y:S02]  /*4e4e0*/  LDL.LU R27, [R1+0x1ec] ;  /* 0x0001ec00011b7983 */ /* 0x000ea40000300800 */
[C---:B--2---:R-:W-:Y:S01]  /*4e4f0*/  HMMA.16816.F32.BF16 R24, R8.reuse, R26, R20 ;  /* 0x0000001a0818723c */ /* 0x044fe20000041814 */
[----:B------:R-:W3:Y:S01]  /*4e500*/  LDL.LU R22, [R1+0x1d8] ;  /* 0x0001d80001167983 */ /* 0x000ee20000300800 */
[----:B------:R-:W3:Y:S11]  /*4e510*/  LDL.LU R23, [R1+0x1dc] ;  /* 0x0001dc0001177983 */ /* 0x000ef60000300800 */
[----:B------:R-:W-:Y:S10]  /*4e520*/  @!UPT UIADD3 URZ, URZ, URZ, URZ ;  /* 0x0000003f3f3ff290 */ /* 0x000ff4000fffe03f */
[----:B------:R0:W-:Y:S01]  /*4e530*/  STL.64 [R1+0x1b78], R26 ;  /* 0x001b781a01007387 */ /* 0x0001e20000100a00 */
[----:B------:R-:W-:Y:S03]  /*4e540*/  STL.64 [R1+0x1b70], R24 ;  /* 0x001b701801007387 */ /* 0x000fe60000100a00 */
[----:B0-----:R-:W2:Y:S01]  /*4e550*/  LDL.LU R26, [R1+0x1b8] ;  /* 0x0001b800011a7983 */ /* 0x001ea20000300800 */
[----:B------:R-:W-:Y:S01]  /*4e560*/  IMAD.MOV.U32 R27, RZ, RZ, R29 ;  /* 0x000000ffff1b7224 */ /* 0x000fe200078e001d */
[----:B---3--:R-:W-:Y:S07]  /*4e570*/  HMMA.16816.F32.BF16 R20, R8, R22, R16 ;  /* 0x000000160814723c */ /* 0x008fee0000041810 */
[----:B----4-:R-:W-:-:S02]  /*4e580*/  IMAD.MOV.U32 R19, RZ, RZ, R0 ;  /* 0x000000ffff137224 */ /* 0x010fc400078e0000 */
[----:B------:R-:W0:Y:S01]  /*4e590*/  S2R R0, SR_TID.X ;  /* 0x0000000000007919 */ /* 0x000e220000002100 */
[----:B------:R-:W-:Y:S01]  /*4e5a0*/  IMAD.MOV.U32 R18, RZ, RZ, R3 ;  /* 0x000000ffff127224 */ /* 0x000fe200078e0003 */
[C---:B0-----:R-:W-:Y:S01]  /*4e5b0*/  LOP3.LUT R3, R0.reuse, 0x7, RZ, 0xc0, !PT ;  /* 0x0000000700037812 */ /* 0x041fe200078ec0ff */
[----:B------:R-:W-:-:S04]  /*4e5c0*/  IMAD.SHL.U32 R29, R0, 0x2, RZ ;  /* 0x00000002001d7824 */ /* 0x000fc800078e00ff */
[----:B------:R-:W-:Y:S02]  /*4e5d0*/  IMAD R3, R3, 0x90, RZ ;  /* 0x0000009003037824 */ /* 0x000fe400078e02ff */
[----:B------:R-:W-:-:S03]  /*4e5e0*/  IMAD.SHL.U32 R0, R0, 0x20, RZ ;  /* 0x0000002000007824 */ /* 0x000fc600078e00ff */
[----:B------:R-:W-:-:S04]  /*4e5f0*/  LOP3.LUT R3, R3, 0x30, R29, 0x78, !PT ;  /* 0x0000003003037812 */ /* 0x000fc800078e781d */
[----:B------:R-:W-:Y:S01]  /*4e600*/  LOP3.LUT R3, R3, 0x400, R0, 0xf8, !PT ;  /* 0x0000040003037812 */ /* 0x000fe200078ef800 */
[----:B------:R-:W-:Y:S03]  /*4e610*/  HMMA.16816.F32.BF16 R16, R8, R18, R4 ;  /* 0x000000120810723c */ /* 0x000fe60000041804 */
[----:B------:R-:W-:-:S05]  /*4e620*/  LOP3.LUT R3, R3, 0x40, RZ, 0x3c, !PT ;  /* 0x0000004003037812 */ /* 0x000fca00078e3cff */
[----:B--2---:R-:W-:Y:S01]  /*4e630*/  HMMA.16816.F32.BF16 R4, R8, R26, R12 ;  /* 0x0000001a0804723c */ /* 0x004fe2000004180c */
[----:B------:R-:W0:Y:S04]  /*4e640*/  LDSM.16.M88.4 R12, [R3] ;  /* 0x00000000030c783b */ /* 0x000e280000000200 */
[----:B------:R-:W-:Y:S01]  /*4e650*/  STL [R1+0x1b5c], R20 ;  /* 0x001b5c1401007387 */ /* 0x000fe20000100800 */
[----:B------:R-:W-:Y:S02]  /*4e660*/  STL [R1+0x1b58], R21 ;  /* 0x001b581501007387 */ /* 0x000fe40000100800 */
[----:B------:R1:W-:Y:S01]  /*4e670*/  STL [R1+0x1b54], R22 ;  /* 0x001b541601007387 */ /* 0x0003e20000100800 */
[----:B------:R-:W2:Y:S04]  /*4e680*/  LDSM.16.M88.4 R24, [R3+0x1000] ;  /* 0x001000000318783b */ /* 0x000ea80000000200 */
[----:B-1----:R-:W3:Y:S01]  /*4e690*/  LDL R22, [R1+0x6c4] ;  /* 0x0006c40001167983 */ /* 0x002ee20000100800 */
[----:B------:R-:W-:Y:S02]  /*4e6a0*/  STL [R1+0x1b50], R23 ;  /* 0x001b501701007387 */ /* 0x000fe40000100800 */
[----:B------:R-:W-:Y:S02]  /*4e6b0*/  STL [R1+0x1b4c], R16 ;  /* 0x001b4c1001007387 */ /* 0x000fe40000100800 */
[----:B------:R-:W-:Y:S01]  /*4e6c0*/  STL [R1+0x1b48], R17 ;  /* 0x001b481101007387 */ /* 0x000fe20000100800 */
[----:B------:R-:W-:Y:S01]  /*4e6d0*/  STL [R1+0x1b34], R18 ;  /* 0x001b341201007387 */ /* 0x000fe20000100800 */
[----:B------:R-:W-:Y:S03]  /*4e6e0*/  STL [R1+0x1b30], R19 ;  /* 0x001b301301007387 */ /* 0x000fe60000100800 */
[----:B------:R-:W-:Y:S02]  /*4e6f0*/  STL.64 [R1+0x1b28], R6 ;  /* 0x001b280601007387 */ /* 0x000fe40000100a00 */
[----:B------:R-:W-:Y:S02]  /*4e700*/  STL.64 [R1+0x1b20], R4 ;  /* 0x001b200401007387 */ /* 0x000fe40000100a00 */
[----:B0-----:R-:W-:Y:S01]  /*4e710*/  IMAD.MOV.U32 R2, RZ, RZ, R12 ;  /* 0x000000ffff027224 */ /* 0x001fe200078e000c */
[----:B------:R-:W-:Y:S01]  /*4e720*/  STL.64 [R1+0x3b8], R14 ;  /* 0x0003b80e01007387 */ /* 0x000fe20000100a00 */
[----:B------:R-:W-:-:S02]  /*4e730*/  IMAD.MOV.U32 R0, RZ, RZ, R13 ;  /* 0x000000ffff007224 */ /* 0x000fc400078e000d */
[----:B------:R-:W0:Y:S04]  /*4e740*/  LDSM.16.M88.4 R12, [R3+0x800] ;  /* 0x00080000030c783b */ /* 0x000e280000000200 */
[----:B--2---:R-:W-:Y:S02]  /*4e750*/  IMAD.MOV.U32 R29, RZ, RZ, R27 ;  /* 0x000000ffff1d7224 */ /* 0x004fe400078e001b */
[----:B0-----:R-:W-:Y:S02]  /*4e760*/  IMAD.MOV.U32 R17, RZ, RZ, R15 ;  /* 0x000000ffff117224 */ /* 0x001fe400078e000f */
[----:B------:R-:W-:Y:S02]  /*4e770*/  IMAD.MOV.U32 R16, RZ, RZ, R14 ;  /* 0x000000ffff107224 */ /* 0x000fe400078e000e */
[----:B------:R-:W-:-:S02]  /*4e780*/  IMAD.MOV.U32 R5, RZ, RZ, R12 ;  /* 0x000000ffff057224 */ /* 0x000fc400078e000c */
[----:B------:R-:W-:Y:S01]  /*4e790*/  IMAD.MOV.U32 R4, RZ, RZ, R13 ;  /* 0x000000ffff047224 */ /* 0x000fe200078e000d */
[----:B------:R-:W-:Y:S01]  /*4e7a0*/  STL [R1+0x1b64], R17 ;  /* 0x001b641101007387 */ /* 0x000fe20000100800 */
[----:B------:R-:W-:Y:S02]  /*4e7b0*/  STL [R1+0x1b60], R16 ;  /* 0x001b601001007387 */ /* 0x000fe40000100800 */
[----:B------:R-:W-:Y:S02]  /*4e7c0*/  IMAD.MOV.U32 R13, RZ, RZ, R24 ;  /* 0x000000ffff0d7224 */ /* 0x000fe400078e0018 */
[----:B------:R-:W-:Y:S01]  /*4e7d0*/  IMAD.MOV.U32 R12, RZ, RZ, R25 ;  /* 0x000000ffff0c7224 */ /* 0x000fe200078e0019 */
[----:B------:R-:W-:Y:S02]  /*4e7e0*/  STL [R1+0x398], R26 ;  /* 0x0003981a01007387 */ /* 0x000fe40000100800 */
[----:B------:R-:W0:Y:S04]  /*4e7f0*/  LDSM.16.M88.4 R24, [R3+0x1800] ;  /* 0x001800000318783b */ /* 0x000e280000000200 */
[----:B------:R-:W-:Y:S02]  /*4e800*/  STL [R1+0x1b08], R29 ;  /* 0x001b081d01007387 */ /* 0x000fe40000100800 */
[----:B0-----:R-:W-:Y:S01]  /*4e810*/  IMAD.MOV.U32 R19, RZ, RZ, R24 ;  /* 0x000000ffff137224 */ /* 0x001fe200078e0018 */
[----:B------:R-:W-:Y:S01]  /*4e820*/  STL.64 [R1+0x388], R26 ;  /* 0x0003881a01007387 */ /* 0x000fe20000100a00 */
[----:B------:R-:W-:-:S02]  /*4e830*/  IMAD.MOV.U32 R18, RZ, RZ, R25 ;  /* 0x000000ffff127224 */ /* 0x000fc400078e0019 */
[----:B------:R-:W0:Y:S03]  /*4e840*/  LDSM.16.M88.4 R24, [R3+0x2000] ;  /* 0x002000000318783b */ /* 0x000e260000000200 */
[----:B------:R-:W-:Y:S01]  /*4e850*/  STL [R1+0x1d38], R18 ;  /* 0x001d381201007387 */ /* 0x000fe20000100800 */
[----:B0-----:R-:W-:Y:S02]  /*4e860*/  IMAD.MOV.U32 R28, RZ, RZ, R24 ;  /* 0x000000ffff1c7224 */ /* 0x001fe400078e0018 */
[----:B------:R-:W-:Y:S02]  /*4e870*/  IMAD.MOV.U32 R29, RZ, RZ, R25 ;  /* 0x000000ffff1d7224 */ /* 0x000fe400078e0019 */
[----:B------:R-:W-:Y:S02]  /*4e880*/  IMAD.MOV.U32 R17, RZ, RZ, R26 ;  /* 0x000000ffff117224 */ /* 0x000fe400078e001a */
[----:B------:R-:W-:-:S02]  /*4e890*/  IMAD.MOV.U32 R16, RZ, RZ, R27 ;  /* 0x000000ffff107224 */ /* 0x000fc400078e001b */
[----:B------:R-:W0:Y:S04]  /*4e8a0*/  LDSM.16.M88.4 R24, [R3+0x2800] ;  /* 0x002800000318783b */ /* 0x000e280000000200 */
[----:B------:R-:W-:Y:S01]  /*4e8b0*/  STL [R1+0x1d34], R19 ;  /* 0x001d341301007387 */ /* 0x000fe20000100800 */
[----:B------:R-:W-:Y:S02]  /*4e8c0*/  STL [R1+0x1d40], R29 ;  /* 0x001d401d01007387 */ /* 0x000fe40000100800 */
[----:B------:R-:W-:Y:S02]  /*4e8d0*/  STL [R1+0x1d3c], R28 ;  /* 0x001d3c1c01007387 */ /* 0x000fe40000100800 */
[----:B------:R0:W-:Y:S02]  /*4e8e0*/  STL.64 [R1+0x1d10], R16 ;  /* 0x001d101001007387 */ /* 0x0001e40000100a00 */
[----:B0-----:R-:W-:Y:S01]  /*4e8f0*/  IMAD.MOV.U32 R17, RZ, RZ, R24 ;  /* 0x000000ffff117224 */ /* 0x001fe200078e0018 */
[----:B------:R-:W-:Y:S01]  /*4e900*/  STL.64 [R1+0x368], R26 ;  /* 0x0003681a01007387 */ /* 0x000fe20000100a00 */
[----:B------:R-:W-:-:S02]  /*4e910*/  IMAD.MOV.U32 R16, RZ, RZ, R25 ;  /* 0x000000ffff107224 */ /* 0x000fc400078e0019 */
[----:B------:R-:W0:Y:S03]  /*4e920*/  LDSM.16.M88.4 R24, [R3+0x3000] ;  /* 0x003000000318783b */ /* 0x000e260000000200 */
[----:B------:R-:W-:Y:S01]  /*4e930*/  STL [R1+0x1d48], R16 ;  /* 0x001d481001007387 */ /* 0x000fe20000100800 */
[----:B------:R-:W-:Y:S03]  /*4e940*/  STL [R1+0x1d44], R17 ;  /* 0x001d441101007387 */ /* 0x000fe60000100800 */
[----:B0-----:R-:W-:Y:S01]  /*4e950*/  STL [R1+0x354], R25 ;  /* 0x0003541901007387 */ /* 0x001fe20000100800 */
[----:B------:R-:W-:Y:S02]  /*4e960*/  STL.64 [R1+0x358], R26 ;  /* 0x0003581a01007387 */ /* 0x000fe40000100a00 */
[----:B------:R-:W-:-:S02]  /*4e970*/  IMAD.MOV.U32 R19, RZ, RZ, R24 ;  /* 0x000000ffff137224 */ /* 0x000fc400078e0018 */
[----:B------:R-:W0:Y:S04]  /*4e980*/  LDSM.16.M88.4 R24, [R3+0x3800] ;  /* 0x003800000318783b */ /* 0x000e280000000200 */
[----:B------:R-:W-:Y:S01]  /*4e990*/  STL [R1+0x1d4c], R19 ;  /* 0x001d4c1301007387 */ /* 0x000fe20000100800 */
[----:B0-----:R-:W-:-:S03]  /*4e9a0*/  IMAD.MOV.U32 R17, RZ, RZ, R24 ;  /* 0x000000ffff117224 */ /* 0x001fc600078e0018 */
[----:B------:R-:W-:Y:S01]  /*4e9b0*/  STL.64 [R1+0x348], R26 ;  /* 0x0003481a01007387 */ /* 0x000fe20000100a00 */
[----:B------:R-:W-:Y:S02]  /*4e9c0*/  IMAD.MOV.U32 R29, RZ, RZ, R25 ;  /* 0x000000ffff1d7224 */ /* 0x000fe400078e0019 */
[----:B------:R-:W0:Y:S01]  /*4e9d0*/  LDSM.16.M88.4 R24, [R3+0x4000] ;  /* 0x004000000318783b */ /* 0x000e220000000200 */
[----:B---3--:R-:W-:Y:S04]  /*4e9e0*/  LDSM.16.MT88.4 R8, [R22+0x10400] ;  /* 0x010400001608783b */ /* 0x008fe80000004200 */
[----:B0-----:R-:W-:Y:S01]  /*4e9f0*/  STL.64 [R1+0x330], R24 ;  /* 0x0003301801007387 */ /* 0x001fe20000100a00 */
[----:B------:R-:W-:Y:S02]  /*4ea00*/  STL.64 [R1+0x338], R26 ;  /* 0x0003381a01007387 */ /* 0x000fe40000100a00 */
        /* <DEDUP_REMOVED lines=8> */
[----:B------:R-:W0:Y:S01]  /*4ea90*/  LDSM.16.M88.4 R24, [R3+0x5800] ;  /* 0x005800000318783b */ /* 0x000e220000000200 */
[----:B------:R-:W-:Y:S03]  /*4eaa0*/  STL.64 [R1+0x1d58], R18 ;  /* 0x001d581201007387 */ /* 0x000fe60000100a00 */
[----:B------:R-:W-:Y:S02]  /*4eab0*/  STL.64 [R1+0x1d50], R16 ;  /* 0x001d501001007387 */ /* 0x000fe40000100a00 */
[----:B------:R-:W1:Y:S01]  /*4eac0*/  LDSM.16.M88.4 R16, [R3+0x6000] ;  /* 0x006000000310783b */ /* 0x000e620000000200 */
[----:B0-----:R-:W-:Y:S03]  /*4ead0*/  STL.64 [R1+0x300], R24 ;  /* 0x0003001801007387 */ /* 0x001fe60000100a00 */
[----:B------:R-:W-:Y:S02]  /*4eae0*/  STL.64 [R1+0x308], R26 ;  /* 0x0003081a01007387 */ /* 0x000fe40000100a00 */
[----:B------:R-:W0:Y:S01]  /*4eaf0*/  LDSM.16.M88.4 R24, [R3+0x6800] ;  /* 0x006800000318783b */ /* 0x000e220000000200 */
[----:B-1----:R-:W-:Y:S03]  /*4eb00*/  STL.64 [R1+0x2f0], R16 ;  /* 0x0002f01001007387 */ /* 0x002fe60000100a00 */
        /* <DEDUP_REMOVED lines=11> */
[----:B-1----:R1:W-:Y:S03]  /*4ebc0*/  STL.64 [R1+0x2b0], R16 ;  /* 0x0002b01001007387 */ /* 0x0023e60000100a00 */
[----:B------:R-:W-:Y:S02]  /*4ebd0*/  STL.64 [R1+0x2b8], R18 ;  /* 0x0002b81201007387 */ /* 0x000fe40000100a00 */
[----:B-1----:R-:W-:-:S02]  /*4ebe0*/  IMAD.MOV.U32 R16, RZ, RZ, R5 ;  /* 0x000000ffff107224 */ /* 0x002fc400078e0005 */
[----:B------:R-:W-:Y:S02]  /*4ebf0*/  IMAD.MOV.U32 R17, RZ, RZ, R4 ;  /* 0x000000ffff117224 */ /* 0x000fe400078e0004 */
[----:B------:R-:W-:Y:S04]  /*4ec00*/  LDSM.16.M88.4 R4, [R3+0xa000] ;  /* 0x00a000000304783b */ /* 0x000fe80000000200 */
[----:B0-----:R-:W-:Y:S01]  /*4ec10*/  STL.64 [R1+0x2a0], R24 ;  /* 0x0002a01801007387 */ /* 0x001fe20000100a00 */
[----:B------:R-:W-:Y:S02]  /*4ec20*/  STL.64 [R1+0x2a8], R26 ;  /* 0x0002a81a01007387 */ /* 0x000fe40000100a00 */
[----:B------:R-:W-:Y:S02]  /*4ec30*/  STL.64 [R1+0x1d60], R16 ;  /* 0x001d601001007387 */ /* 0x000fe40000100a00 */
[----:B------:R-:W0:Y:S04]  /*4ec40*/  LDSM.16.M88.4 R16, [R3+0x9000] ;  /* 0x009000000310783b */ /* 0x000e280000000200 */
[----:B------:R-:W1:Y:S04]  /*4ec50*/  LDSM.16.M88.4 R24, [R3+0x9800] ;  /* 0x009800000318783b */ /* 0x000e680000000200 */
[----:B0-----:R-:W-:Y:S01]  /*4ec60*/  STL.64 [R1+0x290], R16 ;  /* 0x0002901001007387 */ /* 0x001fe20000100a00 */
[----:B------:R-:W-:Y:S02]  /*4ec70*/  STL.64 [R1+0x298], R18 ;  /* 0x0002981201007387 */ /* 0x000fe40000100a00 */
[----:B-1----:R-:W-:Y:S02]  /*4ec80*/  STL.64 [R1+0x280], R24 ;  /* 0x0002801801007387 */ /* 0x002fe40000100a00 */
[----:B------:R-:W-:Y:S01]  /*4ec90*/  STL.64 [R1+0x288], R26 ;  /* 0x0002881a01007387 */ /* 0x000fe20000100a00 */
[----:B------:R-:W-:Y:S04]  /*4eca0*/  STL.64 [R1+0x270], R4 ;  /* 0x0002700401007387 */ /* 0x000fe80000100a00 */
[----:B------:R-:W0:Y:S01]  /*4ecb0*/  LDSM.16.M88.4 R24, [R3+0xa800] ;  /* 0x00a800000318783b */ /* 0x000e220000000200 */
[----:B------:R-:W-:Y:S02]  /*4ecc0*/  STL.64 [R1+0x278], R6 ;  /* 0x0002780601007387 */ /* 0x000fe40000100a00 */
[----:B------:R-:W1:Y:S01]  /*4ecd0*/  LDSM.16.M88.4 R4, [R3+0xb000] ;  /* 0x00b000000304783b */ /* 0x000e620000000200 */
[----:B0-----:R-:W-:Y:S03]  /*4ece0*/  STL.64 [R1+0x260], R24 ;  /* 0x0002601801007387 */ /* 0x001fe60000100a00 */
[----:B------:R-:W-:Y:S02]  /*4ecf0*/  STL.64 [R1+0x268], R26 ;  /* 0x0002681a01007387 */ /* 0x000fe40000100a00 */
[----:B------:R-:W0:Y:S04]  /*4ed00*/  LDSM.16.M88.4 R24, [R3+0xb800] ;  /* 0x00b800000318783b */ /* 0x000e280000000200 */
[----:B-1----:R-:W-:Y:S01]  /*4ed10*/  STL.64 [R1+0x250], R4 ;  /* 0x0002500401007387 */ /* 0x002fe20000100a00 */
[----:B------:R-:W-:Y:S02]  /*4ed20*/  STL.64 [R1+0x258], R6 ;  /* 0x0002580601007387 */ /* 0x000fe40000100a00 */
[----:B------:R-:W1:Y:S02]  /*4ed30*/  LDSM.16.M88.4 R4, [R3+0xc000] ;  /* 0x00c000000304783b */ /* 0x000e640000000200 */
[----:B0-----:R-:W-:Y:S02]  /*4ed40*/  STL.64 [R1+0x240], R24 ;  /* 0x0002401801007387 */ /* 0x001fe40000100a00 */
[----:B------:R-:W-:Y:S02]  /*4ed50*/  STL.64 [R1+0x248], R26 ;  /* 0x0002481a01007387 */ /* 0x000fe40000100a00 */
[----:B------:R-:W0:Y:S04]  /*4ed60*/  LDSM.16.M88.4 R24, [R3+0xc800] ;  /* 0x00c800000318783b */ /* 0x000e280000000200 */
[----:B-1----:R-:W-:Y:S01]  /*4ed70*/  STL.64 [R1+0x230], R4 ;  /* 0x0002300401007387 */ /* 0x002fe20000100a00 */
[----:B------:R-:W-:Y:S02]  /*4ed80*/  STL.64 [R1+0x238], R6 ;  /* 0x0002380601007387 */ /* 0x000fe40000100a00 */
[----:B------:R-:W1:Y:S02]  /*4ed90*/  LDSM.16.M88.4 R4, [R3+0xd000] ;  /* 0x00d000000304783b */ /* 0x000e640000000200 */
[----:B0-----:R-:W-:Y:S02]  /*4eda0*/  STL.64 [R1+0x220], R24 ;  /* 0x0002201801007387 */ /* 0x001fe40000100a00 */
[----:B------:R-:W-:Y:S02]  /*4edb0*/  STL.64 [R1+0x228], R26 ;  /* 0x0002281a01007387 */ /* 0x000fe40000100a00 */
[----:B-1----:R-:W-:Y:S02]  /*4edc0*/  STL.64 [R1+0x210], R4 ;  /* 0x0002100401007387 */ /* 0x002fe40000100a00 */
[----:B------:R-:W-:Y:S02]  /*4edd0*/  STL.64 [R1+0x218], R6 ;  /* 0x0002180601007387 */ /* 0x000fe40000100a00 */
[----:B------:R-:W0:Y:S01]  /*4ede0*/  LDSM.16.M88.4 R4, [R3+0xe000] ;  /* 0x00e000000304783b */ /* 0x000e220000000200 */
[----:B------:R-:W-:-:S02]  /*4edf0*/  IMAD.MOV.U32 R16, RZ, RZ, R2 ;  /* 0x000000ffff107224 */ /* 0x000fc400078e0002 */
[----:B------:R-:W-:Y:S01]  /*4ee00*/  IMAD.MOV.U32 R17, RZ, RZ, R0 ;  /* 0x000000ffff117224 */ /* 0x000fe200078e0000 */
[----:B------:R-:W-:Y:S04]  /*4ee10*/  LDSM.16.M88.4 R24, [R3+0xd800] ;  /* 0x00d800000318783b */ /* 0x000fe80000000200 */
[----:B0-----:R-:W-:Y:S01]  /*4ee20*/  STL.64 [R1+0x1f0], R4 ;  /* 0x0001f00401007387 */ /* 0x001fe20000100a00 */
[----:B------:R-:W-:Y:S02]  /*4ee30*/  STL.64 [R1+0x1f8], R6 ;  /* 0x0001f80601007387 */ /* 0x000fe40000100a00 */
[----:B------:R-:W0:Y:S02]  /*4ee40*/  LDSM.16.M88.4 R4, [R3+0xe800] ;  /* 0x00e800000304783b */ /* 0x000e240000000200 */
[----:B0-----:R-:W-:Y:S02]  /*4ee50*/  STL.64 [R1+0x1e0], R4 ;  /* 0x0001e00401007387 */ /* 0x001fe40000100a00 */
[----:B------:R-:W-:Y:S02]  /*4ee60*/  STL.64 [R1+0x1e8], R6 ;  /* 0x0001e80601007387 */ /* 0x000fe40000100a00 */
[----:B------:R-:W0:Y:S02]  /*4ee70*/  LDSM.16.M88.4 R4, [R3+0xf000] ;  /* 0x00f000000304783b */ /* 0x000e240000000200 */
[----:B0-----:R0:W-:Y:S02]  /*4ee80*/  STL.64 [R1+0x1d68], R4 ;  /* 0x001d680401007387 */ /* 0x0011e40000100a00 */
[----:B------:R-:W-:-:S02]  /*4ee90*/  IMAD.MOV.U32 R2, RZ, RZ, R6 ;  /* 0x000000ffff027224 */ /* 0x000fc400078e0006 */
[----:B------:R-:W-:Y:S01]  /*4eea0*/  IMAD.MOV.U32 R0, RZ, RZ, R7 ;  /* 0x000000ffff007224 */ /* 0x000fe200078e0007 */
[----:B0-----:R-:W2:Y:S01]  /*4eeb0*/  LDL.LU R4, [R1+0x3c0] ;  /* 0x0003c00001047983 */ /* 0x001ea20000300800 */
[----:B------:R-:W2:Y:S02]  /*4eec0*/  LDL.LU R5, [R1+0x3c4] ;  /* 0x0003c40001057983 */ /* 0x000ea40000300800 */
[----:B------:R-:W2:Y:S02]  /*4eed0*/  LDL.LU R6, [R1+0x3c8] ;  /* 0x0003c80001067983 */ /* 0x000ea40000300800 */
[----:B------:R-:W2:Y:S01]  /*4eee0*/  LDL.LU R7, [R1+0x3cc] ;  /* 0x0003cc0001077983 */ /* 0x000ea20000300800 */
[----:B------:R-:W-:Y:S01]  /*4eef0*/  STL.64 [R1+0x208], R26 ;  /* 0x0002081a01007387 */ /* 0x000fe20000100a00 */
[----:B------:R0:W-:Y:S02]  /*4ef00*/  STL.64 [R1+0x1b90], R24 ;  /* 0x001b901801007387 */ /* 0x0001e40000100a00 */
[----:B0-----:R-:W-:-:S02]  /*4ef10*/  IMAD.MOV.U32 R24, RZ, RZ, R13 ;  /* 0x000000ffff187224 */ /* 0x001fc400078e000d */
[----:B------:R-:W-:Y:S02]  /*4ef20*/  IMAD.MOV.U32 R25, RZ, RZ, R12 ;  /* 0x000000ffff197224 */ /* 0x000fe400078e000c */
[----:B------:R-:W0:Y:S04]  /*4ef30*/  LDSM.16.M88.4 R12, [R3+0xf800] ;  /* 0x00f80000030c783b */ /* 0x000e280000000200 */
[----:B------:R-:W-:Y:S01]  /*4ef40*/  STL [R1+0x1a4c], R0 ;  /* 0x001a4c0001007387 */ /* 0x000fe20000100800 */
[----:B------:R-:W-:Y:S02]  /*4ef50*/  STL [R1+0x1a48], R2 ;  /* 0x001a480201007387 */ /* 0x000fe40000100800 */
[----:B0-----:R-:W-:Y:S02]  /*4ef60*/  IMAD.MOV.U32 R20, RZ, RZ, R12 ;  /* 0x000000ffff147224 */ /* 0x001fe400078e000c */
[----:B------:R-:W-:Y:S01]  /*4ef70*/  IMAD.MOV.U32 R21, RZ, RZ, R13 ;  /* 0x000000ffff157224 */ /* 0x000fe200078e000d */
[----:B------:R-:W-:Y:S01]  /*4ef80*/  STL [R1+0x1c8], R14 ;  /* 0x0001c80e01007387 */ /* 0x000fe20000100800 */
[----:B------:R-:W-:-:S02]  /*4ef90*/  IMAD.MOV.U32 R3, RZ, RZ, R15 ;  /* 0x000000ffff037224 */ /* 0x000fc400078e000f */
[----:B------:R-:W0:Y:S03]  /*4efa0*/  LDSM.16.MT88.4 R12, [R22+0x10600] ;  /* 0x01060000160c783b */ /* 0x000e260000004200 */
[----:B------:R-:W-:Y:S04]  /*4efb0*/  STL [R1+0x1a50], R3 ;  /* 0x001a500301007387 */ /* 0x000fe80000100800 */
[----:B0-----:R-:W-:Y:S01]  /*4efc0*/  STL.64 [R1+0x1b18], R14 ;  /* 0x001b180e01007387 */ /* 0x001fe20000100a00 */
[----:B------:R0:W-:Y:S03]  /*4efd0*/  STL.64 [R1+0x1b10], R12 ;  /* 0x001b100c01007387 */ /* 0x0001e60000100a00 */
[----:B0-----:R-:W3:Y:S01]  /*4efe0*/  LDL.LU R12, [R1+0x1a0] ;  /* 0x0001a000010c7983 */ /* 0x001ee20000300800 */
[----:B------:R-:W3:Y:S02]  /*4eff0*/  LDL.LU R13, [R1+0x1a4] ;  /* 0x0001a400010d7983 */ /* 0x000ee40000300800 */
[----:B------:R-:W3:Y:S02]  /*4f000*/  LDL.LU R14, [R1+0x1a8] ;  /* 0x0001a800010e7983 */ /* 0x000ee40000300800 */
[----:B------:R-:W3:Y:S01]  /*4f010*/  LDL.LU R15, [R1+0x1ac] ;  /* 0x0001ac00010f7983 */ /* 0x000ee20000300800 */
[C---:B--2---:R-:W-:Y:S01]  /*4f020*/  HMMA.16816.F32.BF16 R16, R8.reuse, R16, R4 ;  /* 0x000000100810723c */ /* 0x044fe20000041804 */
[----:B------:R-:W2:Y:S11]  /*4f030*/  LDL.LU.64 R4, [R1+0x1d68] ;  /* 0x001d680001047983 */ /* 0x000eb60000300a00 */
[----:B------:R-:W-:Y:S11]  /*4f040*/  @!UPT UIADD3 URZ, URZ, URZ, URZ ;  /* 0x0000003f3f3ff290 */ /* 0x000ff6000fffe03f */
[----:B------:R0:W-:Y:S01]  /*4f050*/  STL.64 [R1+0x1b0], R16 ;  /* 0x0001b01001007387 */ /* 0x0001e20000100a00 */
[----:B------:R3:W-:Y:S03]  /*4f060*/  STL.64 [R1+0x1b8], R18 ;  /* 0x0001b81201007387 */ /* 0x0007e60000100a00 */
[----:B0-----:R-:W3:Y:S02]  /*4f070*/  LDL.LU.64 R16, [R1+0x1d60] ;  /* 0x001d600001107983 */ /* 0x001ee40000300a00 */
[C---:B---3--:R-:W-:Y:S11]  /*4f080*/  HMMA.16816.F32.BF16 R16, R8.reuse, R16, R12 ;  /* 0x000000100810723c */ /* 0x048ff6000004180c */
[----:B------:R-:W-:Y:S11]  /*4f090*/  @!UPT UIADD3 URZ, URZ, URZ, URZ ;  /* 0x0000003f3f3ff290 */ /* 0x000ff6000fffe03f */
[----:B------:R-:W-:Y:S02]  /*4f0a0*/  @!UPT UIADD3 URZ, URZ, URZ, URZ ;  /* 0x0000003f3f3ff290 */ /* 0x000fe4000fffe03f */
[----:B------:R-:W-:Y:S02]  /*4f0b0*/  IMAD.MOV.U32 R15, RZ, RZ, R16 ;  /* 0x000000ffff0f7224 */ /* 0x000fe400078e0010 */
[----:B------:R-:W-:Y:S02]  /*4f0c0*/  IMAD.MOV.U32 R14, RZ, RZ, R17 ;  /* 0x000000ffff0e7224 */ /* 0x000fe400078e0011 */
[----:B------:R-:W-:Y:S02]  /*4f0d0*/  IMAD.MOV.U32 R7, RZ, RZ, R18 ;  /* 0x000000ffff077224 */ /* 0x000fe400078e0012 */
[----:B------:R-:W-:Y:S02]  /*4f0e0*/  IMAD.MOV.U32 R6, RZ, RZ, R19 ;  /* 0x000000ffff067224 */ /* 0x000fe400078e0013 */
[----:B------:R-:W3:Y:S01]  /*4f0f0*/  LDL.LU.64 R18, [R1+0x1d58] ;  /* 0x001d580001127983 */ /* 0x000ee20000300a00 */
[----:B------:R-:W4:Y:S02]  /*4f100*/  LDL.LU.64 R16, [R1+0x1d50] ;  /* 0x001d500001107983 */ /* 0x000f240000300a00 */
[----:B------:R0:W-:Y:S02]  /*4f110*/  STL.64 [R1+0x1b68], R14 ;  /* 0x001b680e01007387 */ /* 0x0001e40000100a00 */
[----:B------:R-:W3:Y:S01]  /*4f120*/  LDL.LU R12, [R1+0x190] ;  /* 0x00019000010c7983 */ /* 0x000ee20000300800 */
[----:B------:R-:W3:Y:S04]  /*4f130*/  LDL.LU R13, [R1+0x194] ;  /* 0x00019400010d7983 */ /* 0x000ee80000300800 */
[----:B0-----:R-:W3:Y:S01]  /*4f140*/  LDL.LU R14, [R1+0x198] ;  /* 0x00019800010e7983 */ /* 0x001ee20000300800 */
[----:B------:R-:W3:Y:S02]  /*4f150*/  LDL.LU R15, [R1+0x19c] ;  /* 0x00019c00010f7983 */ /* 0x000ee40000300800 */
[----:B------:R0:W-:Y:S02]  /*4f160*/  STL.64 [R1+0x1b40], R6 ;  /* 0x001b400601007387 */ /* 0x0001e40000100a00 */
[----:B--2---:R1:W-:Y:S01]  /*4f170*/  STL.64 [R1+0x1b38], R4 ;  /* 0x001b380401007387 */ /* 0x0043e20000100a00 */
[----:B---3--:R-:W-:Y:S11]  /*4f180*/  HMMA.16816.F32.BF16 R24, R8, R24, R12 ;  /* 0x000000180818723c */ /* 0x008ff6000004180c */
[----:B------:R-:W-:Y:S11]  /*4f190*/  @!UPT UIADD3 URZ, URZ, URZ, URZ ;  /* 0x0000003f3f3ff290 */ /* 0x000ff6000fffe03f */
[----:B------:R-:W-:Y:S02]  /*4f1a0*/  @!UPT UIADD3 URZ, URZ, URZ, URZ ;  /* 0x0000003f3f3ff290 */ /* 0x000fe4000fffe03f */
[----:B------:R-:W-:Y:S02]  /*4f1b0*/  IMAD.MOV.U32 R22, RZ, RZ, R24 ;  /* 0x000000ffff167224 */ /* 0x000fe400078e0018 */
[----:B------:R-:W-:Y:S02]  /*4f1c0*/  IMAD.MOV.U32 R23, RZ, RZ, R25 ;  /* 0x000000ffff177224 */ /* 0x000fe400078e0019 */
[----:B------:R-:W-:Y:S02]  /*4f1d0*/  IMAD.MOV.U32 R24, RZ, RZ, R19 ;  /* 0x000000ffff187224 */ /* 0x000fe400078e0013 */
[----:B----4-:R-:W-:Y:S01]  /*4f1e0*/  IMAD.MOV.U32 R25, RZ, RZ, R16 ;  /* 0x000000ffff197224 */ /* 0x010fe200078e0010 */
[----:B------:R-:W2:Y:S01]  /*4f1f0*/  LDL.LU R19, [R1+0x1d4c] ;  /* 0x001d4c0001137983 */ /* 0x000ea20000300800 */
[----:B------:R-:W3:Y:S03]  /*4f200*/  LDL.LU R16, [R1+0x1d48] ;  /* 0x001d480001107983 */ /* 0x000ee60000300800 */
[----:B------:R-:W-:Y:S01]  /*4f210*/  STL.64 [R1+0x1cb8], R24 ;  /* 0x001cb81801007387 */ /* 0x000fe20000100a00 */
[----:B------:R-:W4:Y:S02]  /*4f220*/  LDL.LU R12, [R1+0x110] ;  /* 0x00011000010c7983 */ /* 0x000f240000300800 */
[----:B------:R-:W4:Y:S02]  /*4f230*/  LDL.LU R13, [R1+0x114] ;  /* 0x00011400010d7983 */ /* 0x000f240000300800 */
[----:B------:R-:W2:Y:S01]  /*4f240*/  LDL.LU R14, [R1+0x118] ;  /* 0x00011800010e7983 */ /* 0x000ea20000300800 */
[----:B------:R-:W2:Y:S01]  /*4f250*/  LDL.LU R15, [R1+0x11c] ;  /* 0x00011c00010f7983 */ /* 0x000ea20000300800 */
[----:B0-----:R-:W-:-:S02]  /*4f260*/  IMAD.MOV.U32 R7, RZ, RZ, R26 ;  /* 0x000000ffff077224 */ /* 0x001fc400078e001a */
[----:B------:R-:W-:Y:S02]  /*4f270*/  IMAD.MOV.U32 R6, RZ, RZ, R27 ;  /* 0x000000ffff067224 */ /* 0x000fe400078e001b */
[----:B-1----:R-:W-:Y:S02]  /*4f280*/  IMAD.MOV.U32 R4, RZ, RZ, R28 ;  /* 0x000000ffff047224 */ /* 0x002fe400078e001c */
[----:B------:R-:W-:Y:S01]  /*4f290*/  IMAD.MOV.U32 R5, RZ, RZ, R18 ;  /* 0x000000ffff057224 */ /* 0x000fe200078e0012 */
[----:B--2---:R-:W-:Y:S01]  /*4f2a0*/  STL.64 [R1+0x1cc8], R14 ;  /* 0x001cc80e01007387 */ /* 0x004fe20000100a00 */
[----:B----4-:R0:W-:Y:S02]  /*4f2b0*/  STL.64 [R1+0x1cc0], R12 ;  /* 0x001cc00c01007387 */ /* 0x0101e40000100a00 */
[----:B0-----:R-:W-:Y:S02]  /*4f2c0*/  IMAD.MOV.U32 R12, RZ, RZ, R17 ;  /* 0x000000ffff0c7224 */ /* 0x001fe400078e0011 */
[----:B------:R-:W-:Y:S01]  /*4f2d0*/  IMAD.MOV.U32 R13, RZ, RZ, R29 ;  /* 0x000000ffff0d7224 */ /* 0x000fe200078e001d */
[----:B------:R-:W2:Y:S01]  /*4f2e0*/  LDL.LU R17, [R1+0x1d44] ;  /* 0x001d440001117983 */ /* 0x000ea20000300800 */
[----:B------:R-:W4:Y:S03]  /*4f2f0*/  LDL.LU R29, [R1+0x1d40] ;  /* 0x001d4000011d7983 */ /* 0x000f260000300800 */
[----:B------:R0:W-:Y:S01]  /*4f300*/  STL.64 [R1+0x1cd8], R12 ;  /* 0x001cd80c01007387 */ /* 0x0001e20000100a00 */
[----:B------:R-:W-:Y:S02]  /*4f310*/  STL.64 [R1+0x1bc0], R6 ;  /* 0x001bc00601007387 */ /* 0x000fe40000100a00 */
[----:B------:R-:W2:Y:S02]  /*4f320*/  LDL.LU R28, [R1+0x1d3c] ;  /* 0x001d3c00011c7983 */ /* 0x000ea40000300800 */
[----:B------:R-:W2:Y:S02]  /*4f330*/  LDL.LU R18, [R1+0x1d38] ;  /* 0x001d380001127983 */ /* 0x000ea40000300800 */
[----:B0-----:R-:W-:-:S02]  /*4f340*/  IMAD.MOV.U32 R12, RZ, RZ, R19 ;  /* 0x000000ffff0c7224 */ /* 0x001fc400078e0013 */
[----:B------:R-:W2:Y:S01]  /*4f350*/  LDL.LU R19, [R1+0x1d34] ;  /* 0x001d340001137983 */ /* 0x000ea20000300800 */
[----:B------:R-:W2:Y:S03]  /*4f360*/  LDL.LU R13, [R1+0x354] ;  /* 0x00035400010d7983 */ /* 0x000ea60000300800 */
[----:B--2---:R0:W-:Y:S02]  /*4f370*/  STL.64 [R1+0x1cf0], R12 ;  /* 0x001cf00c01007387 */ /* 0x0041e40000100a00 */
[----:B0-----:R-:W-:Y:S02]  /*4f380*/  IMAD.MOV.U32 R12, RZ, RZ, R17 ;  /* 0x000000ffff0c7224 */ /* 0x001fe400078e0011 */
[----:B---3--:R-:W-:-:S05]  /*4f390*/  IMAD.MOV.U32 R13, RZ, RZ, R16 ;  /* 0x000000ffff0d7224 */ /* 0x008fca00078e0010 */
[----:B------:R0:W-:Y:S02]  /*4f3a0*/  STL.64 [R1+0x1d08], R12 ;  /* 0x001d080c01007387 */ /* 0x0001e40000100a00 */
[----:B0-----:R-:W-:Y:S02]  /*4f3b0*/  IMAD.MOV.U32 R12, RZ, RZ, R28 ;  /* 0x000000ffff0c7224 */ /* 0x001fe400078e001c */
[----:B----4-:R-:W-:Y:S01]  /*4f3c0*/  IMAD.MOV.U32 R13, RZ, RZ, R29 ;  /* 0x000000ffff0d7224 */ /* 0x010fe200078e001d */
[----:B------:R-:W2:Y:S04]  /*4f3d0*/  LDL.LU R28, [R1+0x1d30] ;  /* 0x001d3000011c7983 */ /* 0x000ea80000300800 */
[----:B------:R0:W-:Y:S01]  /*4f3e0*/  STL.64 [R1+0x1d18], R12 ;  /* 0x001d180c01007387 */ /* 0x0001e20000100a00 */
[----:B------:R-:W3:Y:S02]  /*4f3f0*/  LDL.LU R16, [R1+0x170] ;  /* 0x0001700001107983 */ /* 0x000ee40000300800 */
[----:B------:R-:W3:Y:S02]  /*4f400*/  LDL.LU R17, [R1+0x174] ;  /* 0x0001740001117983 */ /* 0x000ee40000300800 */
[----:B0-----:R-:W-:-:S02]  /*4f410*/  IMAD.MOV.U32 R13, RZ, RZ, R18 ;  /* 0x000000ffff0d7224 */ /* 0x001fc400078e0012 */
[----:B------:R-:W-:Y:S01]  /*4f420*/  IMAD.MOV.U32 R12, RZ, RZ, R19 ;  /* 0x000000ffff0c7224 */ /* 0x000fe200078e0013 */
[----:B------:R-:W4:Y:S01]  /*4f430*/  LDL.LU R18, [R1+0x178] ;  /* 0x0001780001127983 */ /* 0x000f220000300800 */
[----:B------:R-:W4:Y:S03]  /*4f440*/  LDL.LU R19, [R1+0x17c] ;  /* 0x00017c0001137983 */ /* 0x000f260000300800 */
[----:B----4-:R-:W-:Y:S01]  /*4f450*/  STL.64 [R1+0x1d28], R18 ;  /* 0x001d281201007387 */ /* 0x010fe20000100a00 */
[----:B---3--:R0:W-:Y:S03]  /*4f460*/  STL.64 [R1+0x1d20], R16 ;  /* 0x001d201001007387 */ /* 0x0081e60000100a00 */
[----:B0-----:R-:W3:Y:S01]  /*4f470*/  LDL.LU R16, [R1+0x180] ;  /* 0x0001800001107983 */ /* 0x001ee20000300800 */
[----:B------:R-:W3:Y:S02]  /*4f480*/  LDL.LU R17, [R1+0x184] ;  /* 0x0001840001117983 */ /* 0x000ee40000300800 */
[----:B------:R-:W3:Y:S02]  /*4f490*/  LDL.LU R18, [R1+0x188] ;  /* 0x0001880001127983 */ /* 0x000ee40000300800 */
[----:B------:R-:W3:Y:S01]  /*4f4a0*/  LDL.LU R19, [R1+0x18c] ;  /* 0x00018c0001137983 */ /* 0x000ee20000300800 */
[----:B------:R0:W-:Y:S04]  /*4f4b0*/  STL.64 [R1+0x1cd0], R4 ;  /* 0x001cd00401007387 */ /* 0x0001e80000100a00 */
[----:B0-----:R-:W4:Y:S01]  /*4f4c0*/  LDL.LU R4, [R1+0x140] ;  /* 0x0001400001047983 */ /* 0x001f220000300800 */
[----:B------:R-:W4:Y:S02]  /*4f4d0*/  LDL.LU R5, [R1+0x144] ;  /* 0x0001440001057983 */ /* 0x000f240000300800 */
[----:B------:R-:W2:Y:S02]  /*4f4e0*/  LDL.LU R6, [R1+0x148] ;  /* 0x0001480001067983 */ /* 0x000ea40000300800 */
[----:B------:R-:W2:Y:S02]  /*4f4f0*/  LDL.LU R7, [R1+0x14c] ;  /* 0x00014c0001077983 */ /* 0x000ea40000300800 */
[----:B--2---:R-:W-:Y:S01]  /*4f500*/  STL.64 [R1+0x1ce8], R6 ;  /* 0x001ce80601007387 */ /* 0x004fe20000100a00 */
[----:B----4-:R0:W-:Y:S03]  /*4f510*/  STL.64 [R1+0x1ce0], R4 ;  /* 0x001ce00401007387 */ /* 0x0101e60000100a00 */
[----:B0-----:R-:W2:Y:S01]  /*4f520*/  LDL.LU R4, [R1+0x150] ;  /* 0x0001500001047983 */ /* 0x001ea20000300800 */
[----:B------:R-:W2:Y:S02]  /*4f530*/  LDL.LU R5, [R1+0x154] ;  /* 0x0001540001057983 */ /* 0x000ea40000300800 */
[----:B------:R-:W4:Y:S02]  /*4f540*/  LDL.LU R6, [R1+0x158] ;  /* 0x0001580001067983 */ /* 0x000f240000300800 */
[----:B------:R-:W4:Y:S01]  /*4f550*/  LDL.LU R7, [R1+0x15c] ;  /* 0x00015c0001077983 */ /* 0x000f220000300800 */
[----:B---3--:R-:W-:Y:S01]  /*4f560*/  HMMA.16816.F32.BF16 R12, R8, R12, R16 ;  /* 0x0000000c080c723c */ /* 0x008fe20000041810 */
[----:B----4-:R-:W-:Y:S01]  /*4f570*/  STL.64 [R1+0x1d00], R6 ;  /* 0x001d000601007387 */ /* 0x010fe20000100a00 */
[----:B--2---:R0:W-:Y:S03]  /*4f580*/  STL.64 [R1+0x1cf8], R4 ;  /* 0x001cf80401007387 */ /* 0x0041e60000100a00 */
[----:B0-----:R-:W2:Y:S01]  /*4f590*/  LDL.LU R4, [R1+0x160] ;  /* 0x0001600001047983 */ /* 0x001ea20000300800 */
[----:B------:R-:W2:Y:S02]  /*4f5a0*/  LDL.LU R5, [R1+0x164] ;  /* 0x0001640001057983 */ /* 0x000ea40000300800 */
[----:B------:R-:W2:Y:S02]  /*4f5b0*/  LDL.LU R6, [R1+0x168] ;  /* 0x0001680001067983 */ /* 0x000ea40000300800 */
[----:B------:R-:W2:Y:S01]  /*4f5c0*/  LDL.LU R7, [R1+0x16c] ;  /* 0x00016c0001077983 */ /* 0x000ea20000300800 */
[----:B------:R-:W3:Y:S01]  /*4f5d0*/  LDL.LU R24, [R1+0x130] ;  /* 0x0001300001187983 */ /* 0x000ee20000300800 */
[----:B------:R-:W3:Y:S02]  /*4f5e0*/  LDL.LU R25, [R1+0x134] ;  /* 0x0001340001197983 */ /* 0x000ee40000300800 */
[----:B------:R-:W3:Y:S02]  /*4f5f0*/  LDL.LU R26, [R1+0x138] ;  /* 0x00013800011a7983 */ /* 0x000ee40000300800 */
[----:B------:R-:W3:Y:S01]  /*4f600*/  LDL.LU R27, [R1+0x13c] ;  /* 0x00013c00011b7983 */ /* 0x000ee20000300800 */
[----:B------:R-:W-:Y:S01]  /*4f610*/  STL.64 [R1+0x1b88], R22 ;  /* 0x001b881601007387 */ /* 0x000fe20000100a00 */
[----:B------:R0:W-:Y:S03]  /*4f620*/  STL.64 [R1+0x1b80], R20 ;  /* 0x001b801401007387 */ /* 0x0001e60000100a00 */
[----:B0-----:R-:W4:Y:S01]  /*4f630*/  LDL.LU R20, [R1+0x120] ;  /* 0x0001200001147983 */ /* 0x001f220000300800 */
[----:B------:R-:W4:Y:S02]  /*4f640*/  LDL.LU R21, [R1+0x124] ;  /* 0x0001240001157983 */ /* 0x000f240000300800 */
[----:B------:R-:W4:Y:S02]  /*4f650*/  LDL.LU R22, [R1+0x128] ;  /* 0x0001280001167983 */ /* 0x000f240000300800 */
[----:B------:R-:W2:Y:S01]  /*4f660*/  LDL.LU.64 R18, [R1+0x1d28] ;  /* 0x001d280001127983 */ /* 0x000ea20000300a00 */
[----:B------:R-:W2:Y:S01]  /*4f670*/  LDL.LU.64 R16, [R1+0x1d20] ;  /* 0x001d200001107983 */ /* 0x000ea20000300a00 */
[----:B------:R0:W-:Y:S03]  /*4f680*/  STL.64 [R1+0x180], R12 ;  /* 0x0001800c01007387 */ /* 0x0001e60000100a00 */
[----:B0-----:R-:W2:Y:S01]  /*4f690*/  LDL.LU.64 R12, [R1+0x1d18] ;  /* 0x001d1800010c7983 */ /* 0x001ea20000300a00 */
[----:B------:R-:W-:-:S02]  /*4f6a0*/  IMAD.MOV.U32 R23, RZ, RZ, R28 ;  /* 0x000000ffff177224 */ /* 0x000fc400078e001c */
[----:B------:R-:W-:Y:S02]  /*4f6b0*/  IMAD.MOV.U32 R29, RZ, RZ, R14 ;  /* 0x000000ffff1d7224 */ /* 0x000fe400078e000e */
[----:B------:R-:W-:Y:S02]  /*4f6c0*/  IMAD.MOV.U32 R28, RZ, RZ, R15 ;  /* 0x000000ffff1c7224 */ /* 0x000fe400078e000f */
[C---:B--2---:R-:W-:Y:S01]  /*4f6d0*/  HMMA.16816.F32.BF16 R12, R8.reuse, R12, R16 ;  /* 0x0000000c080c723c */ /* 0x044fe20000041810 */
[----:B------:R-:W2:Y:S11]  /*4f6e0*/  LDL.LU.64 R16, [R1+0x1d10] ;  /* 0x001d100001107983 */ /* 0x000eb60000300a00 */
[----:B------:R-:W-:Y:S11]  /*4f6f0*/  @!UPT UIADD3 URZ, URZ, URZ, URZ ;  /* 0x0000003f3f3ff290 */ /* 0x000ff6000fffe03f */
[----:B------:R-:W-:Y:S01]  /*4f700*/  STL.64 [R1+0x178], R14 ;  /* 0x0001780e01007387 */ /* 0x000fe20000100a00 */
[----:B------:R-:W-:Y:S02]  /*4f710*/  IMAD.MOV.U32 R18, RZ, RZ, R12 ;  /* 0x000000ffff127224 */ /* 0x000fe400078e000c */
[----:B------:R-:W-:Y:S02]  /*4f720*/  IMAD.MOV.U32 R19, RZ, RZ, R13 ;  /* 0x000000ffff137224 */ /* 0x000fe400078e000d */
[----:B------:R-:W3:Y:S03]  /*4f730*/  LDL.LU.64 R12, [R1+0x1d08] ;  /* 0x001d0800010c7983 */ /* 0x000ee60000300a00 */
[----:B------:R-:W-:Y:S01]  /*4f740*/  STL.64 [R1+0x1ba0], R18 ;  /* 0x001ba01201007387 */ /* 0x000fe20000100a00 */
[----:B--2---:R0:W-:Y:S04]  /*4f750*/  STL.64 [R1+0x1b98], R16 ;  /* 0x001b981001007387 */ /* 0x0041e80000100a00 */
[----:B0-----:R-:W2:Y:S01]  /*4f760*/  LDL.LU R16, [R1+0x330] ;  /* 0x0003300001107983 */ /* 0x001ea20000300800 */
[----:B------:R-:W2:Y:S01]  /*4f770*/  LDL.LU R17, [R1+0x334] ;  /* 0x0003340001117983 */ /* 0x000ea20000300800 */
[----:B---3--:R-:W-:Y:S02]  /*4f780*/  HMMA.16816.F32.BF16 R12, R8, R12, R4 ;  /* 0x0000000c080c723c */ /* 0x008fe40000041804 */
[----:B------:R-:W3:Y:S01]  /*4f790*/  LDL.LU.64 R6, [R1+0x1d00] ;  /* 0x001d000001067983 */ /* 0x000ee20000300a00 */
[----:B------:R-:W3:Y:S11]  /*4f7a0*/  LDL.LU.64 R4, [R1+0x1cf8] ;  /* 0x001cf80001047983 */ /* 0x000ef60000300a00 */
[----:B------:R-:W-:Y:S09]  /*4f7b0*/  @!UPT UIADD3 URZ, URZ, URZ, URZ ;  /* 0x0000003f3f3ff290 */ /* 0x000ff2000fffe03f */
[----:B------:R0:W-:Y:S01]  /*4f7c0*/  STL [R1+0x160], R12 ;  /* 0x0001600c01007387 */ /* 0x0001e20000100800 */
[----:B------:R-:W-:-:S03]  /*4f7d0*/  IMAD.MOV.U32 R3, RZ, RZ, R13 ;  /* 0x000000ffff037224 */ /* 0x000fc600078e000d */
[----:B0-----:R-:W3:Y:S01]  /*4f7e0*/  LDL.LU.64 R12, [R1+0x1cf0] ;  /* 0x001cf000010c7983 */ /* 0x001ee20000300a00 */
[----:B------:R-:W-:Y:S02]  /*4f7f0*/  IMAD.MOV.U32 R0, RZ, RZ, R14 ;  /* 0x000000ffff007224 */ /* 0x000fe400078e000e */
[----:B------:R-:W-:Y:S02]  /*4f800*/  IMAD.MOV.U32 R2, RZ, RZ, R15 ;  /* 0x000000ffff027224 */ /* 0x000fe400078e000f */
[----:B------:R-:W-:Y:S01]  /*4f810*/  STL [R1+0x1a5c], R3 ;  /* 0x001a5c0301007387 */ /* 0x000fe20000100800 */
[----:B------:R-:W-:Y:S02]  /*4f820*/  STL [R1+0x1a58], R0 ;  /* 0x001a580001007387 */ /* 0x000fe40000100800 */
[----:B------:R-:W-:Y:S01]  /*4f830*/  STL [R1+0x1a54], R2 ;  /* 0x001a540201007387 */ /* 0x000fe20000100800 */
[C---:B---3--:R-:W-:Y:S01]  /*4f840*/  HMMA.16816.F32.BF16 R12, R8.reuse, R12, R4 ;  /* 0x0000000c080c723c */ /* 0x048fe20000041804 */
[----:B------:R-:W3:Y:S01]  /*4f850*/  LDL.LU.64 R6, [R1+0x1ce8] ;  /* 0x001ce80001067983 */ /* 0x000ee20000300a00 */
[----:B------:R-:W3:Y:S11]  /*4f860*/  LDL.LU.64 R4, [R1+0x1ce0] ;  /* 0x001ce00001047983 */ /* 0x000ef60000300a00 */
[----:B------:R-:W-:Y:S10]  /*4f870*/  @!UPT UIADD3 URZ, URZ, URZ, URZ ;  /* 0x0000003f3f3ff290 */ /* 0x000ff4000fffe03f */
[----:B------:R0:W-:Y:S01]  /*4f880*/  STL.64 [R1+0x150], R12 ;  /* 0x0001500c01007387 */ /* 0x0001e20000100a00 */
[----:B------:R3:W-:Y:S03]  /*4f890*/  STL.64 [R1+0x158], R14 ;  /* 0x0001580e01007387 */ /* 0x0007e60000100a00 */
[----:B0-----:R-:W3:Y:S01]  /*4f8a0*/  LDL.LU.64 R12, [R1+0x1cd8] ;  /* 0x001cd800010c7983 */ /* 0x001ee20000300a00 */
[C---:B--2---:R-:W-:Y:S08]  /*4f8b0*/  HMMA.16816.F32.BF16 R16, R8.reuse, R16, R24 ;  /* 0x000000100810723c */ /* 0x044ff00000041818 */
[C---:B---3--:R-:W-:Y:S01]  /*4f8c0*/  HMMA.16816.F32.BF16 R12, R8.reuse, R12, R4 ;  /* 0x0000000c080c723c */ /* 0x048fe20000041804 */
[----:B------:R-:W4:Y:S11]  /*4f8d0*/  LDL.LU.64 R4, [R1+0x1cd0] ;  /* 0x001cd00001047983 */ /* 0x000f360000300a00 */
[----:B------:R-:W-:Y:S11]  /*4f8e0*/  @!UPT UIADD3 URZ, URZ, URZ, URZ ;  /* 0x0000003f3f3ff290 */ /* 0x000ff6000fffe03f */
[----:B------:R-:W-:Y:S01]  /*4f8f0*/  @!UPT UIADD3 URZ, URZ, URZ, URZ ;  /* 0x0000003f3f3ff290 */ /* 0x000fe2000fffe03f */
[----:B------:R-:W-:Y:S02]  /*4f900*/  IMAD.MOV.U32 R2, RZ, RZ, R14 ;  /* 0x000000ffff027224 */ /* 0x000fe400078e000e */
[----:B------:R-:W-:Y:S02]  /*4f910*/  IMAD.MOV.U32 R0, RZ, RZ, R13 ;  /* 0x000000ffff007224 */ /* 0x000fe400078e000d */
[----:B------:R-:W-:Y:S01]  /*4f920*/  IMAD.MOV.U32 R3, RZ, RZ, R12 ;  /* 0x000000ffff037224 */ /* 0x000fe200078e000c */
[----:B------:R0:W-:Y:S04]  /*4f930*/  STL [R1+0x14c], R15 ;  /* 0x00014c0f01007387 */ /* 0x0001e80000100800 */
[----:B0-----:R-:W2:Y:S01]  /*4f940*/  LDL.LU.64 R14, [R1+0x1cc8] ;  /* 0x001cc800010e7983 */ /* 0x001ea20000300a00 */
[----:B------:R-:W2:Y:S02]  /*4f950*/  LDL.LU.64 R12, [R1+0x1cc0] ;  /* 0x001cc000010c7983 */ /* 0x000ea40000300a00 */
[----:B------:R0:W-:Y:S02]  /*4f960*/  STL [R1+0x1a68], R2 ;  /* 0x001a680201007387 */ /* 0x0001e40000100800 */
[----:B------:R1:W-:Y:S01]  /*4f970*/  STL [R1+0x1a64], R0 ;  /* 0x001a640001007387 */ /* 0x0003e20000100800 */
[----:B------:R3:W-:Y:S01]  /*4f980*/  STL [R1+0x1a60], R3 ;  /* 0x001a600301007387 */ /* 0x0007e20000100800 */
[----:B------:R-:W2:Y:S02]  /*4f990*/  LDL.LU.64 R24, [R1+0x1cb8] ;  /* 0x001cb80001187983 */ /* 0x000ea40000300a00 */
[----:B------:R-:W-:Y:S02]  /*4f9a0*/  STL.64 [R1+0x130], R16 ;  /* 0x0001301001007387 */ /* 0x000fe40000100a00 */
[----:B------:R-:W-:Y:S01]  /*4f9b0*/  STL.64 [R1+0x138], R18 ;  /* 0x0001381201007387 */ /* 0x000fe20000100a00 */
[C---:B----4-:R-:W-:Y:S11]  /*4f9c0*/  HMMA.16816.F32.BF16 R4, R8.reuse, R4, R20 ;  /* 0x000000040804723c */ /* 0x050ff60000041814 */
[----:B------:R-:W-:Y:S11]  /*4f9d0*/  @!UPT UIADD3 URZ, URZ, URZ, URZ ;  /* 0x0000003f3f3ff290 */ /* 0x000ff6000fffe03f */
[----:B------:R-:W-:Y:S01]  /*4f9e0*/  @!UPT UIADD3 URZ, URZ, URZ, URZ ;  /* 0x0000003f3f3ff290 */ /* 0x000fe2000fffe03f */
[----:B------:R2:W-:Y:S01]  /*4f9f0*/  STL [R1+0x120], R4 ;  /* 0x0001200401007387 */ /* 0x0005e20000100800 */
[----:B0-----:R-:W-:Y:S02]  /*4fa00*/  IMAD.MOV.U32 R2, RZ, RZ, R5 ;  /* 0x000000ffff027224 */ /* 0x001fe400078e0005 */
[----:B-1----:R-:W-:Y:S02]  /*4fa10*/  IMAD.MOV.U32 R0, RZ, RZ, R6 ;  /* 0x000000ffff007224 */ /* 0x002fe400078e0006 */
[----:B---3--:R-:W-:Y:S02]  /*4fa20*/  IMAD.MOV.U32 R3, RZ, RZ, R7 ;  /* 0x000000ffff037224 */ /* 0x008fe400078e0007 */
[C---:B--2---:R-:W-:Y:S03]  /*4fa30*/  HMMA.16816.F32.BF16 R4, R8.reuse, R24, R12 ;  /* 0x000000180804723c */ /* 0x044fe6000004180c */
[----:B------:R-:W-:Y:S01]  /*4fa40*/  STL [R1+0x1a74], R3 ;  /* 0x001a740301007387 */ /* 0x000fe20000100800 */
[----:B------:R-:W-:Y:S02]  /*4fa50*/  STL [R1+0x1a70], R0 ;  /* 0x001a700001007387 */ /* 0x000fe40000100800 */
[----:B------:R-:W-:Y:S02]  /*4fa60*/  STL [R1+0x1a6c], R2 ;  /* 0x001a6c0201007387 */ /* 0x000fe40000100800 */
[----:B------:R-:W2:Y:S11]  /*4fa70*/  LDL.LU R24, [R1+0x280] ;  /* 0x0002800001187983 */ /* 0x000eb60000300800 */
[----:B------:R-:W-:Y:S04]  /*4fa80*/  @!UPT UIADD3 URZ, URZ, URZ, URZ ;  /* 0x0000003f3f3ff290 */ /* 0x000fe8000fffe03f */
[----:B------:R-:W-:Y:S01]  /*4fa90*/  STL.64 [R1+0x110], R4 ;  /* 0x0001100401007387 */ /* 0x000fe20000100a00 */
[----:B------:R-:W-:Y:S02]  /*4faa0*/  STL.64 [R1+0x118], R6 ;  /* 0x0001180601007387 */ /* 0x000fe40000100a00 */
[----:B------:R-:W2:Y:S02]  /*4fab0*/  LDL.LU R25, [R1+0x284] ;  /* 0x0002840001197983 */ /* 0x000ea40000300800 */
[----:B--2---:R-:W-:Y:S01]  /*4fac0*/  STL.64 [R1+0x1c20], R24 ;  /* 0x001c201801007387 */ /* 0x004fe20000100a00 */
[----:B------:R-:W2:Y:S02]  /*4fad0*/  LDL.LU R12, [R1+0x80] ;  /* 0x00008000010c7983 */ /* 0x000ea40000300800 */
[----:B------:R-:W2:Y:S02]  /*4fae0*/  LDL.LU R13, [R1+0x84] ;  /* 0x00008400010d7983 */ /* 0x000ea40000300800 */
[----:B------:R-:W3:Y:S01]  /*4faf0*/  LDL.LU R14, [R1+0x88] ;  /* 0x00008800010e7983 */ /* 0x000ee20000300800 */
[----:B------:R-:W3:Y:S04]  /*4fb00*/  LDL.LU R15, [R1+0x8c] ;  /* 0x00008c00010f7983 */ /* 0x000ee80000300800 */
[----:B---3--:R-:W-:Y:S01]  /*4fb10*/  STL.64 [R1+0x1c30], R14 ;  /* 0x001c300e01007387 */ /* 0x008fe20000100a00 */
[----:B--2---:R0:W-:Y:S02]  /*4fb20*/  STL.64 [R1+0x1c28], R12 ;  /* 0x001c280c01007387 */ /* 0x0041e40000100a00 */
[----:B------:R-:W2:Y:S02]  /*4fb30*/  LDL.LU R16, [R1+0x2a0] ;  /* 0x0002a00001107983 */ /* 0x000ea40000300800 */
[----:B------:R-:W2:Y:S02]  /*4fb40*/  LDL.LU R17, [R1+0x2a4] ;  /* 0x0002a40001117983 */ /* 0x000ea40000300800 */
[----:B--2---:R-:W-:Y:S01]  /*4fb50*/  STL.64 [R1+0x1c38], R16 ;  /* 0x001c381001007387 */ /* 0x004fe20000100a00 */
[----:B0-----:R-:W2:Y:S02]  /*4fb60*/  LDL.LU R12, [R1+0x2b0] ;  /* 0x0002b000010c7983 */ /* 0x001ea40000300800 */
[----:B------:R-:W2:Y:S02]  /*4fb70*/  LDL.LU R13, [R1+0x2b4] ;  /* 0x0002b400010d7983 */ /* 0x000ea40000300800 */
[----:B--2---:R0:W-:Y:S04]  /*4fb80*/  STL.64 [R1+0x1c40], R12 ;  /* 0x001c400c01007387 */ /* 0x0041e80000100a00 */
[----:B0-----:R-:W2:Y:S01]  /*4fb90*/  LDL.LU R12, [R1+0x2c0] ;  /* 0x0002c000010c7983 */ /* 0x001ea20000300800 */
[----:B------:R-:W2:Y:S03]  /*4fba0*/  LDL.LU R13, [R1+0x2c4] ;  /* 0x0002c400010d7983 */ /* 0x000ea60000300800 */
[----:B--2---:R0:W-:Y:S01]  /*4fbb0*/  STL.64 [R1+0x1c58], R12 ;  /* 0x001c580c01007387 */ /* 0x0041e20000100a00 */
[----:B------:R-:W2:Y:S02]  /*4fbc0*/  LDL.LU R16, [R1+0xb0] ;  /* 0x0000b00001107983 */ /* 0x000ea40000300800 */
[----:B------:R-:W2:Y:S02]  /*4fbd0*/  LDL.LU R17, [R1+0xb4] ;  /* 0x0000b40001117983 */ /* 0x000ea40000300800 */
[----:B------:R-:W3:Y:S01]  /*4fbe0*/  LDL.LU R18, [R1+0xb8] ;  /* 0x0000b80001127983 */ /* 0x000ee20000300800 */
[----:B------:R-:W3:Y:S04]  /*4fbf0*/  LDL.LU R19, [R1+0xbc] ;  /* 0x0000bc0001137983 */ /* 0x000ee80000300800 */
[----:B0-----:R-:W4:Y:S01]  /*4fc00*/  LDL.LU R12, [R1+0x2d0] ;  /* 0x0002d000010c7983 */ /* 0x001f220000300800 */
[----:B------:R-:W4:Y:S03]  /*4fc10*/  LDL.LU R13, [R1+0x2d4] ;  /* 0x0002d400010d7983 */ /* 0x000f260000300800 */
[----:B----4-:R0:W-:Y:S04]  /*4fc20*/  STL.64 [R1+0x1c70], R12 ;  /* 0x001c700c01007387 */ /* 0x0101e80000100a00 */
[----:B0-----:R-:W4:Y:S01]  /*4fc30*/  LDL.LU R12, [R1+0x2e0] ;  /* 0x0002e000010c7983 */ /* 0x001f220000300800 */
[----:B------:R-:W4:Y:S03]  /*4fc40*/  LDL.LU R13, [R1+0x2e4] ;  /* 0x0002e400010d7983 */ /* 0x000f260000300800 */
[----:B----4-:R0:W-:Y:S04]  /*4fc50*/  STL.64 [R1+0x1c88], R12 ;  /* 0x001c880c01007387 */ /* 0x0101e80000100a00 */
[----:B0-----:R-:W4:Y:S01]  /*4fc60*/  LDL.LU R12, [R1+0x2f0] ;  /* 0x0002f000010c7983 */ /* 0x001f220000300800 */
[----:B------:R-:W4:Y:S03]  /*4fc70*/  LDL.LU R13, [R1+0x2f4] ;  /* 0x0002f400010d7983 */ /* 0x000f260000300800 */
[----:B----4-:R0:W-:Y:S04]  /*4fc80*/  STL.64 [R1+0x1ca0], R12 ;  /* 0x001ca00c01007387 */ /* 0x0101e80000100a00 */
[----:B0-----:R-:W4:Y:S01]  /*4fc90*/  LDL.LU R12, [R1+0x300] ;  /* 0x00030000010c7983 */ /* 0x001f220000300800 */
[----:B------:R-:W4:Y:S02]  /*4fca0*/  LDL.LU R13, [R1+0x304] ;  /* 0x00030400010d7983 */ /* 0x000f240000300800 */
[----:B---3--:R-:W-:Y:S02]  /*4fcb0*/  STL.64 [R1+0x1c50], R18 ;  /* 0x001c501201007387 */ /* 0x008fe40000100a00 */
[----:B--2---:R0:W-:Y:S02]  /*4fcc0*/  STL.64 [R1+0x1c48], R16 ;  /* 0x001c481001007387 */ /* 0x0041e40000100a00 */
[----:B0-----:R-:W2:Y:S01]  /*4fcd0*/  LDL.LU R16, [R1+0xc0] ;  /* 0x0000c00001107983 */ /* 0x001ea20000300800 */
[----:B------:R-:W2:Y:S02]  /*4fce0*/  LDL.LU R17, [R1+0xc4] ;  /* 0x0000c40001117983 */ /* 0x000ea40000300800 */
[----:B------:R-:W3:Y:S02]  /*4fcf0*/  LDL.LU R18, [R1+0xc8] ;  /* 0x0000c80001127983 */ /* 0x000ee40000300800 */
[----:B------:R-:W3:Y:S02]  /*4fd00*/  LDL.LU R19, [R1+0xcc] ;  /* 0x0000cc0001137983 */ /* 0x000ee40000300800 */
[----:B---3--:R-:W-:Y:S01]  /*4fd10*/  STL.64 [R1+0x1c68], R18 ;  /* 0x001c681201007387 */ /* 0x008fe20000100a00 */
[----:B--2---:R0:W-:Y:S03]  /*4fd20*/  STL.64 [R1+0x1c60], R16 ;  /* 0x001c601001007387 */ /* 0x0041e60000100a00 */
        /* <DEDUP_REMOVED lines=18> */
[----:B0-----:R-:W4:Y:S01]  /*4fe50*/  LDL.LU R16, [R1+0x100] ;  /* 0x0001000001107983 */ /* 0x001f220000300800 */
[----:B------:R-:W4:Y:S02]  /*4fe60*/  LDL.LU R17, [R1+0x104] ;  /* 0x0001040001117983 */ /* 0x000f240000300800 */
[----:B------:R-:W4:Y:S02]  /*4fe70*/  LDL.LU R18, [R1+0x108] ;  /* 0x0001080001127983 */ /* 0x000f240000300800 */
[----:B------:R-:W4:Y:S01]  /*4fe80*/  LDL.LU R19, [R1+0x10c] ;  /* 0x00010c0001137983 */ /* 0x000f220000300800 */
[----:B------:R-:W2:Y:S01]  /*4fe90*/  LDL.LU R24, [R1+0xa0] ;  /* 0x0000a00001187983 */ /* 0x000ea20000300800 */
[----:B------:R-:W2:Y:S02]  /*4fea0*/  LDL.LU R25, [R1+0xa4] ;  /* 0x0000a40001197983 */ /* 0x000ea40000300800 */
[----:B------:R-:W2:Y:S02]  /*4feb0*/  LDL.LU R26, [R1+0xa8] ;  /* 0x0000a800011a7983 */ /* 0x000ea40000300800 */
[----:B------:R-:W2:Y:S01]  /*4fec0*/  LDL.LU R27, [R1+0xac] ;  /* 0x0000ac00011b7983 */ /* 0x000ea20000300800 */
[----:B------:R-:W3:Y:S01]  /*4fed0*/  LDL.LU R4, [R1+0x290] ;  /* 0x0002900001047983 */ /* 0x000ee20000300800 */
[----:B------:R-:W3:Y:S02]  /*4fee0*/  LDL.LU R5, [R1+0x294] ;  /* 0x0002940001057983 */ /* 0x000ee40000300800 */
[----:B------:R-:W3:Y:S02]  /*4fef0*/  LDL.LU R20, [R1+0x90] ;  /* 0x0000900001147983 */ /* 0x000ee40000300800 */
[----:B------:R-:W3:Y:S01]  /*4ff00*/  LDL.LU R21, [R1+0x94] ;  /* 0x0000940001157983 */ /* 0x000ee20000300800 */
[----:B------:R-:W3:Y:S01]  /*4ff10*/  LDL.LU R22, [R1+0x98] ;  /* 0x0000980001167983 */ /* 0x000ee20000300800 */
[----:B------:R-:W3:Y:S01]  /*4ff20*/  LDL.LU R23, [R1+0x9c] ;  /* 0x00009c0001177983 */ /* 0x000ee20000300800 */
[----:B----4-:R-:W-:Y:S02]  /*4ff30*/  HMMA.16816.F32.BF16 R12, R8, R12, R16 ;  /* 0x0000000c080c723c */ /* 0x010fe40000041810 */
[----:B------:R-:W4:Y:S01]  /*4ff40*/  LDL.LU.64 R18, [R1+0x1cb0] ;  /* 0x001cb00001127983 */ /* 0x000f220000300a00 */
[----:B------:R-:W4:Y:S11]  /*4ff50*/  LDL.LU.64 R16, [R1+0x1ca8] ;  /* 0x001ca80001107983 */ /* 0x000f360000300a00 */
[----:B------:R-:W-:Y:S09]  /*4ff60*/  @!UPT UIADD3 URZ, URZ, URZ, URZ ;  /* 0x0000003f3f3ff290 */ /* 0x000ff2000fffe03f */
[----:B------:R0:W-:Y:S01]  /*4ff70*/  STL [R1+0x100], R12 ;  /* 0x0001000c01007387 */ /* 0x0001e20000100800 */
[----:B------:R-:W-:-:S03]  /*4ff80*/  IMAD.MOV.U32 R3, RZ, RZ, R13 ;  /* 0x000000ffff037224 */ /* 0x000fc600078e000d */
[----:B0-----:R-:W4:Y:S01]  /*4ff90*/  LDL.LU.64 R12, [R1+0x1ca0] ;  /* 0x001ca000010c7983 */ /* 0x001f220000300a00 */
[----:B------:R-:W-:Y:S02]  /*4ffa0*/  IMAD.MOV.U32 R0, RZ, RZ, R14 ;  /* 0x000000ffff007224 */ /* 0x000fe400078e000e */
[----:B------:R-:W-:-:S05]  /*4ffb0*/  IMAD.MOV.U32 R2, RZ, RZ, R15 ;  /* 0x000000ffff027224 */ /* 0x000fca00078e000f */
[----:B------:R-:W-:Y:S01]  /*4ffc0*/  STL [R1+0x1a80], R2 ;  /* 0x001a800201007387 */ /* 0x000fe20000100800 */
[----:B------:R-:W-:Y:S02]  /*4ffd0*/  STL [R1+0x1a7c], R0 ;  /* 0x001a7c0001007387 */ /* 0x000fe40000100800 */
[----:B------:R-:W-:Y:S01]  /*4ffe0*/  STL [R1+0x1a78], R3 ;  /* 0x001a780301007387 */ /* 0x000fe20000100800 */
[C---:B----4-:R-:W-:Y:S01]  /*4fff0*/  HMMA.16816.F32.BF16 R12, R8.reuse, R12, R16 ;  /* 0x0000000c080c723c */ /* 0x050fe20000041810 */
[----:B------:R-:W4:Y:S01]  /*50000*/  LDL.LU.64 R18, [R1+0x1c98] ;  /* 0x001c980001127983 */ /* 0x000f220000300a00 */
[----:B------:R-:W4:Y:S11]  /*50010*/  LDL.LU.64 R16, [R1+0x1c90] ;  /* 0x001c900001107983 */ /* 0x000f360000300a00 */
[----:B------:R-:W-:Y:S10]  /*50020*/  @!UPT UIADD3 URZ, URZ, URZ, URZ ;  /* 0x0000003f3f3ff290 */ /* 0x000ff4000fffe03f */
[----:B------:R0:W-:Y:S01]  /*50030*/  STL.64 [R1+0xf0], R12 ;  /* 0x0000f00c01007387 */ /* 0x0001e20000100a00 */
[----:B------:R4:W-:Y:S03]  /*50040*/  STL.64 [R1+0xf8], R14 ;  /* 0x0000f80e01007387 */ /* 0x0009e60000100a00 */
[----:B0-----:R-:W4:Y:S02]  /*50050*/  LDL.LU.64 R12, [R1+0x1c88] ;  /* 0x001c8800010c7983 */ /* 0x001f240000300a00 */
        /* <DEDUP_REMOVED lines=27> */
[----:B------:R-:W-:-:S03]  /*50210*/  IMAD.MOV.U32 R2, RZ, RZ, R14 ;  /* 0x000000ffff027224 */ /* 0x000fc600078e000e */
[----:B------:R-:W-:Y:S02]  /*50220*/  STL [R1+0x1a98], R0 ;  /* 0x001a980001007387 */ /* 0x000fe40000100800 */
[----:B------:R-:W-:Y:S02]  /*50230*/  STL [R1+0x1a94], R2 ;  /* 0x001a940201007387 */ /* 0x000fe40000100800 */
[----:B------:R-:W-:Y:S01]  /*50240*/  STL [R1+0x1a90], R3 ;  /* 0x001a900301007387 */ /* 0x000fe20000100800 */
[C---:B----4-:R-:W-:Y:S01]  /*50250*/  HMMA.16816.F32.BF16 R12, R8.reuse, R12, R16 ;  /* 0x0000000c080c723c */ /* 0x050fe20000041810 */
[----:B------:R-:W2:Y:S11]  /*50260*/  LDL.LU.64 R16, [R1+0x1c38] ;  /* 0x001c380001107983 */ /* 0x000eb60000300a00 */
[----:B------:R-:W-:Y:S11]  /*50270*/  @!UPT UIADD3 URZ, URZ, URZ, URZ ;  /* 0x0000003f3f3ff290 */ /* 0x000ff6000fffe03f */
[----:B------:R-:W-:Y:S01]  /*50280*/  STL.64 [R1+0xb0], R12 ;  /* 0x0000b00c01007387 */ /* 0x000fe20000100a00 */
[----:B------:R0:W-:Y:S03]  /*50290*/  STL.64 [R1+0xb8], R14 ;  /* 0x0000b80e01007387 */ /* 0x0001e60000100a00 */
[----:B0-----:R-:W4:Y:S01]  /*502a0*/  LDL.LU.64 R14, [R1+0x1c30] ;  /* 0x001c3000010e7983 */ /* 0x001f220000300a00 */
[----:B------:R-:W4:Y:S01]  /*502b0*/  LDL.LU.64 R12, [R1+0x1c28] ;  /* 0x001c2800010c7983 */ /* 0x000f220000300a00 */
[C---:B--2---:R-:W-:Y:S02]  /*502c0*/  HMMA.16816.F32.BF16 R16, R8.reuse, R16, R24 ;  /* 0x000000100810723c */ /* 0x044fe40000041818 */
[----:B------:R-:W4:Y:S11]  /*502d0*/  LDL.LU.64 R24, [R1+0x1c20] ;  /* 0x001c200001187983 */ /* 0x000f360000300a00 */
[----:B------:R-:W-:Y:S10]  /*502e0*/  @!UPT UIADD3 URZ, URZ, URZ, URZ ;  /* 0x0000003f3f3ff290 */ /* 0x000ff4000fffe03f */
[----:B------:R3:W-:Y:S01]  /*502f0*/  STL [R1+0xa0], R16 ;  /* 0x0000a01001007387 */ /* 0x0007e20000100800 */
[----:B------:R-:W-:Y:S02]  /*50300*/  IMAD.MOV.U32 R0, RZ, RZ, R17 ;  /* 0x000000ffff007224 */ /* 0x000fe400078e0011 */
[----:B------:R-:W-:Y:S02]  /*50310*/  IMAD.MOV.U32 R2, RZ, RZ, R18 ;  /* 0x000000ffff027224 */ /* 0x000fe400078e0012 */
[----:B------:R-:W-:Y:S02]  /*50320*/  IMAD.MOV.U32 R3, RZ, RZ, R19 ;  /* 0x000000ffff037224 */ /* 0x000fe400078e0013 */
[C---:B---3--:R-:W-:Y:S03]  /*50330*/  HMMA.16816.F32.BF16 R16, R8.reuse, R4, R20 ;  /* 0x000000040810723c */ /* 0x048fe60000041814 */
[----:B------:R-:W-:Y:S01]  /*50340*/  STL [R1+0x1aa4], R3 ;  /* 0x001aa40301007387 */ /* 0x000fe20000100800 */
[----:B------:R-:W-:Y:S02]  /*50350*/  STL [R1+0x1aa0], R2 ;  /* 0x001aa00201007387 */ /* 0x000fe40000100800 */
[----:B------:R-:W-:Y:S11]  /*50360*/  STL [R1+0x1a9c], R0 ;  /* 0x001a9c0001007387 */ /* 0x000ff60000100800 */
[----:B------:R-:W-:Y:S06]  /*50370*/  @!UPT UIADD3 URZ, URZ, URZ, URZ ;  /* 0x0000003f3f3ff290 */ /* 0x000fec000fffe03f */
[----:B------:R-:W-:Y:S01]  /*50380*/  STL.64 [R1+0x90], R16 ;  /* 0x0000901001007387 */ /* 0x000fe20000100a00 */
[----:B------:R-:W-:Y:S01]  /*50390*/  STL.64 [R1+0x98], R18 ;  /* 0x0000981201007387 */ /* 0x000fe20000100a00 */
[----:B----4-:R-:W-:Y:S11]  /*503a0*/  HMMA.16816.F32.BF16 R4, R8, R24, R12 ;  /* 0x000000180804723c */ /* 0x010ff6000004180c */
[----:B------:R-:W-:Y:S11]  /*503b0*/  @!UPT UIADD3 URZ, URZ, URZ, URZ ;  /* 0x0000003f3f3ff290 */ /* 0x000ff6000fffe03f */
[----:B------:R-:W-:Y:S01]  /*503c0*/  @!UPT UIADD3 URZ, URZ, URZ, URZ ;  /* 0x0000003f3f3ff290 */ /* 0x000fe2000fffe03f */
[----:B------:R-:W-:Y:S01]  /*503d0*/  STL [R1+0x80], R4 ;  /* 0x0000800401007387 */ /* 0x000fe20000100800 */
[----:B------:R-:W2:Y:S02]  /*503e0*/  LDL.LU R20, [R1] ;  /* 0x0000000001147983 */ /* 0x000ea40000300800 */
[----:B------:R-:W2:Y:S02]  /*503f0*/  LDL.LU R21, [R1+0x4] ;  /* 0x0000040001157983 */ /* 0x000ea40000300800 */
[----:B------:R-:W3:Y:S01]  /*50400*/  LDL.LU R22, [R1+0x8] ;  /* 0x0000080001167983 */ /* 0x000ee20000300800 */
[----:B------:R-:W3:Y:S04]  /*50410*/  LDL.LU R23, [R1+0xc] ;  /* 0x00000c0001177983 */ /* 0x000ee80000300800 */
[----:B---3--:R-:W-:Y:S01]  /*50420*/  STL.64 [R1+0x1bb0], R22 ;  /* 0x001bb01601007387 */ /* 0x008fe20000100a00 */
[----:B--2---:R0:W-:Y:S03]  /*50430*/  STL.64 [R1+0x1ba8], R20 ;  /* 0x001ba81401007387 */ /* 0x0041e60000100a00 */
[----:B0-----:R-:W2:Y:S01]  /*50440*/  LDL.LU R20, [R1+0x220] ;  /* 0x0002200001147983 */ /* 0x001ea20000300800 */
[----:B------:R-:W2:Y:S02]  /*50450*/  LDL.LU R21, [R1+0x224] ;  /* 0x0002240001157983 */ /* 0x000ea40000300800 */
[----:B------:R-:W-:Y:S01]  /*50460*/  IMAD.MOV.U32 R3, RZ, RZ, R5 ;  /* 0x000000ffff037224 */ /* 0x000fe200078e0005 */
[----:B--2---:R-:W-:Y:S01]  /*50470*/  STL.64 [R1+0x1bc8], R20 ;  /* 0x001bc81401007387 */ /* 0x004fe20000100a00 */
[----:B------:R-:W2:Y:S02]  /*50480*/  LDL.LU R24, [R1+0x210] ;  /* 0x0002100001187983 */ /* 0x000ea40000300800 */
[----:B------:R-:W2:Y:S02]  /*50490*/  LDL.LU R25, [R1+0x214] ;  /* 0x0002140001197983 */ /* 0x000ea40000300800 */
[----:B------:R-:W3:Y:S01]  /*504a0*/  LDL.LU R4, [R1+0x230] ;  /* 0x0002300001047983 */ /* 0x000ee20000300800 */
[----:B------:R-:W3:Y:S04]  /*504b0*/  LDL.LU R5, [R1+0x234] ;  /* 0x0002340001057983 */ /* 0x000ee80000300800 */
[----:B---3--:R0:W-:Y:S04]  /*504c0*/  STL.64 [R1+0x1bd0], R4 ;  /* 0x001bd00401007387 */ /* 0x0081e80000100a00 */
[----:B0-----:R-:W3:Y:S01]  /*504d0*/  LDL.LU R4, [R1+0x240] ;  /* 0x0002400001047983 */ /* 0x001ee20000300800 */
[----:B------:R-:W3:Y:S03]  /*504e0*/  LDL.LU R5, [R1+0x244] ;  /* 0x0002440001057983 */ /* 0x000ee60000300800 */
[----:B---3--:R0:W-:Y:S04]  /*504f0*/  STL.64 [R1+0x1be8], R4 ;  /* 0x001be80401007387 */ /* 0x0081e80000100a00 */
[----:B0-----:R-:W3:Y:S01]  /*50500*/  LDL.LU R4, [R1+0x250] ;  /* 0x0002500001047983 */ /* 0x001ee20000300800 */
[----:B------:R-:W3:Y:S03]  /*50510*/  LDL.LU R5, [R1+0x254] ;  /* 0x0002540001057983 */ /* 0x000ee60000300800 */
[----:B---3--:R0:W-:Y:S04]  /*50520*/  STL.64 [R1+0x1c00], R4 ;  /* 0x001c000401007387 */ /* 0x0081e80000100a00 */
[----:B0-----:R-:W3:Y:S01]  /*50530*/  LDL.LU R4, [R1+0x260] ;  /* 0x0002600001047983 */ /* 0x001ee20000300800 */
[----:B------:R-:W3:Y:S03]  /*50540*/  LDL.LU R5, [R1+0x264] ;  /* 0x0002640001057983 */ /* 0x000ee60000300800 */
[----:B---3--:R0:W-:Y:S01]  /*50550*/  STL.64 [R1+0x1c18], R4 ;  /* 0x001c180401007387 */ /* 0x0081e20000100a00 */
[----:B------:R-:W3:Y:S02]  /*50560*/  LDL.LU R20, [R1+0x30] ;  /* 0x0000300001147983 */ /* 0x000ee40000300800 */
[----:B------:R-:W3:Y:S02]  /*50570*/  LDL.LU R21, [R1+0x34] ;  /* 0x0000340001157983 */ /* 0x000ee40000300800 */
[----:B------:R-:W4:Y:S01]  /*50580*/  LDL.LU R22, [R1+0x38] ;  /* 0x0000380001167983 */ /* 0x000f220000300800 */
[----:B------:R-:W4:Y:S01]  /*50590*/  LDL.LU R23, [R1+0x3c] ;  /* 0x00003c0001177983 */ /* 0x000f220000300800 */
[----:B------:R-:W2:Y:S02]  /*505a0*/  LDL.LU R12, [R1+0x270] ;  /* 0x00027000010c7983 */ /* 0x000ea40000300800 */
[----:B------:R-:W2:Y:S02]  /*505b0*/  LDL.LU R13, [R1+0x274] ;  /* 0x00027400010d7983 */ /* 0x000ea40000300800 */
[----:B------:R-:W-:-:S02]  /*505c0*/  IMAD.MOV.U32 R2, RZ, RZ, R6 ;  /* 0x000000ffff027224 */ /* 0x000fc400078e0006 */
[----:B------:R-:W-:Y:S01]  /*505d0*/  IMAD.MOV.U32 R0, RZ, RZ, R7 ;  /* 0x000000ffff007224 */ /* 0x000fe200078e0007 */
[----:B0-----:R-:W2:Y:S01]  /*505e0*/  LDL.LU R4, [R1+0x70] ;  /* 0x0000700001047983 */ /* 0x001ea20000300800 */
[----:B------:R-:W2:Y:S02]  /*505f0*/  LDL.LU R5, [R1+0x74] ;  /* 0x0000740001057983 */ /* 0x000ea40000300800 */
[----:B------:R-:W2:Y:S02]  /*50600*/  LDL.LU R6, [R1+0x78] ;  /* 0x0000780001067983 */ /* 0x000ea40000300800 */
[----:B------:R-:W2:Y:S01]  /*50610*/  LDL.LU R7, [R1+0x7c] ;  /* 0x00007c0001077983 */ /* 0x000ea20000300800 */
[----:B----4-:R-:W-:Y:S01]  /*50620*/  STL.64 [R1+0x1be0], R22 ;  /* 0x001be01601007387 */ /* 0x010fe20000100a00 */
[----:B---3--:R0:W-:Y:S03]  /*50630*/  STL.64 [R1+0x1bd8], R20 ;  /* 0x001bd81401007387 */ /* 0x0081e60000100a00 */
[----:B0-----:R-:W3:Y:S01]  /*50640*/  LDL.LU R20, [R1+0x40] ;  /* 0x0000400001147983 */ /* 0x001ee20000300800 */
[----:B------:R-:W3:Y:S02]  /*50650*/  LDL.LU R21, [R1+0x44] ;  /* 0x0000440001157983 */ /* 0x000ee40000300800 */
[----:B------:R-:W4:Y:S02]  /*50660*/  LDL.LU R22, [R1+0x48] ;  /* 0x0000480001167983 */ /* 0x000f240000300800 */
[----:B------:R-:W4:Y:S02]  /*50670*/  LDL.LU R23, [R1+0x4c] ;  /* 0x00004c0001177983 */ /* 0x000f240000300800 */
[----:B----4-:R-:W-:Y:S01]  /*50680*/  STL.64 [R1+0x1bf8], R22 ;  /* 0x001bf81601007387 */ /* 0x010fe20000100a00 */
[----:B---3--:R0:W-:Y:S03]  /*50690*/  STL.64 [R1+0x1bf0], R20 ;  /* 0x001bf01401007387 */ /* 0x0081e60000100a00 */
[----:B0-----:R-:W3:Y:S01]  /*506a0*/  LDL.LU R20, [R1+0x50] ;  /* 0x0000500001147983 */ /* 0x001ee20000300800 */
[----:B------:R-:W3:Y:S02]  /*506b0*/  LDL.LU R21, [R1+0x54] ;  /* 0x0000540001157983 */ /* 0x000ee40000300800 */
[----:B------:R-:W4:Y:S02]  /*506c0*/  LDL.LU R22, [R1+0x58] ;  /* 0x0000580001167983 */ /* 0x000f240000300800 */
[----:B------:R-:W4:Y:S01]  /*506d0*/  LDL.LU R23, [R1+0x5c] ;  /* 0x00005c0001177983 */ /* 0x000f220000300800 */
[C---:B--2---:R-:W-:Y:S01]  /*506e0*/  HMMA.16816.F32.BF16 R12, R8.reuse, R12, R4 ;  /* 0x0000000c080c723c */ /* 0x044fe20000041804 */
[----:B----4-:R-:W-:Y:S01]  /*506f0*/  STL.64 [R1+0x1c10], R22 ;  /* 0x001c101601007387 */ /* 0x010fe20000100a00 */
[----:B---3--:R0:W-:Y:S03]  /*50700*/  STL.64 [R1+0x1c08], R20 ;  /* 0x001c081401007387 */ /* 0x0081e60000100a00 */
[----:B0-----:R-:W2:Y:S01]  /*50710*/  LDL.LU R20, [R1+0x60] ;  /* 0x0000600001147983 */ /* 0x001ea20000300800 */
[----:B------:R-:W2:Y:S02]  /*50720*/  LDL.LU R21, [R1+0x64] ;  /* 0x0000640001157983 */ /* 0x000ea40000300800 */
[----:B------:R-:W2:Y:S02]  /*50730*/  LDL.LU R22, [R1+0x68] ;  /* 0x0000680001167983 */ /* 0x000ea40000300800 */
[----:B------:R-:W2:Y:S01]  /*50740*/  LDL.LU R23, [R1+0x6c] ;  /* 0x00006c0001177983 */ /* 0x000ea20000300800 */
[----:B------:R0:W-:Y:S04]  /*50750*/  STL.64 [R1+0x1bb8], R24 ;  /* 0x001bb81801007387 */ /* 0x0001e80000100a00 */
[----:B0-----:R-:W3:Y:S01]  /*50760*/  LDL.LU R24, [R1+0x20] ;  /* 0x0000200001187983 */ /* 0x001ee20000300800 */
[----:B------:R-:W3:Y:S02]  /*50770*/  LDL.LU R25, [R1+0x24] ;  /* 0x0000240001197983 */ /* 0x000ee40000300800 */
[----:B------:R-:W3:Y:S02]  /*50780*/  LDL.LU R26, [R1+0x28] ;  /* 0x00002800011a7983 */ /* 0x000ee40000300800 */
[----:B------:R-:W3:Y:S01]  /*50790*/  LDL.LU R27, [R1+0x2c] ;  /* 0x00002c00011b7983 */ /* 0x000ee20000300800 */
[----:B------:R-:W4:Y:S01]  /*507a0*/  LDL.LU R16, [R1+0x10] ;  /* 0x0000100001107983 */ /* 0x000f220000300800 */
[----:B------:R-:W4:Y:S02]  /*507b0*/  LDL.LU R17, [R1+0x14] ;  /* 0x0000140001117983 */ /* 0x000f240000300800 */
[----:B------:R-:W4:Y:S02]  /*507c0*/  LDL.LU R18, [R1+0x18] ;  /* 0x0000180001127983 */ /* 0x000f240000300800 */
[----:B------:R-:W4:Y:S01]  /*507d0*/  LDL.LU R19, [R1+0x1c] ;  /* 0x00001c0001137983 */ /* 0x000f220000300800 */
[----:B------:R-:W-:Y:S01]  /*507e0*/  STL [R1+0x1ab0], R0 ;  /* 0x001ab00001007387 */ /* 0x000fe20000100800 */
[----:B------:R-:W-:Y:S02]  /*507f0*/  STL [R1+0x1aac], R2 ;  /* 0x001aac0201007387 */ /* 0x000fe40000100800 */
[----:B------:R-:W-:Y:S02]  /*50800*/  STL [R1+0x1aa8], R3 ;  /* 0x001aa80301007387 */ /* 0x000fe40000100800 */
[----:B------:R-:W2:Y:S01]  /*50810*/  LDL.LU.64 R4, [R1+0x1c18] ;  /* 0x001c180001047983 */ /* 0x000ea20000300a00 */
[----:B------:R0:W-:Y:S01]  /*50820*/  STL.64 [R1+0x70], R12 ;  /* 0x0000700c01007387 */ /* 0x0001e20000100a00 */
[----:B------:R-:W-:Y:S03]  /*50830*/  STL.64 [R1+0x78], R14 ;  /* 0x0000780e01007387 */ /* 0x000fe60000100a00 */
[----:B0-----:R-:W3:Y:S01]  /*50840*/  LDL.LU R12, [R1+0x1f0] ;  /* 0x0001f000010c7983 */ /* 0x001ee20000300800 */
[----:B------:R-:W3:Y:S01]  /*50850*/  LDL.LU R13, [R1+0x1f4] ;  /* 0x0001f400010d7983 */ /* 0x000ee20000300800 */
[----:B--2---:R-:W-:Y:S02]  /*50860*/  HMMA.16816.F32.BF16 R4, R8, R4, R20 ;  /* 0x000000040804723c */ /* 0x004fe40000041814 */
[----:B------:R-:W2:Y:S01]  /*50870*/  LDL.LU.64 R22, [R1+0x1c10] ;  /* 0x001c100001167983 */ /* 0x000ea20000300a00 */
[----:B------:R-:W2:Y:S11]  /*50880*/  LDL.LU.64 R20, [R1+0x1c08] ;  /* 0x001c080001147983 */ /* 0x000eb60000300a00 */
[----:B------:R-:W-:Y:S09]  /*50890*/  @!UPT UIADD3 URZ, URZ, URZ, URZ ;  /* 0x0000003f3f3ff290 */ /* 0x000ff2000fffe03f */
[----:B------:R0:W-:Y:S01]  /*508a0*/  STL [R1+0x60], R4 ;  /* 0x0000600401007387 */ /* 0x0001e20000100800 */
[----:B------:R-:W-:-:S03]  /*508b0*/  IMAD.MOV.U32 R0, RZ, RZ, R5 ;  /* 0x000000ffff007224 */ /* 0x000fc600078e0005 */
[----:B0-----:R-:W2:Y:S01]  /*508c0*/  LDL.LU.64 R4, [R1+0x1c00] ;  /* 0x001c000001047983 */ /* 0x001ea20000300a00 */
[----:B------:R-:W-:Y:S02]  /*508d0*/  IMAD.MOV.U32 R2, RZ, RZ, R6 ;  /* 0x000000ffff027224 */ /* 0x000fe400078e0006 */
[----:B------:R-:W-:-:S05]  /*508e0*/  IMAD.MOV.U32 R3, RZ, RZ, R7 ;  /* 0x000000ffff037224 */ /* 0x000fca00078e0007 */
[----:B------:R-:W-:Y:S01]  /*508f0*/  STL [R1+0x1abc], R3 ;  /* 0x001abc0301007387 */ /* 0x000fe20000100800 */
[----:B------:R-:W-:Y:S02]  /*50900*/  STL [R1+0x1ab8], R2 ;  /* 0x001ab80201007387 */ /* 0x000fe40000100800 */
[----:B------:R-:W-:Y:S01]  /*50910*/  STL [R1+0x1ab4], R0 ;  /* 0x001ab40001007387 */ /* 0x000fe20000100800 */
[C---:B--2---:R-:W-:Y:S01]  /*50920*/  HMMA.16816.F32.BF16 R4, R8.reuse, R4, R20 ;  /* 0x000000040804723c */ /* 0x044fe20000041814 */
[----:B------:R-:W2:Y:S01]  /*50930*/  LDL.LU.64 R22, [R1+0x1bf8] ;  /* 0x001bf80001167983 */ /* 0x000ea20000300a00 */
[----:B------:R-:W2:Y:S11]  /*50940*/  LDL.LU.64 R20, [R1+0x1bf0] ;  /* 0x001bf00001147983 */ /* 0x000eb60000300a00 */
[----:B------:R-:W-:Y:S10]  /*50950*/  @!UPT UIADD3 URZ, URZ, URZ, URZ ;  /* 0x0000003f3f3ff290 */ /* 0x000ff4000fffe03f */
[----:B------:R0:W-:Y:S01]  /*50960*/  STL.64 [R1+0x50], R4 ;  /* 0x0000500401007387 */ /* 0x0001e20000100a00 */
[----:B------:R2:W-:Y:S03]  /*50970*/  STL.64 [R1+0x58], R6 ;  /* 0x0000580601007387 */ /* 0x0005e60000100a00 */
[----:B0-----:R-:W2:Y:S02]  /*50980*/  LDL.LU.64 R4, [R1+0x1be8] ;  /* 0x001be80001047983 */ /* 0x001ea40000300a00 */
        /* <DEDUP_REMOVED lines=8> */
[----:B------:R-:W-:-:S03]  /*50a10*/  IMAD.MOV.U32 R2, RZ, RZ, R6 ;  /* 0x000000ffff027224 */ /* 0x000fc600078e0006 */
[----:B------:R-:W-:Y:S02]  /*50a20*/  STL [R1+0x1ac8], R0 ;  /* 0x001ac80001007387 */ /* 0x000fe40000100800 */
[----:B------:R-:W-:Y:S02]  /*50a30*/  STL [R1+0x1ac4], R2 ;  /* 0x001ac40201007387 */ /* 0x000fe40000100800 */
[----:B------:R-:W-:Y:S01]  /*50a40*/  STL [R1+0x1ac0], R3 ;  /* 0x001ac00301007387 */ /* 0x000fe20000100800 */
[C---:B--2---:R-:W-:Y:S01]  /*50a50*/  HMMA.16816.F32.BF16 R4, R8.reuse, R4, R20 ;  /* 0x000000040804723c */ /* 0x044fe20000041814 */
[----:B------:R-:W3:Y:S11]  /*50a60*/  LDL.LU.64 R20, [R1+0x1bc8] ;  /* 0x001bc80001147983 */ /* 0x000ef60000300a00 */
[----:B------:R-:W-:Y:S11]  /*50a70*/  @!UPT UIADD3 URZ, URZ, URZ, URZ ;  /* 0x0000003f3f3ff290 */ /* 0x000ff6000fffe03f */
[----:B------:R-:W-:Y:S01]  /*50a80*/  STL.64 [R1+0x30], R4 ;  /* 0x0000300401007387 */ /* 0x000fe20000100a00 */
[----:B------:R0:W-:Y:S03]  /*50a90*/  STL.64 [R1+0x38], R6 ;  /* 0x0000380601007387 */ /* 0x0001e60000100a00 */
[----:B0-----:R-:W2:Y:S01]  /*50aa0*/  LDL.LU.64 R6, [R1+0x1bc0] ;  /* 0x001bc00001067983 */ /* 0x001ea20000300a00 */
[----:B------:R-:W2:Y:S02]  /*50ab0*/  LDL.LU R4, [R1+0x1e0] ;  /* 0x0001e00001047983 */ /* 0x000ea40000300800 */
[----:B------:R-:W2:Y:S01]  /*50ac0*/  LDL.LU R5, [R1+0x1e4] ;  /* 0x0001e40001057983 */ /* 0x000ea20000300800 */
[C---:B---3--:R-:W-:Y:S01]  /*50ad0*/  HMMA.16816.F32.BF16 R20, R8.reuse, R20, R24 ;  /* 0x000000140814723c */ /* 0x048fe20000041818 */
[----:B------:R-:W4:Y:S11]  /*50ae0*/  LDL.LU.64 R24, [R1+0x1bb8] ;  /* 0x001bb80001187983 */ /* 0x000f360000300a00 */
[----:B------:R-:W-:Y:S11]  /*50af0*/  @!UPT UIADD3 URZ, URZ, URZ, URZ ;  /* 0x0000003f3f3ff290 */ /* 0x000ff6000fffe03f */
[----:B------:R-:W-:Y:S01]  /*50b00*/  @!UPT UIADD3 URZ, URZ, URZ, URZ ;  /* 0x0000003f3f3ff290 */ /* 0x000fe2000fffe03f */
[----:B------:R-:W-:Y:S02]  /*50b10*/  IMAD.MOV.U32 R3, RZ, RZ, R23 ;  /* 0x000000ffff037224 */ /* 0x000fe400078e0017 */
[----:B------:R-:W-:Y:S02]  /*50b20*/  IMAD.MOV.U32 R2, RZ, RZ, R22 ;  /* 0x000000ffff027224 */ /* 0x000fe400078e0016 */
[----:B------:R-:W-:Y:S01]  /*50b30*/  IMAD.MOV.U32 R0, RZ, RZ, R21 ;  /* 0x000000ffff007224 */ /* 0x000fe200078e0015 */
[----:B------:R0:W-:Y:S01]  /*50b40*/  STL [R1+0x20], R20 ;  /* 0x0000201401007387 */ /* 0x0001e20000100800 */
[----:B------:R-:W3:Y:S03]  /*50b50*/  LDL.LU.64 R22, [R1+0x1bb0] ;  /* 0x001bb00001167983 */ /* 0x000ee60000300a00 */
[----:B0-----:R-:W3:Y:S01]  /*50b60*/  LDL.LU.64 R20, [R1+0x1ba8] ;  /* 0x001ba80001147983 */ /* 0x001ee20000300a00 */
[----:B------:R-:W-:Y:S02]  /*50b70*/  STL [R1+0x1ad4], R3 ;  /* 0x001ad40301007387 */ /* 0x000fe40000100800 */
[----:B------:R-:W-:Y:S02]  /*50b80*/  STL [R1+0x1ad0], R2 ;  /* 0x001ad00201007387 */ /* 0x000fe40000100800 */
[----:B------:R-:W-:Y:S01]  /*50b90*/  STL [R1+0x1acc], R0 ;  /* 0x001acc0001007387 */ /* 0x000fe20000100800 */
[C---:B----4-:R-:W-:Y:S01]  /*50ba0*/  HMMA.16816.F32.BF16 R24, R8.reuse, R24, R16 ;  /* 0x000000180818723c */ /* 0x050fe20000041810 */
[----:B------:R-:W4:Y:S01]  /*50bb0*/  LDL.LU.64 R18, [R1+0x1ba0] ;  /* 0x001ba00001127983 */ /* 0x000f220000300a00 */
[----:B------:R-:W2:Y:S11]  /*50bc0*/  LDL.LU.64 R16, [R1+0x1b98] ;  /* 0x001b980001107983 */ /* 0x000eb60000300a00 */
[----:B------:R-:W-:Y:S10]  /*50bd0*/  @!UPT UIADD3 URZ, URZ, URZ, URZ ;  /* 0x0000003f3f3ff290 */ /* 0x000ff4000fffe03f */
[----:B------:R0:W-:Y:S01]  /*50be0*/  STL.64 [R1+0x10], R24 ;  /* 0x0000101801007387 */ /* 0x0001e20000100a00 */
[----:B------:R3:W-:Y:S03]  /*50bf0*/  STL.64 [R1+0x18], R26 ;  /* 0x0000181a01007387 */ /* 0x0007e60000100a00 */
[----:B0-----:R-:W3:Y:S02]  /*50c00*/  LDL.LU.64 R24, [R1+0x1b90] ;  /* 0x001b900001187983 */ /* 0x001ee40000300a00 */
[C---:B---3--:R-:W-:Y:S02]  /*50c10*/  HMMA.16816.F32.BF16 R24, R8.reuse, R24, R20 ;  /* 0x000000180818723c */ /* 0x048fe40000041814 */
[----:B------:R-:W3:Y:S01]  /*50c20*/  LDL.LU.64 R22, [R1+0x1b88] ;  /* 0x001b880001167983 */ /* 0x000ee20000300a00 */
[----:B------:R-:W2:Y:S11]  /*50c30*/  LDL.LU.64 R20, [R1+0x1b80] ;  /* 0x001b800001147983 */ /* 0x000eb60000300a00 */
[----:B------:R-:W-:Y:S09]  /*50c40*/  @!UPT UIADD3 URZ, URZ, URZ, URZ ;  /* 0x0000003f3f3ff290 */ /* 0x000ff2000fffe03f */
[----:B------:R0:W-:Y:S01]  /*50c50*/  STL [R1], R24 ;  /* 0x0000001801007387 */ /* 0x0001e20000100800 */
[----:B------:R-:W-:Y:S02]  /*50c60*/  IMAD.MOV.U32 R2, RZ, RZ, R26 ;  /* 0x000000ffff027224 */ /* 0x000fe400078e001a */
[----:B------:R-:W-:Y:S02]  /*50c70*/  IMAD.MOV.U32 R0, RZ, RZ, R27 ;  /* 0x000000ffff007224 */ /* 0x000fe400078e001b */
[----:B------:R-:W-:Y:S01]  /*50c80*/  IMAD.MOV.U32 R3, RZ, RZ, R25 ;  /* 0x000000ffff037224 */ /* 0x000fe200078e0019 */
[----:B------:R-:W2:Y:S04]  /*50c90*/  LDL.LU.64 R26, [R1+0x1b78] ;  /* 0x001b7800011a7983 */ /* 0x000ea80000300a00 */
[----:B0-----:R-:W2:Y:S01]  /*50ca0*/  LDL.LU.64 R24, [R1+0x1b70] ;  /* 0x001b700001187983 */ /* 0x001ea20000300a00 */
[----:B------:R-:W3:Y:S01]  /*50cb0*/  LDL.LU.64 R14, [R1+0x1b68] ;  /* 0x001b6800010e7983 */ /* 0x000ee20000300a00 */
[----:B--2---:R-:W-:Y:S07]  /*50cc0*/  HMMA.16816.F32.BF16 R24, R8, R12, R24 ;  /* 0x0000000c0818723c */ /* 0x004fee0000041818 */
[----:B------:R-:W-:-:S02]  /*50cd0*/  IMAD.MOV.U32 R12, RZ, RZ, R20 ;  /* 0x000000ffff0c7224 */ /* 0x000fc400078e0014 */
[----:B------:R-:W-:Y:S11]  /*50ce0*/  IMAD.MOV.U32 R13, RZ, RZ, R21 ;  /* 0x000000ffff0d7224 */ /* 0x000ff600078e0015 */
[----:B------:R-:W-:Y:S03]  /*50cf0*/  @!UPT UIADD3 URZ, URZ, URZ, URZ ;  /* 0x0000003f3f3ff290 */ /* 0x000fe6000fffe03f */
[----:B------:R0:W-:Y:S01]  /*50d00*/  STL.64 [R1+0x1830], R26 ;  /* 0x0018301a01007387 */ /* 0x0001e20000100a00 */
[----:B------:R3:W-:Y:S02]  /*50d10*/  STL.64 [R1+0x1828], R24 ;  /* 0x0018281801007387 */ /* 0x0007e40000100a00 */
[----:B0-----:R-:W-:Y:S02]  /*50d20*/  IMAD.MOV.U32 R26, RZ, RZ, R17 ;  /* 0x000000ffff1a7224 */ /* 0x001fe400078e0011 */
[----:B------:R-:W-:Y:S01]  /*50d30*/  IMAD.MOV.U32 R27, RZ, RZ, R16 ;  /* 0x000000ffff1b7224 */ /* 0x000fe200078e0010 */
[----:B------:R-:W2:Y:S01]  /*50d40*/  LDL.LU R17, [R1+0x1b64] ;  /* 0x001b640001117983 */ /* 0x000ea20000300800 */
[----:B------:R-:W2:Y:S02]  /*50d50*/  LDL.LU R16, [R1+0x1b60] ;  /* 0x001b600001107983 */ /* 0x000ea40000300800 */
[----:B------:R-:W2:Y:S02]  /*50d60*/  LDL.LU R20, [R1+0x1b5c] ;  /* 0x001b5c0001147983 */ /* 0x000ea40000300800 */
[----:B------:R-:W2:Y:S01]  /*50d70*/  LDL.LU R21, [R1+0x1b58] ;  /* 0x001b580001157983 */ /* 0x000ea20000300800 */
[----:B------:R0:W-:Y:S01]  /*50d80*/  STL.64 [R1+0x1ad8], R26 ;  /* 0x001ad81a01007387 */ /* 0x0001e20000100a00 */
[----:B---3--:R-:W-:-:S02]  /*50d90*/  IMAD.MOV.U32 R24, RZ, RZ, R22 ;  /* 0x000000ffff187224 */ /* 0x008fc400078e0016 */
[----:B------:R-:W2:Y:S02]  /*50da0*/  LDL.LU R22, [R1+0x1b54] ;  /* 0x001b540001167983 */ /* 0x000ea40000300800 */
[----:B------:R-:W-:Y:S02]  /*50db0*/  IMAD.MOV.U32 R25, RZ, RZ, R23 ;  /* 0x000000ffff197224 */ /* 0x000fe400078e0017 */
[----:B------:R-:W2:Y:S01]  /*50dc0*/  LDL.LU R23, [R1+0x1b50] ;  /* 0x001b500001177983 */ /* 0x000ea20000300800 */
[----:B0-----:R-:W-:Y:S02]  /*50dd0*/  IMAD.MOV.U32 R26, RZ, RZ, R7 ;  /* 0x000000ffff1a7224 */ /* 0x001fe400078e0007 */
[----:B------:R-:W-:-:S05]  /*50de0*/  IMAD.MOV.U32 R27, RZ, RZ, R6 ;  /* 0x000000ffff1b7224 */ /* 0x000fca00078e0006 */
[----:B------:R0:W-:Y:S01]  /*50df0*/  STL.64 [R1+0x1ae8], R26 ;  /* 0x001ae81a01007387 */ /* 0x0001e20000100a00 */
[----:B------:R-:W-:Y:S01]  /*50e00*/  STL.64 [R1+0x1ae0], R24 ;  /* 0x001ae01801007387 */ /* 0x000fe20000100a00 */
[----:B--2---:R-:W-:Y:S01]  /*50e10*/  HMMA.16816.F32.BF16 R20, R8, R4, R20 ;  /* 0x000000040814723c */ /* 0x004fe20000041814 */
[----:B0-----:R-:W-:Y:S02]  /*50e20*/  IMAD.MOV.U32 R26, RZ, RZ, R16 ;  /* 0x000000ffff1a7224 */ /* 0x001fe400078e0010 */
[----:B------:R-:W-:Y:S01]  /*50e30*/  IMAD.MOV.U32 R27, RZ, RZ, R17 ;  /* 0x000000ffff1b7224 */ /* 0x000fe200078e0011 */
[----:B------:R-:W2:Y:S01]  /*50e40*/  LDL.LU R16, [R1+0x1b4c] ;  /* 0x001b4c0001107983 */ /* 0x000ea20000300800 */
[----:B------:R-:W2:Y:S03]  /*50e50*/  LDL.LU R17, [R1+0x1b48] ;  /* 0x001b480001117983 */ /* 0x000ea60000300800 */
[----:B------:R0:W-:Y:S04]  /*50e60*/  STL.64 [R1+0x1b00], R26 ;  /* 0x001b001a01007387 */ /* 0x0001e80000100a00 */
[----:B0-----:R-:W3:Y:S01]  /*50e70*/  LDL.LU R26, [R1+0x3b8] ;  /* 0x0003b800011a7983 */ /* 0x001ee20000300800 */
[----:B------:R-:W3:Y:S02]  /*50e80*/  LDL.LU R27, [R1+0x3bc] ;  /* 0x0003bc00011b7983 */ /* 0x000ee40000300800 */
[----:B------:R-:W2:Y:S02]  /*50e90*/  LDL.LU.64 R6, [R1+0x1b40] ;  /* 0x001b400001067983 */ /* 0x000ea40000300a00 */
[----:B------:R-:W2:Y:S06]  /*50ea0*/  LDL.LU.64 R4, [R1+0x1b38] ;  /* 0x001b380001047983 */ /* 0x000eac0000300a00 */
[----:B------:R-:W-:Y:S01]  /*50eb0*/  STL.64 [R1+0x1820], R22 ;  /* 0x0018201601007387 */ /* 0x000fe20000100a00 */
[----:B------:R4:W-:Y:S02]  /*50ec0*/  STL.64 [R1+0x1818], R20 ;  /* 0x0018181401007387 */ /* 0x0009e40000100a00 */
[----:B----4-:R-:W-:-:S02]  /*50ed0*/  IMAD.MOV.U32 R20, RZ, RZ, R18 ;  /* 0x000000ffff147224 */ /* 0x010fc400078e0012 */
[----:B------:R-:W-:Y:S01]  /*50ee0*/  IMAD.MOV.U32 R21, RZ, RZ, R19 ;  /* 0x000000ffff157224 */ /* 0x000fe200078e0013 */
[----:B------:R-:W2:Y:S01]  /*50ef0*/  LDL.LU R18, [R1+0x1b34] ;  /* 0x001b340001127983 */ /* 0x000ea20000300800 */
[----:B------:R-:W2:Y:S02]  /*50f00*/  LDL.LU R19, [R1+0x1b30] ;  /* 0x001b300001137983 */ /* 0x000ea40000300800 */
[----:B------:R-:W4:Y:S02]  /*50f10*/  LDL.LU R22, [R1+0x178] ;  /* 0x0001780001167983 */ /* 0x000f240000300800 */
[----:B------:R-:W4:Y:S01]  /*50f20*/  LDL.LU R23, [R1+0x17c] ;  /* 0x00017c0001177983 */ /* 0x000f220000300800 */
[----:B--2---:R-:W-:Y:S01]  /*50f30*/  HMMA.16816.F32.BF16 R16, R8, R4, R16 ;  /* 0x000000040810723c */ /* 0x004fe20000041810 */
[----:B----4-:R0:W-:Y:S01]  /*50f40*/  STL.64 [R1+0x1af8], R22 ;  /* 0x001af81601007387 */ /* 0x0101e20000100a00 */
[----:B------:R1:W-:Y:S02]  /*50f50*/  STL.64 [R1+0x1af0], R20 ;  /* 0x001af01401007387 */ /* 0x0003e40000100a00 */
[----:B0-----:R-:W-:-:S02]  /*50f60*/  IMAD.MOV.U32 R22, RZ, RZ, R7 ;  /* 0x000000ffff167224 */ /* 0x001fc400078e0007 */
[----:B------:R-:W-:Y:S02]  /*50f70*/  IMAD.MOV.U32 R23, RZ, RZ, R6 ;  /* 0x000000ffff177224 */ /* 0x000fe400078e0006 */
[----:B------:R-:W2:Y:S01]  /*50f80*/  LDL.LU.64 R6, [R1+0x1b28] ;  /* 0x001b280001067983 */ /* 0x000ea20000300a00 */
[----:B------:R-:W2:Y:S02]  /*50f90*/  LDL.LU.64 R4, [R1+0x1b20] ;  /* 0x001b200001047983 */ /* 0x000ea40000300a00 */
[----:B-1----:R-:W-:Y:S02]  /*50fa0*/  IMAD.MOV.U32 R20, RZ, RZ, R15 ;  /* 0x000000ffff147224 */ /* 0x002fe400078e000f */
[----:B------:R-:W-:-:S10]  /*50fb0*/  IMAD.MOV.U32 R21, RZ, RZ, R14 ;  /* 0x000000ffff157224 */ /* 0x000fd400078e000e */
[----:B------:R0:W-:Y:S01]  /*50fc0*/  STL.64 [R1+0x1810], R18 ;  /* 0x0018101201007387 */ /* 0x0001e20000100a00 */
[----:B------:R-:W-:Y:S03]  /*50fd0*/  STL.64 [R1+0x1808], R16 ;  /* 0x0018081001007387 */ /* 0x000fe60000100a00 */
[----:B0-----:R-:W4:Y:S01]  /*50fe0*/  LDL.LU R18, [R1+0x388] ;  /* 0x0003880001127983 */ /* 0x001f220000300800 */
[----:B------:R-:W4:Y:S02]  /*50ff0*/  LDL.LU R19, [R1+0x38c] ;  /* 0x00038c0001137983 */ /* 0x000f240000300800 */
[----:B------:R-:W3:Y:S01]  /*51000*/  LDL.LU.64 R14, [R1+0x1b18] ;  /* 0x001b1800010e7983 */ /* 0x000ee20000300a00 */
[----:B--2---:R-:W-:Y:S01]  /*51010*/  HMMA.16816.F32.BF16 R4, R8, R12, R4 ;  /* 0x0000000c0804723c */ /* 0x004fe20000041804 */
[----:B------:R-:W3:Y:S01]  /*51020*/  LDL.LU.64 R12, [R1+0x1b10] ;  /* 0x001b1000010c7983 */ /* 0x000ee20000300a00 */
[----:B------:R-:W3:Y:S02]  /*51030*/  LDL.LU R8, [R1+0x1b0] ;  /* 0x0001b00001087983 */ /* 0x000ee40000300800 */
[----:B------:R-:W3:Y:S02]  /*51040*/  LDL.LU R9, [R1+0x1b4] ;  /* 0x0001b40001097983 */ /* 0x000ee40000300800 */
[----:B------:R-:W3:Y:S01]  /*51050*/  LDL.LU R10, [R1+0x1b8] ;  /* 0x0001b800010a7983 */ /* 0x000ee20000300800 */
[----:B------:R-:W3:Y:S11]  /*51060*/  LDL.LU R11, [R1+0x1bc] ;  /* 0x0001bc00010b7983 */ /* 0x000ef60000300800 */
[----:B------:R-:W-:Y:S05]  /*51070*/  @!UPT UIADD3 URZ, URZ, URZ, URZ ;  /* 0x0000003f3f3ff290 */ /* 0x000fea000fffe03f */
[----:B------:R0:W-:Y:S01]  /*51080*/  STL.64 [R1+0x1840], R6 ;  /* 0x0018400601007387 */ /* 0x0001e20000100a00 */
[----:B------:R1:W-:Y:S02]  /*51090*/  STL.64 [R1+0x1838], R4 ;  /* 0x0018380401007387 */ /* 0x0003e40000100a00 */
[----:B0-----:R-:W-:Y:S01]  /*510a0*/  IMAD.MOV.U32 R6, RZ, RZ, R29 ;  /* 0x000000ffff067224 */ /* 0x001fe200078e001d */
[----:B-1----:R-:W4:Y:S01]  /*510b0*/  LDL.LU R4, [R1+0x180] ;  /* 0x0001800001047983 */ /* 0x002f220000300800 */
[----:B------:R-:W4:Y:S02]  /*510c0*/  LDL.LU R5, [R1+0x184] ;  /* 0x0001840001057983 */ /* 0x000f240000300800 */
[----:B------:R-:W2:Y:S01]  /*510d0*/  LDL.LU R29, [R1+0x1b08] ;  /* 0x001b0800011d7983 */ /* 0x000ea20000300800 */
[----:B---3--:R-:W-:Y:S11]  /*510e0*/  HMMA.16816.F32.BF16 R24, R12, R26, R8 ;  /* 0x0000001a0c18723c */ /* 0x008ff60000041808 */
[----:B------:R-:W-:Y:S11]  /*510f0*/  @!UPT UIADD3 URZ, URZ, URZ, URZ ;  /* 0x0000003f3f3ff290 */ /* 0x000ff6000fffe03f */
[----:B------:R-:W-:Y:S01]  /*51100*/  @!UPT UIADD3 URZ, URZ, URZ, URZ ;  /* 0x0000003f3f3ff290 */ /* 0x000fe2000fffe03f */
[----:B------:R-:W-:Y:S01]  /*51110*/  STL.64 [R1+0x5a0], R24 ;  /* 0x0005a01801007387 */ /* 0x000fe20000100a00 */
[----:B------:R-:W-:Y:S02]  /*51120*/  IMAD.MOV.U32 R8, RZ, RZ, R27 ;  /* 0x000000ffff087224 */ /* 0x000fe400078e001b */
[----:B------:R0:W-:Y:S02]  /*51130*/  STL.64 [R1+0x5a8], R26 ;  /* 0x0005a81a01007387 */ /* 0x0001e40000100a00 */
[----:B0-----:R-:W3:Y:S01]  /*51140*/  LDL.LU.64 R26, [R1+0x1b00] ;  /* 0x001b0000011a7983 */ /* 0x001ee20000300a00 */
[----:B------:R-:W-:Y:S02]  /*51150*/  IMAD.MOV.U32 R7, RZ, RZ, R28 ;  /* 0x000000ffff077224 */ /* 0x000fe400078e001c */
[----:B------:R-:W-:-:S05]  /*51160*/  IMAD.MOV.U32 R28, RZ, RZ, R24 ;  /* 0x000000ffff1c7224 */ /* 0x000fca00078e0018 */
[----:B------:R-:W-:Y:S01]  /*51170*/  STL [R1+0x17f4], R28 ;  /* 0x0017f41c01007387 */ /* 0x000fe20000100800 */
[----:B------:R-:W-:Y:S02]  /*51180*/  STL [R1+0x17f0], R8 ;  /* 0x0017f00801007387 */ /* 0x000fe40000100800 */
[----:B------:R-:W4:Y:S02]  /*51190*/  LDL.LU R10, [R1+0x398] ;  /* 0x00039800010a7983 */ /* 0x000f240000300800 */
[----:B--2---:R-:W-:Y:S01]  /*511a0*/  IMAD.MOV.U32 R11, RZ, RZ, R29 ;  /* 0x000000ffff0b7224 */ /* 0x004fe200078e001d */
[C---:B---3--:R-:W-:Y:S01]  /*511b0*/  HMMA.16816.F32.BF16 R24, R12.reuse, R26, R20 ;  /* 0x0000001a0c18723c */ /* 0x048fe20000041814 */
[----:B------:R-:W2:Y:S01]  /*511c0*/  LDL.LU.64 R22, [R1+0x1af8] ;  /* 0x001af80001167983 */ /* 0x000ea20000300a00 */
[----:B------:R-:W2:Y:S11]  /*511d0*/  LDL.LU.64 R20, [R1+0x1af0] ;  /* 0x001af00001147983 */ /* 0x000eb60000300a00 */
[----:B------:R-:W-:Y:S10]  /*511e0*/  @!UPT UIADD3 URZ, URZ, URZ, URZ ;  /* 0x0000003f3f3ff290 */ /* 0x000ff4000fffe03f */
[----:B------:R-:W-:Y:S01]  /*511f0*/  STL.64 [R1+0x590], R24 ;  /* 0x0005901801007387 */ /* 0x000fe20000100a00 */
[----:B------:R0:W-:Y:S02]  /*51200*/  STL.64 [R1+0x598], R26 ;  /* 0x0005981a01007387 */ /* 0x0001e40000100a00 */
[----:B------:R-:W-:Y:S01]  /*51210*/  IMAD.MOV.U32 R29, RZ, RZ, R24 ;  /* 0x000000ffff1d7224 */ /* 0x000fe200078e0018 */
[----:B0-----:R-:W4:Y:S01]  /*51220*/  LDL.LU.64 R26, [R1+0x1ae8] ;  /* 0x001ae800011a7983 */ /* 0x001f220000300a00 */
[----:B------:R-:W4:Y:S03]  /*51230*/  LDL.LU.64 R24, [R1+0x1ae0] ;  /* 0x001ae00001187983 */ /* 0x000f260000300a00 */
[----:B------:R-:W-:Y:S01]  /*51240*/  STL [R1+0x17f8], R29 ;  /* 0x0017f81d01007387 */ /* 0x000fe20000100800 */
[----:B----4-:R-:W-:Y:S01]  /*51250*/  HMMA.16816.F32.BF16 R8, R12, R10, R24 ;  /* 0x0000000a0c08723c */ /* 0x010fe20000041818 */
[----:B------:R-:W2:Y:S11]  /*51260*/  LDL.LU.64 R26, [R1+0x1ad8] ;  /* 0x001ad800011a7983 */ /* 0x000eb60000300a00 */
[----:B------:R-:W-:Y:S11]  /*51270*/  @!UPT UIADD3 URZ, URZ, URZ, URZ ;  /* 0x0000003f3f3ff290 */ /* 0x000ff6000fffe03f */
[----:B------:R0:W-:Y:S01]  /*51280*/  STL.64 [R1+0x580], R8 ;  /* 0x0005800801007387 */ /* 0x0001e20000100a00 */
[----:B------:R-:W-:Y:S02]  /*51290*/  STL.64 [R1+0x588], R10 ;  /* 0x0005880a01007387 */ /* 0x000fe40000100a00 */
[----:B0-----:R-:W-:-:S05]  /*512a0*/  IMAD.MOV.U32 R9, RZ, RZ, R11 ;  /* 0x000000ffff097224 */ /* 0x001fca00078e000b */
[----:B------:R0:W-:Y:S02]  /*512b0*/  STL [R1+0x17fc], R9 ;  /* 0x0017fc0901007387 */ /* 0x0001e40000100800 */
[C---:B0-----:R-:W-:Y:S08]  /*512c0*/  HMMA.16816.F32.BF16 R8, R12.reuse, R18, R4 ;  /* 0x000000120c08723c */ /* 0x041ff00000041804 */
[----:B--2---:R-:W-:Y:S11]  /*512d0*/  HMMA.16816.F32.BF16 R4, R12, R26, R20 ;  /* 0x0000001a0c04723c */ /* 0x004ff60000041814 */
[----:B------:R-:W-:Y:S11]  /*512e0*/  @!UPT UIADD3 URZ, URZ, URZ, URZ ;  /* 0x0000003f3f3ff290 */ /* 0x000ff6000fffe03f */
[----:B------:R-:W-:Y:S01]  /*512f0*/  @!UPT UIADD3 URZ, URZ, URZ, URZ ;  /* 0x0000003f3f3ff290 */ /* 0x000fe2000fffe03f */
[----:B------:R0:W-:Y:S01]  /*51300*/  STL.64 [R1+0x560], R4 ;  /* 0x0005600401007387 */ /* 0x0001e20000100a00 */
[----:B------:R-:W-:Y:S02]  /*51310*/  STL.64 [R1+0x570], R8 ;  /* 0x0005700801007387 */ /* 0x000fe40000100a00 */
[----:B------:R1:W-:Y:S02]  /*51320*/  STL.64 [R1+0x578], R10 ;  /* 0x0005780a01007387 */ /* 0x0003e40000100a00 */
[----:B------:R2:W-:Y:S01]  /*51330*/  STL.64 [R1+0x568], R6 ;  /* 0x0005680601007387 */ /* 0x0005e20000100a00 */
[----:B------:R-:W3:Y:S01]  /*51340*/  LDL.LU R26, [R1+0x208] ;  /* 0x00020800011a7983 */ /* 0x000ee20000300800 */
[----:B------:R-:W3:Y:S03]  /*51350*/  LDL.LU R27, [R1+0x20c] ;  /* 0x00020c00011b7983 */ /* 0x000ee60000300800 */
[----:B---3--:R3:W-:Y:S01]  /*51360*/  STL.64 [R1+0x1848], R26 ;  /* 0x0018481a01007387 */ /* 0x0087e20000100a00 */
[----:B0-----:R-:W4:Y:S02]  /*51370*/  LDL.LU R4, [R1] ;  /* 0x0000000001047983 */ /* 0x001f240000300800 */
[----:B-1----:R-:W-:-:S02]  /*51380*/  IMAD.MOV.U32 R10, RZ, RZ, R7 ;  /* 0x000000ffff0a7224 */ /* 0x002fc400078e0007 */
[----:B--2---:R-:W-:Y:S02]  /*51390*/  IMAD.MOV.U32 R6, RZ, RZ, R2 ;  /* 0x000000ffff067224 */ /* 0x004fe400078e0002 */
[----:B------:R-:W-:Y:S02]  /*513a0*/  IMAD.MOV.U32 R7, RZ, RZ, R0 ;  /* 0x000000ffff077224 */ /* 0x000fe400078e0000 */
[----:B------:R-:W-:Y:S02]  /*513b0*/  IMAD.MOV.U32 R5, RZ, RZ, R3 ;  /* 0x000000ffff057224 */ /* 0x000fe400078e0003 */
[----:B------:R-:W2:Y:S01]  /*513c0*/  LDL.LU R3, [R1+0x1ad4] ;  /* 0x001ad40001037983 */ /* 0x000ea20000300800 */
[----:B------:R-:W2:Y:S02]  /*513d0*/  LDL.LU R2, [R1+0x1ad0] ;  /* 0x001ad00001027983 */ /* 0x000ea40000300800 */
[----:B------:R-:W2:Y:S02]  /*513e0*/  LDL.LU R0, [R1+0x1acc] ;  /* 0x001acc0001007983 */ /* 0x000ea40000300800 */
[----:B------:R-:W-:Y:S01]  /*513f0*/  STL.64 [R1+0x1858], R6 ;  /* 0x0018580601007387 */ /* 0x000fe20000100a00 */
[----:B----4-:R-:W-:Y:S01]  /*51400*/  STL.64 [R1+0x1850], R4 ;  /* 0x0018500401007387 */ /* 0x010fe20000100a00 */
[----:B---3--:R-:W3:Y:S02]  /*51410*/  LDL.LU R26, [R1+0x218] ;  /* 0x00021800011a7983 */ /* 0x008ee40000300800 */
[----:B------:R-:W3:Y:S02]  /*51420*/  LDL.LU R27, [R1+0x21c] ;  /* 0x00021c00011b7983 */ /* 0x000ee40000300800 */
[----:B---3--:R0:W-:Y:S04]  /*51430*/  STL.64 [R1+0x1860], R26 ;  /* 0x0018601a01007387 */ /* 0x0081e80000100a00 */
[----:B0-----:R-:W3:Y:S01]  /*51440*/  LDL.LU R26, [R1+0x228] ;  /* 0x00022800011a7983 */ /* 0x001ee20000300800 */
[----:B------:R-:W3:Y:S03]  /*51450*/  LDL.LU R27, [R1+0x22c] ;  /* 0x00022c00011b7983 */ /* 0x000ee60000300800 */
[----:B---3--:R0:W-:Y:S01]  /*51460*/  STL.64 [R1+0x1878], R26 ;  /* 0x0018781a01007387 */ /* 0x0081e20000100a00 */
[----:B------:R-:W3:Y:S02]  /*51470*/  LDL.LU R4, [R1+0x10] ;  /* 0x0000100001047983 */ /* 0x000ee40000300800 */
[----:B------:R-:W3:Y:S02]  /*51480*/  LDL.LU R5, [R1+0x14] ;  /* 0x0000140001057983 */ /* 0x000ee40000300800 */
[----:B------:R-:W4:Y:S01]  /*51490*/  LDL.LU R6, [R1+0x18] ;  /* 0x0000180001067983 */ /* 0x000f220000300800 */
[----:B------:R-:W4:Y:S04]  /*514a0*/  LDL.LU R7, [R1+0x1c] ;  /* 0x00001c0001077983 */ /* 0x000f280000300800 */
[----:B0-----:R-:W2:Y:S01]  /*514b0*/  LDL.LU R26, [R1+0x238] ;  /* 0x00023800011a7983 */ /* 0x001ea20000300800 */
[----:B------:R-:W2:Y:S03]  /*514c0*/  LDL.LU R27, [R1+0x23c] ;  /* 0x00023c00011b7983 */ /* 0x000ea60000300800 */
[----:B--2---:R-:W-:Y:S01]  /*514d0*/  STL.64 [R1+0x1890], R26 ;  /* 0x0018901a01007387 */ /* 0x004fe20000100a00 */
[----:B----4-:R0:W-:Y:S02]  /*514e0*/  STL.64 [R1+0x1870], R6 ;  /* 0x0018700601007387 */ /* 0x0101e40000100a00 */
[----:B---3--:R1:W-:Y:S02]  /*514f0*/  STL.64 [R1+0x1868], R4 ;  /* 0x0018680401007387 */ /* 0x0083e40000100a00 */
[----:B0-----:R-:W-:Y:S01]  /*51500*/  IMAD.MOV.U32 R6, RZ, RZ, R2 ;  /* 0x000000ffff067224 */ /* 0x001fe200078e0002 */
[----:B-1----:R-:W2:Y:S01]  /*51510*/  LDL.LU R4, [R1+0x20] ;  /* 0x0000200001047983 */ /* 0x002ea20000300800 */
[----:B------:R-:W-:-:S02]  /*51520*/  IMAD.MOV.U32 R5, RZ, RZ, R0 ;  /* 0x000000ffff057224 */ /* 0x000fc400078e0000 */
[----:B------:R-:W3:Y:S02]  /*51530*/  LDL.LU R0, [R1+0x1ac8] ;  /* 0x001ac80001007983 */ /* 0x000ee40000300800 */
[----:B------:R-:W4:Y:S02]  /*51540*/  LDL.LU R2, [R1+0x1ac4] ;  /* 0x001ac40001027983 */ /* 0x000f240000300800 */
[----:B------:R-:W-:Y:S02]  /*51550*/  IMAD.MOV.U32 R7, RZ, RZ, R3 ;  /* 0x000000ffff077224 */ /* 0x000fe400078e0003 */
[----:B------:R-:W2:Y:S01]  /*51560*/  LDL.LU R3, [R1+0x1ac0] ;  /* 0x001ac00001037983 */ /* 0x000ea20000300800 */
        /* <DEDUP_REMOVED lines=8> */
[----:B------:R-:W2:Y:S01]  /*515f0*/  LDL.LU R7, [R1+0x3c] ;  /* 0x00003c0001077983 */ /* 0x000ea20000300800 */
[----:B------:R-:W2:Y:S01]  /*51600*/  LDL.LU R26, [R1+0x258] ;  /* 0x00025800011a7983 */ /* 0x000ea20000300800 */
[----:B------:R-:W2:Y:S03]  /*51610*/  LDL.LU R27, [R1+0x25c] ;  /* 0x00025c00011b7983 */ /* 0x000ea60000300800 */
[----:B--2---:R-:W-:Y:S01]  /*51620*/  STL.64 [R1+0x18c0], R26 ;  /* 0x0018c01a01007387 */ /* 0x004fe20000100a00 */
[----:B------:R4:W-:Y:S02]  /*51630*/  STL.64 [R1+0x18a0], R6 ;  /* 0x0018a00601007387 */ /* 0x0009e40000100a00 */
[----:B------:R0:W-:Y:S02]  /*51640*/  STL.64 [R1+0x1898], R4 ;  /* 0x0018980401007387 */ /* 0x0001e40000100a00 */
[----:B----4-:R-:W-:Y:S01]  /*51650*/  IMAD.MOV.U32 R6, RZ, RZ, R2 ;  /* 0x000000ffff067224 */ /* 0x010fe200078e0002 */
[----:B0-----:R-:W2:Y:S01]  /*51660*/  LDL.LU R4, [R1+0x40] ;  /* 0x0000400001047983 */ /* 0x001ea20000300800 */
[----:B------:R-:W-:-:S02]  /*51670*/  IMAD.MOV.U32 R5, RZ, RZ, R3 ;  /* 0x000000ffff057224 */ /* 0x000fc400078e0003 */
[----:B------:R-:W4:Y:S02]  /*51680*/  LDL.LU R3, [R1+0x1abc] ;  /* 0x001abc0001037983 */ /* 0x000f240000300800 */
[----:B------:R-:W2:Y:S02]  /*51690*/  LDL.LU R2, [R1+0x1ab8] ;  /* 0x001ab80001027983 */ /* 0x000ea40000300800 */
[----:B---3--:R-:W-:Y:S02]  /*516a0*/  IMAD.MOV.U32 R7, RZ, RZ, R0 ;  /* 0x000000ffff077224 */ /* 0x008fe400078e0000 */
[----:B------:R-:W3:Y:S01]  /*516b0*/  LDL.LU R0, [R1+0x1ab4] ;  /* 0x001ab40001007983 */ /* 0x000ee20000300800 */
        /* <DEDUP_REMOVED lines=11> */
[----:B--2---:R0:W-:Y:S04]  /*51770*/  STL.64 [R1+0x18f0], R26 ;  /* 0x0018f01a01007387 */ /* 0x0041e80000100a00 */
[----:B0-----:R-:W2:Y:S01]  /*51780*/  LDL.LU R26, [R1+0x288] ;  /* 0x00028800011a7983 */ /* 0x001ea20000300800 */
[----:B------:R-:W2:Y:S03]  /*51790*/  LDL.LU R27, [R1+0x28c] ;  /* 0x00028c00011b7983 */ /* 0x000ea60000300800 */
[----:B--2---:R-:W-:Y:S01]  /*517a0*/  STL.64 [R1+0x1908], R26 ;  /* 0x0019081a01007387 */ /* 0x004fe20000100a00 */
[----:B------:R0:W-:Y:S02]  /*517b0*/  STL.64 [R1+0x18d0], R6 ;  /* 0x0018d00601007387 */ /* 0x0001e40000100a00 */
[----:B------:R1:W-:Y:S02]  /*517c0*/  STL.64 [R1+0x18c8], R4 ;  /* 0x0018c80401007387 */ /* 0x0003e40000100a00 */
[----:B0-----:R-:W-:Y:S01]  /*517d0*/  IMAD.MOV.U32 R6, RZ, RZ, R2 ;  /* 0x000000ffff067224 */ /* 0x001fe200078e0002 */
[----:B-1----:R-:W2:Y:S01]  /*517e0*/  LDL.LU R4, [R1+0x60] ;  /* 0x0000600001047983 */ /* 0x002ea20000300800 */
[----:B---3--:R-:W-:-:S02]  /*517f0*/  IMAD.MOV.U32 R5, RZ, RZ, R0 ;  /* 0x000000ffff057224 */ /* 0x008fc400078e0000 */
[----:B------:R-:W3:Y:S02]  /*51800*/  LDL.LU R0, [R1+0x1ab0] ;  /* 0x001ab00001007983 */ /* 0x000ee40000300800 */
[----:B------:R-:W2:Y:S02]  /*51810*/  LDL.LU R2, [R1+0x1aac] ;  /* 0x001aac0001027983 */ /* 0x000ea40000300800 */
[----:B----4-:R-:W-:Y:S02]  /*51820*/  IMAD.MOV.U32 R7, RZ, RZ, R3 ;  /* 0x000000ffff077224 */ /* 0x010fe400078e0003 */
[----:B------:R-:W4:Y:S01]  /*51830*/  LDL.LU R3, [R1+0x1aa8] ;  /* 0x001aa80001037983 */ /* 0x000f220000300800 */
        /* <DEDUP_REMOVED lines=14> */
[----:B0-----:R-:W-:Y:S01]  /*51920*/  IMAD.MOV.U32 R6, RZ, RZ, R2 ;  /* 0x000000ffff067224 */ /* 0x001fe200078e0002 */
[----:B-1----:R-:W2:Y:S01]  /*51930*/  LDL.LU R4, [R1+0x80] ;  /* 0x0000800001047983 */ /* 0x002ea20000300800 */
[----:B----4-:R-:W-:-:S02]  /*51940*/  IMAD.MOV.U32 R5, RZ, RZ, R3 ;  /* 0x000000ffff057224 */ /* 0x010fc400078e0003 */
        /* <DEDUP_REMOVED lines=27> */
[----:B------:R-:W2:Y:S01]  /*51b00*/  LDL.LU R26, [R1+0xd8] ;  /* 0x0000d800011a7983 */ /* 0x000ea20000300800 */
[----:B------:R-:W2:Y:S04]  /*51b10*/  LDL.LU R27, [R1+0xdc] ;  /* 0x0000dc00011b7983 */ /* 0x000ea80000300800 */
[----:B--2---:R0:W-:Y:S01]  /*51b20*/  STL.64 [R1+0x1978], R26 ;  /* 0x0019781a01007387 */ /* 0x0041e20000100a00 */
[----:B------:R-:W-:Y:S03]  /*51b30*/  STL.64 [R1+0x1970], R24 ;  /* 0x0019701801007387 */ /* 0x000fe60000100a00 */
[----:B0-----:R-:W2:Y:S01]  /*51b40*/  LDL.LU R26, [R1+0x2e8] ;  /* 0x0002e800011a7983 */ /* 0x001ea20000300800 */
[----:B------:R-:W2:Y:S03]  /*51b50*/  LDL.LU R27, [R1+0x2ec] ;  /* 0x0002ec00011b7983 */ /* 0x000ea60000300800 */
[----:B--2---:R0:W-:Y:S04]  /*51b60*/  STL.64 [R1+0x1990], R26 ;  /* 0x0019901a01007387 */ /* 0x0041e80000100a00 */
[----:B0-----:R-:W2:Y:S01]  /*51b70*/  LDL.LU R26, [R1+0x2f8] ;  /* 0x0002f800011a7983 */ /* 0x001ea20000300800 */
[----:B------:R-:W2:Y:S03]  /*51b80*/  LDL.LU R27, [R1+0x2fc] ;  /* 0x0002fc00011b7983 */ /* 0x000ea60000300800 */
        /* <DEDUP_REMOVED lines=22> */
[----:B------:R3:W-:Y:S02]  /*51cf0*/  STL.64 [R1+0x1988], R6 ;  /* 0x0019880601007387 */ /* 0x0007e40000100a00 */
[----:B------:R0:W-:Y:S02]  /*51d00*/  STL.64 [R1+0x1980], R4 ;  /* 0x0019800401007387 */ /* 0x0001e40000100a00 */
[----:B---3--:R-:W-:Y:S01]  /*51d10*/  IMAD.MOV.U32 R6, RZ, RZ, R0 ;  /* 0x000000ffff067224 */ /* 0x008fe200078e0000 */
[----:B0-----:R-:W2:Y:S01]  /*51d20*/  LDL.LU R4, [R1+0xe0] ;  /* 0x0000e00001047983 */ /* 0x001ea20000300800 */
[----:B------:R-:W-:-:S02]  /*51d30*/  IMAD.MOV.U32 R5, RZ, RZ, R2 ;  /* 0x000000ffff057224 */ /* 0x000fc400078e0002 */
        /* <DEDUP_REMOVED lines=30> */
[----:B------:R-:W2:Y:S01]  /*51f20*/  LDL.LU R26, [R1+0x158] ;  /* 0x00015800011a7983 */ /* 0x000ea20000300800 */
[----:B------:R-:W2:Y:S04]  /*51f30*/  LDL.LU R27, [R1+0x15c] ;  /* 0x00015c00011b7983 */ /* 0x000ea80000300800 */
[----:B--2---:R0:W-:Y:S01]  /*51f40*/  STL.64 [R1+0x1a30], R26 ;  /* 0x001a301a01007387 */ /* 0x0041e20000100a00 */
[----:B------:R-:W-:Y:S03]  /*51f50*/  STL.64 [R1+0x1a28], R24 ;  /* 0x001a281801007387 */ /* 0x000fe60000100a00 */
[----:B0-----:R-:W2:Y:S01]  /*51f60*/  LDL.LU R26, [R1+0x368] ;  /* 0x00036800011a7983 */ /* 0x001ea20000300800 */
[----:B------:R-:W2:Y:S02]  /*51f70*/  LDL.LU R27, [R1+0x36c] ;  /* 0x00036c00011b7983 */ /* 0x000ea40000300800 */
[----:B------:R-:W-:Y:S02]  /*51f80*/  STL.64 [R1+0x19d0], R6 ;  /* 0x0019d00601007387 */ /* 0x000fe40000100a00 */
[----:B------:R0:W-:Y:S02]  /*51f90*/  STL.64 [R1+0x19c8], R4 ;  /* 0x0019c80401007387 */ /* 0x0001e40000100a00 */
[----:B0-----:R-:W2:Y:S01]  /*51fa0*/  LDL.LU R4, [R1+0x110] ;  /* 0x0001100001047983 */ /* 0x001ea20000300800 */
[----:B------:R-:W2:Y:S02]  /*51fb0*/  LDL.LU R5, [R1+0x114] ;  /* 0x0001140001057983 */ /* 0x000ea40000300800 */
[----:B------:R-:W2:Y:S02]  /*51fc0*/  LDL.LU R6, [R1+0x118] ;  /* 0x0001180001067983 */ /* 0x000ea40000300800 */
[----:B------:R-:W2:Y:S02]  /*51fd0*/  LDL.LU R7, [R1+0x11c] ;  /* 0x00011c0001077983 */ /* 0x000ea40000300800 */
[----:B--2---:R-:W-:Y:S01]  /*51fe0*/  STL.64 [R1+0x19e8], R6 ;  /* 0x0019e80601007387 */ /* 0x004fe20000100a00 */
[----:B------:R0:W-:Y:S03]  /*51ff0*/  STL.64 [R1+0x19e0], R4 ;  /* 0x0019e00401007387 */ /* 0x0001e60000100a00 */
[----:B0-----:R-:W2:Y:S01]  /*52000*/  LDL.LU R4, [R1+0x120] ;  /* 0x0001200001047983 */ /* 0x001ea20000300800 */
[----:B------:R-:W-:-:S02]  /*52010*/  IMAD.MOV.U32 R6, RZ, RZ, R0 ;  /* 0x000000ffff067224 */ /* 0x000fc400078e0000 */
[----:B----4-:R-:W-:Y:S02]  /*52020*/  IMAD.MOV.U32 R7, RZ, RZ, R3 ;  /* 0x000000ffff077224 */ /* 0x010fe400078e0003 */
[----:B---3--:R-:W-:Y:S02]  /*52030*/  IMAD.MOV.U32 R5, RZ, RZ, R2 ;  /* 0x000000ffff057224 */ /* 0x008fe400078e0002 */
[----:B------:R-:W3:Y:S01]  /*52040*/  LDL.LU R2, [R1+0x1a68] ;  /* 0x001a680001027983 */ /* 0x000ee20000300800 */
[----:B------:R-:W4:Y:S02]  /*52050*/  LDL.LU R0, [R1+0x1a64] ;  /* 0x001a640001007983 */ /* 0x000f240000300800 */
[----:B------:R-:W3:Y:S02]  /*52060*/  LDL.LU R3, [R1+0x1a60] ;  /* 0x001a600001037983 */ /* 0x000ee40000300800 */
[----:B------:R-:W-:Y:S01]  /*52070*/  STL.64 [R1+0x1a00], R6 ;  /* 0x001a000601007387 */ /* 0x000fe20000100a00 */
[----:B--2---:R0:W-:Y:S04]  /*52080*/  STL.64 [R1+0x19f8], R4 ;  /* 0x0019f80401007387 */ /* 0x0041e80000100a00 */
[----:B0-----:R-:W2:Y:S01]  /*52090*/  LDL.LU R4, [R1+0x130] ;  /* 0x0001300001047983 */ /* 0x001ea20000300800 */
[----:B------:R-:W2:Y:S02]  /*520a0*/  LDL.LU R5, [R1+0x134] ;  /* 0x0001340001057983 */ /* 0x000ea40000300800 */
[----:B------:R-:W2:Y:S02]  /*520b0*/  LDL.LU R6, [R1+0x138] ;  /* 0x0001380001067983 */ /* 0x000ea40000300800 */
[----:B------:R-:W2:Y:S02]  /*520c0*/  LDL.LU R7, [R1+0x13c] ;  /* 0x00013c0001077983 */ /* 0x000ea40000300800 */
[----:B--2---:R-:W-:Y:S01]  /*520d0*/  STL.64 [R1+0x1a18], R6 ;  /* 0x001a180601007387 */ /* 0x004fe20000100a00 */
[----:B------:R3:W-:Y:S02]  /*520e0*/  STL.64 [R1+0x1a10], R4 ;  /* 0x001a100401007387 */ /* 0x0007e40000100a00 */
[----:B---3--:R-:W-:-:S02]  /*520f0*/  IMAD.MOV.U32 R4, RZ, RZ, R3 ;  /* 0x000000ffff047224 */ /* 0x008fc400078e0003 */
[----:B----4-:R-:W-:Y:S01]  /*52100*/  IMAD.MOV.U32 R5, RZ, RZ, R0 ;  /* 0x000000ffff057224 */ /* 0x010fe200078e0000 */
[----:B------:R-:W2:Y:S01]  /*52110*/  LDL.LU R3, [R1+0x1a5c] ;  /* 0x001a5c0001037983 */ /* 0x000ea20000300800 */
[----:B------:R-:W3:Y:S02]  /*52120*/  LDL.LU R0, [R1+0x1a58] ;  /* 0x001a580001007983 */ /* 0x000ee40000300800 */
[----:B------:R-:W-:Y:S02]  /*52130*/  IMAD.MOV.U32 R6, RZ, RZ, R2 ;  /* 0x000000ffff067224 */ /* 0x000fe400078e0002 */
[----:B------:R-:W4:Y:S01]  /*52140*/  LDL.LU R2, [R1+0x1a54] ;  /* 0x001a540001027983 */ /* 0x000f220000300800 */
[----:B------:R-:W2:Y:S03]  /*52150*/  LDL.LU R7, [R1+0x14c] ;  /* 0x00014c0001077983 */ /* 0x000ea60000300800 */
[----:B--2---:R-:W-:Y:S01]  /*52160*/  STL.64 [R1+0x1a40], R6 ;  /* 0x001a400601007387 */ /* 0x004fe20000100a00 */
[----:B------:R0:W-:Y:S03]  /*52170*/  STL.64 [R1+0x1a38], R4 ;  /* 0x001a380401007387 */ /* 0x0001e60000100a00 */
[----:B0-----:R-:W2:Y:S01]  /*52180*/  LDL.LU R4, [R1+0x160] ;  /* 0x0001600001047983 */ /* 0x001ea20000300800 */
[----:B------:R-:W-:-:S02]  /*52190*/  IMAD.MOV.U32 R5, RZ, RZ, R3 ;  /* 0x000000ffff057224 */ /* 0x000fc400078e0003 */
[----:B---3--:R-:W-:Y:S02]  /*521a0*/  IMAD.MOV.U32 R6, RZ, RZ, R0 ;  /* 0x000000ffff067224 */ /* 0x008fe400078e0000 */
[----:B----4-:R-:W-:Y:S01]  /*521b0*/  IMAD.MOV.U32 R7, RZ, RZ, R2 ;  /* 0x000000ffff077224 */ /* 0x010fe200078e0002 */
[----:B------:R-:W3:Y:S01]  /*521c0*/  LDL.LU R3, [R1+0x1a50] ;  /* 0x001a500001037983 */ /* 0x000ee20000300800 */
[----:B------:R-:W4:Y:S02]  /*521d0*/  LDL.LU R0, [R1+0x1a4c] ;  /* 0x001a4c0001007983 */ /* 0x000f240000300800 */
[----:B------:R-:W3:Y:S02]  /*521e0*/  LDL.LU R2, [R1+0x1a48] ;  /* 0x001a480001027983 */ /* 0x000ee40000300800 */
[----:B------:R-:W3:Y:S01]  /*521f0*/  LDL.LU R22, [R1+0x1f8] ;  /* 0x0001f80001167983 */ /* 0x000ee20000300800 */
[----:B------:R-:W3:Y:S01]  /*52200*/  LDL.LU R23, [R1+0x1fc] ;  /* 0x0001fc0001177983 */ /* 0x000ee20000300800 */
[----:B------:R-:W3:Y:S02]  /*52210*/  LDL.LU R18, [R1+0x1e8] ;  /* 0x0001e80001127983 */ /* 0x000ee40000300800 */
[----:B------:R-:W3:Y:S02]  /*52220*/  LDL.LU R19, [R1+0x1ec] ;  /* 0x0001ec0001137983 */ /* 0x000ee40000300800 */
[----:B------:R0:W-:Y:S02]  /*52230*/  STL [R1+0x1800], R10 ;  /* 0x0018000a01007387 */ /* 0x0001e40000100800 */
[----:B0-----:R-:W3:Y:S01]  /*52240*/  LDL.LU R10, [R1+0x358] ;  /* 0x00035800010a7983 */ /* 0x001ee20000300800 */
[----:B------:R-:W3:Y:S01]  /*52250*/  LDL.LU R11, [R1+0x35c] ;  /* 0x00035c00010b7983 */ /* 0x000ee20000300800 */
[C---:B--2---:R-:W-:Y:S02]  /*52260*/  HMMA.16816.F32.BF16 R24, R12.reuse, R26, R4 ;  /* 0x0000001a0c18723c */ /* 0x044fe40000041804 */
[----:B------:R-:W2:Y:S01]  /*52270*/  LDL.LU.64 R6, [R1+0x1a40] ;  /* 0x001a400001067983 */ /* 0x000ea20000300a00 */
[----:B------:R-:W2:Y:S11]  /*52280*/  LDL.LU.64 R4, [R1+0x1a38] ;  /* 0x001a380001047983 */ /* 0x000eb60000300a00 */
[----:B------:R-:W-:Y:S09]  /*52290*/  @!UPT UIADD3 URZ, URZ, URZ, URZ ;  /* 0x0000003f3f3ff290 */ /* 0x000ff2000fffe03f */
[----:B------:R-:W-:Y:S01]  /*522a0*/  STL.64 [R1+0x550], R24 ;  /* 0x0005501801007387 */ /* 0x000fe20000100a00 */
[----:B------:R0:W-:Y:S03]  /*522b0*/  STL.64 [R1+0x558], R26 ;  /* 0x0005581a01007387 */ /* 0x0001e60000100a00 */
[----:B0-----:R-:W3:Y:S01]  /*522c0*/  LDL.LU.64 R26, [R1+0x1a30] ;  /* 0x001a3000011a7983 */ /* 0x001ee20000300a00 */
[----:B------:R-:W3:Y:S02]  /*522d0*/  LDL.LU.64 R24, [R1+0x1a28] ;  /* 0x001a280001187983 */ /* 0x000ee40000300a00 */
[C---:B---3--:R-:W-:Y:S01]  /*522e0*/  HMMA.16816.F32.BF16 R8, R12.reuse, R10, R24 ;  /* 0x0000000a0c08723c */ /* 0x048fe20000041818 */
[----:B------:R-:W2:Y:S11]  /*522f0*/  LDL.LU.64 R26, [R1+0x1a20] ;  /* 0x001a2000011a7983 */ /* 0x000eb60000300a00 */
[----:B------:R-:W-:Y:S11]  /*52300*/  @!UPT UIADD3 URZ, URZ, URZ, URZ ;  /* 0x0000003f3f3ff290 */ /* 0x000ff6000fffe03f */
[----:B------:R-:W-:Y:S01]  /*52310*/  STL.64 [R1+0x540], R8 ;  /* 0x0005400801007387 */ /* 0x000fe20000100a00 */
[----:B------:R0:W-:Y:S02]  /*52320*/  STL.64 [R1+0x548], R10 ;  /* 0x0005480a01007387 */ /* 0x0001e40000100a00 */
[----:B------:R1:W-:Y:S01]  /*52330*/  STL [R1+0x1804], R11 ;  /* 0x0018040b01007387 */ /* 0x0003e20000100800 */
[----:B0-----:R-:W3:Y:S01]  /*52340*/  LDL.LU R10, [R1+0x2d8] ;  /* 0x0002d800010a7983 */ /* 0x001ee20000300800 */
[----:B-1----:R-:W3:Y:S01]  /*52350*/  LDL.LU R11, [R1+0x2dc] ;  /* 0x0002dc00010b7983 */ /* 0x002ee20000300800 */
        /* <DEDUP_REMOVED lines=54> */
[----:B------:R0:W-:Y:S03]  /*526c0*/  STL.64 [R1+0x4c8], R10 ;  /* 0x0004c80a01007387 */ /* 0x0001e60000100a00 */
[----:B0-----:R-:W3:Y:S01]  /*526d0*/  LDL.LU R10, [R1+0x1c8] ;  /* 0x0001c800010a7983 */ /* 0x001ee20000300800 */
[C---:B--2---:R-:W-:Y:S03]  /*526e0*/  HMMA.16816.F32.BF16 R24, R12.reuse, R26, R4 ;  /* 0x0000001a0c18723c */ /* 0x044fe60000041804 */
[----:B------:R-:W2:Y:S01]  /*526f0*/  LDL.LU.64 R6, [R1+0x1960] ;  /* 0x0019600001067983 */ /* 0x000ea20000300a00 */
[----:B------:R-:W2:Y:S11]  /*52700*/  LDL.LU.64 R4, [R1+0x1958] ;  /* 0x0019580001047983 */ /* 0x000eb60000300a00 */
[----:B------:R-:W-:Y:S08]  /*52710*/  @!UPT UIADD3 URZ, URZ, URZ, URZ ;  /* 0x0000003f3f3ff290 */ /* 0x000ff0000fffe03f */
        /* <DEDUP_REMOVED lines=92> */
[----:B------:R-:W-:Y:S01]  /*52ce0*/  STL.64 [R1+0x3e0], R24 ;  /* 0x0003e01801007387 */ /* 0x000fe20000100a00 */
[----:B------:R0:W-:Y:S01]  /*52cf0*/  STL.64 [R1+0x3e8], R26 ;  /* 0x0003e81a01007387 */ /* 0x0001e20000100a00 */
[----:B--2---:R-:W-:Y:S02]  /*52d00*/  HMMA.16816.F32.BF16 R20, R12, R18, R20 ;  /* 0x000000120c14723c */ /* 0x004fe40000041814 */
[----:B------:R-:W2:Y:S01]  /*52d10*/  LDL.LU.64 R18, [R1+0x1810] ;  /* 0x0018100001127983 */ /* 0x000ea20000300a00 */
[----:B------:R-:W2:Y:S02]  /*52d20*/  LDL.LU.64 R16, [R1+0x1808] ;  /* 0x0018080001107983 */ /* 0x000ea40000300a00 */
[----:B0-----:R-:W-:Y:S02]  /*52d30*/  IMAD.MOV.U32 R26, RZ, RZ, R2 ;  /* 0x000000ffff1a7224 */ /* 0x001fe400078e0002 */
[----:B----4-:R-:W-:Y:S02]  /*52d40*/  IMAD.MOV.U32 R27, RZ, RZ, R0 ;  /* 0x000000ffff1b7224 */ /* 0x010fe400078e0000 */
[----:B------:R-:W-:-:S07]  /*52d50*/  IMAD.MOV.U32 R11, RZ, RZ, R3 ;  /* 0x000000ffff0b7224 */ /* 0x000fce00078e0003 */
[----:B---3--:R-:W-:Y:S01]  /*52d60*/  HMMA.16816.F32.BF16 R4, R12, R10, R4 ;  /* 0x0000000a0c04723c */ /* 0x008fe20000041804 */
[----:B------:R-:W-:-:S05]  /*52d70*/  IMAD.MOV.U32 R3, RZ, RZ, 0x3f ;  /* 0x0000003fff037424 */ /* 0x000fca00078e00ff */
[----:B------:R-:W-:-:S04]  /*52d80*/  IADD3 R3, R3, c[0x0][0x180], RZ ;  /* 0x0000600003037a10 */ /* 0x000fc80007ffe0ff */
[----:B------:R-:W-:Y:S01]  /*52d90*/  SHF.R.S32.HI R0, RZ, 0x1f, R3 ;  /* 0x0000001fff007819 */ /* 0x000fe20000011403 */
[----:B------:R-:W-:-:S03]  /*52da0*/  UIADD3 UR4, UR4, 0x1, URZ ;  /* 0x0000000104047890 */ /* 0x000fc6000fffe03f */
[----:B------:R-:W-:-:S04]  /*52db0*/  LEA.HI R0, R0, R3, RZ, 0x6 ;  /* 0x0000000300007211 */ /* 0x000fc800078f30ff */
[----:B------:R-:W-:-:S04]  /*52dc0*/  SHF.R.S32.HI R0, RZ, 0x6, R0 ;  /* 0x00000006ff007819 */ /* 0x000fc80000011400 */
[----:B------:R-:W-:Y:S01]  /*52dd0*/  ISETP.NE.U32.AND P0, PT, R0, UR4, PT ;  /* 0x0000000400007c0c */ /* 0x000fe2000bf05070 */
[----:B--2---:R-:W-:Y:S11]  /*52de0*/  HMMA.16816.F32.BF16 R16, R12, R26, R16 ;  /* 0x0000001a0c10723c */ /* 0x004ff60000041810 */
[----:B------:R-:W-:Y:S11]  /*52df0*/  @!UPT UIADD3 URZ, URZ, URZ, URZ ;  /* 0x0000003f3f3ff290 */ /* 0x000ff6000fffe03f */
[----:B------:R-:W-:Y:S01]  /*52e00*/  @!UPT UIADD3 URZ, URZ, URZ, URZ ;  /* 0x0000003f3f3ff290 */ /* 0x000fe2000fffe03f */
[----:B------:R0:W-:Y:S01]  /*52e10*/  STL.64 [R1+0x3c0], R16 ;  /* 0x0003c01001007387 */ /* 0x0001e20000100a00 */
[----:B------:R-:W-:Y:S02]  /*52e20*/  STL.64 [R1+0x3d0], R20 ;  /* 0x0003d01401007387 */ /* 0x000fe40000100a00 */
[----:B------:R-:W-:Y:S02]  /*52e30*/  STL.64 [R1+0x3d8], R22 ;  /* 0x0003d81601007387 */ /* 0x000fe40000100a00 */
[----:B------:R1:W-:Y:S01]  /*52e40*/  STL.64 [R1+0x3c8], R18 ;  /* 0x0003c81201007387 */ /* 0x0003e20000100a00 */
[----:B0-----:R-:W2:Y:S01]  /*52e50*/  LDL.LU R17, [R1+0x718] ;  /* 0x0007180001117983 */ /* 0x001ea20000300800 */
[----:B-1----:R-:W3:Y:S02]  /*52e60*/  LDL.LU R18, [R1+0x740] ;  /* 0x0007400001127983 */ /* 0x002ee40000300800 */
[----:B------:R-:W-:Y:S02]  /*52e70*/  IMAD.MOV.U32 R16, RZ, RZ, R19 ;  /* 0x000000ffff107224 */ /* 0x000fe400078e0013 */
[----:B------:R-:W4:Y:S01]  /*52e80*/  LDL.LU R28, [R1+0x710] ;  /* 0x00071000011c7983 */ /* 0x000f220000300800 */
        /* <DEDUP_REMOVED lines=9> */
[----:B------:R0:W-:Y:S02]  /*52f20*/  STL.64 [R1+0x3b0], R4 ;  /* 0x0003b00401007387 */ /* 0x0001e40000100a00 */
[----:B------:R1:W-:Y:S02]  /*52f30*/  STL.64 [R1+0x3b8], R6 ;  /* 0x0003b80601007387 */ /* 0x0003e40000100a00 */
[----:B------:R-:W2:Y:S01]  /*52f40*/  LDL.LU R12, [R1+0x744] ;  /* 0x00074400010c7983 */ /* 0x000ea20000300800 */
[----:B------:R-:W3:Y:S01]  /*52f50*/  LDL.LU R13, [R1+0x748] ;  /* 0x00074800010d7983 */ /* 0x000ee20000300800 */
[----:B------:R-:W4:Y:S02]  /*52f60*/  LDL.LU R14, [R1+0x73c] ;  /* 0x00073c00010e7983 */ /* 0x000f240000300800 */
[----:B------:R-:W4:Y:S01]  /*52f70*/  LDL.LU R15, [R1+0x734] ;  /* 0x00073400010f7983 */ /* 0x000f220000300800 */
[----:B0-----:R-:W4:Y:S01]  /*52f80*/  LDL.LU R5, [R1+0x728] ;  /* 0x0007280001057983 */ /* 0x001f220000300800 */
[----:B------:R-:W-:-:S02]  /*52f90*/  IMAD.MOV.U32 R4, RZ, RZ, R7 ;  /* 0x000000ffff047224 */ /* 0x000fc400078e0007 */
[----:B-1----:R-:W4:Y:S02]  /*52fa0*/  LDL.LU R6, [R1+0x720] ;  /* 0x0007200001067983 */ /* 0x002f240000300800 */
        /* <DEDUP_REMOVED lines=9> */
[----:B--2---:R-:W-:-:S02]  /*53040*/  IADD3 R12, P4, R12, UR12, RZ ;  /* 0x0000000c0c0c7c10 */ /* 0x004fc4000ff9e0ff */
[----:B---3--:R-:W-:Y:S02]  /*53050*/  IADD3 R13, P5, R13, UR12, RZ ;  /* 0x0000000c0d0d7c10 */ /* 0x008fe4000ffbe0ff */
[----:B----4-:R-:W-:Y:S02]  /*53060*/  IADD3 R14, P6, R14, UR12, RZ ;  /* 0x0000000c0e0e7c10 */ /* 0x010fe4000ffde0ff */
[----:B------:R-:W-:Y:S01]  /*53070*/  IADD3 R15, P1, R15, UR12, RZ ;  /* 0x0000000c0f0f7c10 */ /* 0x000fe2000ff3e0ff */
[----:B------:R-:W-:Y:S01]  /*53080*/  STL [R1+0x744], R12 ;  /* 0x0007440c01007387 */ /* 0x000fe20000100800 */
[----:B------:R-:W-:Y:S01]  /*53090*/  STL [R1+0x748], R13 ;  /* 0x0007480d01007387 */ /* 0x000fe20000100800 */
[----:B------:R-:W-:Y:S02]  /*530a0*/  IADD3.X R18, R18, UR6, RZ, P5, !PT ;  /* 0x0000000612127c10 */ /* 0x000fe4000affe4ff */
[----:B------:R-:W-:Y:S02]  /*530b0*/  IADD3 R5, P2, R5, UR12, RZ ;  /* 0x0000000c05057c10 */ /* 0x000fe4000ff5e0ff */
[----:B------:R-:W-:-:S02]  /*530c0*/  IADD3 R6, P3, R6, UR12, RZ ;  /* 0x0000000c06067c10 */ /* 0x000fc4000ff7e0ff */
[----:B------:R-:W-:Y:S01]  /*530d0*/  IADD3.X R7, R7, UR6, RZ, P4, !PT ;  /* 0x0000000607077c10 */ /* 0x000fe2000a7fe4ff */
[----:B------:R-:W-:Y:S01]  /*530e0*/  STL [R1+0x73c], R14 ;  /* 0x00073c0e01007387 */ /* 0x000fe20000100800 */
[----:B------:R-:W-:Y:S01]  /*530f0*/  IADD3 R28, P5, R28, UR12, RZ ;  /* 0x0000000c1c1c7c10 */ /* 0x000fe2000ffbe0ff */
[----:B------:R-:W-:Y:S01]  /*53100*/  STL [R1+0x734], R15 ;  /* 0x0007340f01007387 */ /* 0x000fe20000100800 */
[----:B------:R-:W-:Y:S01]  /*53110*/  IADD3 R17, P4, R17, UR12, RZ ;  /* 0x0000000c11117c10 */ /* 0x000fe2000ff9e0ff */
[----:B------:R-:W-:Y:S01]  /*53120*/  STL [R1+0x728], R5 ;  /* 0x0007280501007387 */ /* 0x000fe20000100800 */
[----:B------:R-:W-:Y:S02]  /*53130*/  STL [R1+0x720], R6 ;  /* 0x0007200601007387 */ /* 0x000fe40000100800 */
[----:B------:R-:W-:Y:S02]  /*53140*/  STL [R1+0x730], R7 ;  /* 0x0007300701007387 */ /* 0x000fe40000100800 */
[----:B------:R0:W-:Y:S01]  /*53150*/  STL [R1+0x710], R28 ;  /* 0x0007101c01007387 */ /* 0x0001e20000100800 */
[----:B------:R-:W-:Y:S01]  /*53160*/  STL [R1+0x718], R17 ;  /* 0x0007181101007387 */ /* 0x000fe20000100800 */
[----:B------:R-:W-:Y:S01]  /*53170*/  IADD3.X R19, R19, UR6, RZ, P6, !PT ;  /* 0x0000000613137c10 */ /* 0x000fe2000b7fe4ff */
[----:B------:R-:W-:Y:S01]  /*53180*/  IADD3 R20, P6, R20, UR12, RZ ;  /* 0x0000000c14147c10 */ /* 0x000fe2000ffde0ff */
[----:B------:R-:W-:Y:S01]  /*53190*/  IADD3.X R21, R21, UR6, RZ, P1, !PT ;  /* 0x0000000615157c10 */ /* 0x000fe20008ffe4ff */
[----:B------:R-:W-:Y:S01]  /*531a0*/  IADD3 R22, P1, R22, UR12, RZ ;  /* 0x0000000c16167c10 */ /* 0x000fe2000ff3e0ff */
[----:B------:R-:W-:Y:S01]  /*531b0*/  IADD3.X R23, R23, UR6, RZ, P2, !PT ;  /* 0x0000000617177c10 */ /* 0x000fe200097fe4ff */
[----:B0-----:R-:W2:Y:S01]  /*531c0*/  LDL.LU R28, [R1+0x1744] ;  /* 0x00174400011c7983 */ /* 0x001ea20000300800 */
[----:B------:R-:W-:Y:S02]  /*531d0*/  STL [R1+0x740], R18 ;  /* 0x0007401201007387 */ /* 0x000fe40000100800 */
[----:B------:R-:W-:Y:S01]  /*531e0*/  STL [R1+0x738], R19 ;  /* 0x0007381301007387 */ /* 0x000fe20000100800 */
[----:B------:R-:W-:-:S02]  /*531f0*/  IADD3 R24, P2, R24, UR12, RZ ;  /* 0x0000000c18187c10 */ /* 0x000fc4000ff5e0ff */
[----:B------:R-:W-:Y:S01]  /*53200*/  IADD3.X R25, R25, UR6, RZ, P3, !PT ;  /* 0x0000000619197c10 */ /* 0x000fe20009ffe4ff */
[----:B------:R-:W-:Y:S01]  /*53210*/  STL [R1+0x708], R20 ;  /* 0x0007081401007387 */ /* 0x000fe20000100800 */
[----:B------:R-:W-:Y:S01]  /*53220*/  IADD3 R29, P3, R29, UR12, RZ ;  /* 0x0000000c1d1d7c10 */ /* 0x000fe2000ff7e0ff */
[----:B------:R-:W-:Y:S02]  /*53230*/  STL [R1+0x72c], R21 ;  /* 0x00072c1501007387 */ /* 0x000fe40000100800 */
[----:B------:R-:W-:Y:S01]  /*53240*/  STL [R1+0x700], R22 ;  /* 0x0007001601007387 */ /* 0x000fe20000100800 */
[----:B------:R-:W-:Y:S01]  /*53250*/  STL [R1+0x724], R23 ;  /* 0x0007241701007387 */ /* 0x000fe20000100800 */
[----:B------:R-:W-:Y:S01]  /*53260*/  IADD3.X R2, R2, UR6, RZ, P4, !PT ;  /* 0x0000000602027c10 */ /* 0x000fe2000a7fe4ff */
[----:B------:R-:W-:Y:S02]  /*53270*/  STL [R1+0x6f8], R24 ;  /* 0x0006f81801007387 */ /* 0x000fe40000100800 */
[----:B------:R0:W-:Y:S01]  /*53280*/  STL [R1+0x6f0], R29 ;  /* 0x0006f01d01007387 */ /* 0x0001e20000100800 */
[----:B------:R-:W-:Y:S01]  /*53290*/  STL [R1+0x71c], R25 ;  /* 0x00071c1901007387 */ /* 0x000fe20000100800 */
[----:B------:R-:W-:-:S02]  /*532a0*/  IADD3 R26, P4, R26, UR12, RZ ;  /* 0x0000000c1a1a7c10 */ /* 0x000fc4000ff9e0ff */
[----:B------:R-:W-:Y:S02]  /*532b0*/  IADD3.X R27, R27, UR6, RZ, P5, !PT ;  /* 0x000000061b1b7c10 */ /* 0x000fe4000affe4ff */
[----:B------:R-:W-:Y:S01]  /*532c0*/  IADD3.X R10, R10, UR6, RZ, P6, !PT ;  /* 0x000000060a0a7c10 */ /* 0x000fe2000b7fe4ff */
[----:B------:R-:W-:Y:S01]  /*532d0*/  IADD3 R3, P6, R3, UR12, RZ ;  /* 0x0000000c03037c10 */ /* 0x000fe2000ffde0ff */
[----:B0-----:R-:W3:Y:S01]  /*532e0*/  LDL.LU R29, [R1+0x6ec] ;  /* 0x0006ec00011d7983 */ /* 0x001ee20000300800 */
[----:B------:R0:W-:Y:S01]  /*532f0*/  STL [R1+0x714], R2 ;  /* 0x0007140201007387 */ /* 0x0001e20000100800 */
[----:B------:R-:W-:Y:S02]  /*53300*/  IADD3 R11, P5, R11, UR12, RZ ;  /* 0x0000000c0b0b7c10 */ /* 0x000fe4000ffbe0ff */
[----:B------:R-:W-:Y:S01]  /*53310*/  IADD3.X R9, R9, UR6, RZ, P1, !PT ;  /* 0x0000000609097c10 */ /* 0x000fe20008ffe4ff */
[----:B0-----:R-:W4:Y:S01]  /*53320*/  LDL.LU R2, [R1+0x764] ;  /* 0x0007640001027983 */ /* 0x001f220000300800 */
[----:B------:R-:W-:Y:S02]  /*53330*/  STL [R1+0x6e8], R26 ;  /* 0x0006e81a01007387 */ /* 0x000fe40000100800 */
[----:B------:R-:W-:Y:S02]  /*53340*/  STL [R1+0x70c], R27 ;  /* 0x00070c1b01007387 */ /* 0x000fe40000100800 */
[----:B------:R0:W-:Y:S01]  /*53350*/  STL [R1+0x6d8], R3 ;  /* 0x0006d80301007387 */ /* 0x0001e20000100800 */
[----:B------:R-:W-:Y:S01]  /*53360*/  STL [R1+0x6e0], R11 ;  /* 0x0006e00b01007387 */ /* 0x000fe20000100800 */
[----:B------:R-:W-:-:S02]  /*53370*/  IADD3 R8, P1, R8, UR12, RZ ;  /* 0x0000000c08087c10 */ /* 0x000fc4000ff3e0ff */
[----:B------:R-:W-:Y:S01]  /*53380*/  IADD3.X R0, R0, UR6, RZ, P2, !PT ;  /* 0x0000000600007c10 */ /* 0x000fe200097fe4ff */
[----:B0-----:R-:W4:Y:S01]  /*53390*/  LDL.LU R3, [R1+0x6e4] ;  /* 0x0006e40001037983 */ /* 0x001f220000300800 */
[----:B------:R-:W-:Y:S02]  /*533a0*/  STL [R1+0x704], R10 ;  /* 0x0007040a01007387 */ /* 0x000fe40000100800 */
[----:B------:R-:W4:Y:S02]  /*533b0*/  LDL.LU R12, [R1+0x173c] ;  /* 0x00173c00010c7983 */ /* 0x000f240000300800 */
[----:B------:R-:W-:Y:S01]  /*533c0*/  STL [R1+0x6fc], R9 ;  /* 0x0006fc0901007387 */ /* 0x000fe20000100800 */
[----:B------:R-:W4:Y:S01]  /*533d0*/  LDL.LU R13, [R1+0x6dc] ;  /* 0x0006dc00010d7983 */ /* 0x000f220000300800 */
[----:B------:R-:W-:Y:S02]  /*533e0*/  STL [R1+0x6d0], R8 ;  /* 0x0006d00801007387 */ /* 0x000fe40000100800 */
[----:B------:R-:W4:Y:S02]  /*533f0*/  LDL.LU R14, [R1+0x1738] ;  /* 0x00173800010e7983 */ /* 0x000f240000300800 */
[----:B------:R0:W-:Y:S01]  /*53400*/  STL [R1+0x6f4], R0 ;  /* 0x0006f40001007387 */ /* 0x0001e20000100800 */
[----:B------:R-:W4:Y:S01]  /*53410*/  LDL.LU R15, [R1+0x6d4] ;  /* 0x0006d400010f7983 */ /* 0x000f220000300800 */
[----:B------:R-:W4:Y:S02]  /*53420*/  LDL.LU R5, [R1+0x1734] ;  /* 0x0017340001057983 */ /* 0x000f240000300800 */
[----:B------:R-:W4:Y:S02]  /*53430*/  LDL.LU R6, [R1+0x6cc] ;  /* 0x0006cc0001067983 */ /* 0x000f240000300800 */
[----:B------:R-:W4:Y:S01]  /*53440*/  LDL.LU R7, [R1+0x1730] ;  /* 0x0017300001077983 */ /* 0x000f220000300800 */
[----:B------:R-:W4:Y:S01]  /*53450*/  LDL.LU R17, [R1+0x1740] ;  /* 0x0017400001117983 */ /* 0x000f220000300800 */
[----:B------:R-:W4:Y:S03]  /*53460*/  LDL.LU R18, [R1+0x172c] ;  /* 0x00172c0001127983 */ /* 0x000f260000300800 */
[----:B0-----:R-:W4:Y:S01]  /*53470*/  LDL.LU R0, [R1+0x6c8] ;  /* 0x0006c80001007983 */ /* 0x001f220000300800 */
[----:B------:R-:W4:Y:S02]  /*53480*/  LDL.LU R19, [R1+0x1728] ;  /* 0x0017280001137983 */ /* 0x000f240000300800 */
[----:B------:R-:W4:Y:S02]  /*53490*/  LDL.LU R20, [R1+0x760] ;  /* 0x0007600001147983 */ /* 0x000f240000300800 */
[----:B------:R-:W4:Y:S01]  /*534a0*/  LDL.LU R21, [R1+0x1724] ;  /* 0x0017240001157983 */ /* 0x000f220000300800 */
[----:B--2---:R-:W-:-:S05]  /*534b0*/  IADD3 R28, P2, R28, UR9, RZ ;  /* 0x000000091c1c7c10 */ /* 0x004fca000ff5e0ff */
[----:B------:R0:W-:Y:S01]  /*534c0*/  STL [R1+0x1744], R28 ;  /* 0x0017441c01007387 */ /* 0x0001e20000100800 */
[----:B------:R-:W2:Y:S02]  /*534d0*/  LDL.LU R22, [R1+0x75c] ;  /* 0x00075c0001167983 */ /* 0x000ea40000300800 */
[----:B------:R-:W2:Y:S02]  /*534e0*/  LDL.LU R23, [R1+0x171c] ;  /* 0x00171c0001177983 */ /* 0x000ea40000300800 */
[----:B------:R-:W2:Y:S01]  /*534f0*/  LDL.LU R24, [R1+0x758] ;  /* 0x0007580001187983 */ /* 0x000ea20000300800 */
[----:B------:R-:W2:Y:S01]  /*53500*/  LDL.LU R25, [R1+0x1714] ;  /* 0x0017140001197983 */ /* 0x000ea20000300800 */
[----:B------:R-:W2:Y:S03]  /*53510*/  LDL.LU R8, [R1+0x754] ;  /* 0x0007540001087983 */ /* 0x000ea60000300800 */
[----:B0-----:R-:W2:Y:S01]  /*53520*/  LDL.LU R28, [R1+0x170c] ;  /* 0x00170c00011c7983 */ /* 0x001ea20000300800 */
[----:B------:R-:W2:Y:S02]  /*53530*/  LDL.LU R26, [R1+0x750] ;  /* 0x00075000011a7983 */ /* 0x000ea40000300800 */
[----:B------:R-:W2:Y:S01]  /*53540*/  LDL.LU R27, [R1+0x1704] ;  /* 0x00170400011b7983 */ /* 0x000ea20000300800 */
[----:B---3--:R-:W-:-:S05]  /*53550*/  IADD3.X R29, R29, UR6, RZ, P3, !PT ;  /* 0x000000061d1d7c10 */ /* 0x008fca0009ffe4ff */
[----:B------:R-:W-:Y:S01]  /*53560*/  STL [R1+0x6ec], R29 ;  /* 0x0006ec1d01007387 */ /* 0x000fe20000100800 */
[----:B------:R-:W3:Y:S01]  /*53570*/  LDL.LU R11, [R1+0x74c] ;  /* 0x00074c00010b7983 */ /* 0x000ee20000300800 */
[----:B----4-:R-:W-:-:S05]  /*53580*/  IADD3 R2, P3, R2, UR9, RZ ;  /* 0x0000000902027c10 */ /* 0x010fca000ff7e0ff */
[----:B------:R0:W-:Y:S01]  /*53590*/  STL [R1+0x764], R2 ;  /* 0x0007640201007387 */ /* 0x0001e20000100800 */
[----:B------:R-:W4:Y:S03]  /*535a0*/  LDL.LU R10, [R1+0x16fc] ;  /* 0x0016fc00010a7983 */ /* 0x000f260000300800 */
[----:B0-----:R-:W4:Y:S01]  /*535b0*/  LDL.LU R2, [R1+0x1720] ;  /* 0x0017200001027983 */ /* 0x001f220000300800 */
[----:B------:R-:W-:Y:S01]  /*535c0*/  IADD3.X R3, R3, UR6, RZ, P4, !PT ;  /* 0x0000000603037c10 */ /* 0x000fe2000a7fe4ff */
[----:B------:R-:W4:Y:S02]  /*535d0*/  LDL.LU R9, [R1+0x16f4] ;  /* 0x0016f40001097983 */ /* 0x000f240000300800 */
[----:B------:R-:W4:Y:S01]  /*535e0*/  LDL.LU R29, [R1+0x1718] ;  /* 0x00171800011d7983 */ /* 0x000f220000300800 */
[----:B------:R-:W-:Y:S01]  /*535f0*/  IADD3 R12, P4, R12, UR9, RZ ;  /* 0x000000090c0c7c10 */ /* 0x000fe2000ff9e0ff */
[----:B------:R0:W-:Y:S01]  /*53600*/  STL [R1+0x6e4], R3 ;  /* 0x0006e40301007387 */ /* 0x0001e20000100800 */
[----:B------:R-:W-:Y:S01]  /*53610*/  IADD3.X R13, R13, UR6, RZ, P5, !PT ;  /* 0x000000060d0d7c10 */ /* 0x000fe2000affe4ff */
[----:B------:R-:W-:Y:S01]  /*53620*/  IADD3 R14, P5, R14, UR9, RZ ;  /* 0x000000090e0e7c10 */ /* 0x000fe2000ffbe0ff */
[----:B------:R-:W-:Y:S01]  /*53630*/  IADD3.X R15, R15, UR6, RZ, P6, !PT ;  /* 0x000000060f0f7c10 */ /* 0x000fe2000b7fe4ff */
[----:B------:R-:W-:Y:S01]  /*53640*/  IADD3 R5, P6, R5, UR9, RZ ;  /* 0x0000000905057c10 */ /* 0x000fe2000ffde0ff */
[----:B0-----:R-:W4:Y:S01]  /*53650*/  LDL.LU R3, [R1+0x16ec] ;  /* 0x0016ec0001037983 */ /* 0x001f220000300800 */
[----:B------:R-:W-:Y:S01]  /*53660*/  STL [R1+0x173c], R12 ;  /* 0x00173c0c01007387 */ /* 0x000fe20000100800 */
[----:B------:R-:W-:Y:S01]  /*53670*/  IADD3.X R6, R6, UR6, RZ, P1, !PT ;  /* 0x0000000606067c10 */ /* 0x000fe20008ffe4ff */
[----:B------:R-:W-:Y:S01]  /*53680*/  STL [R1+0x6dc], R13 ;  /* 0x0006dc0d01007387 */ /* 0x000fe20000100800 */
[----:B------:R-:W-:Y:S01]  /*53690*/  IADD3 R7, P1, R7, UR9, RZ ;  /* 0x0000000907077c10 */ /* 0x000fe2000ff3e0ff */
[----:B------:R-:W-:Y:S01]  /*536a0*/  STL [R1+0x1738], R14 ;  /* 0x0017380e01007387 */ /* 0x000fe20000100800 */
[----:B------:R-:W-:Y:S01]  /*536b0*/  IADD3.X R0, R0, UR7, RZ, P3, !PT ;  /* 0x0000000700007c10 */ /* 0x000fe20009ffe4ff */
[----:B------:R-:W-:Y:S01]  /*536c0*/  STL [R1+0x6d4], R15 ;  /* 0x0006d40f01007387 */ /* 0x000fe20000100800 */
[----:B------:R-:W-:Y:S01]  /*536d0*/  IADD3.X R17, R17, UR7, RZ, P2, !PT ;  /* 0x0000000711117c10 */ /* 0x000fe200097fe4ff */
[----:B------:R-:W-:Y:S01]  /*536e0*/  STL [R1+0x1734], R5 ;  /* 0x0017340501007387 */ /* 0x000fe20000100800 */
[----:B------:R-:W-:Y:S02]  /*536f0*/  STL [R1+0x6cc], R6 ;  /* 0x0006cc0601007387 */ /* 0x000fe40000100800 */
[----:B------:R-:W-:Y:S02]  /*53700*/  STL [R1+0x1730], R7 ;  /* 0x0017300701007387 */ /* 0x000fe40000100800 */
[----:B------:R0:W-:Y:S01]  /*53710*/  STL [R1+0x6c8], R0 ;  /* 0x0006c80001007387 */ /* 0x0001e20000100800 */
[----:B------:R-:W-:Y:S04]  /*53720*/  STL [R1+0x1740], R17 ;  /* 0x0017401101007387 */ /* 0x000fe80000100800 */
[----:B0-----:R-:W4:Y:S01]  /*53730*/  LDL.LU R0, [R1+0x1710] ;  /* 0x0017100001007983 */ /* 0x001f220000300800 */
[----:B------:R-:W-:-:S02]  /*53740*/  IADD3 R18, P2, R18, UR9, RZ ;  /* 0x0000000912127c10 */ /* 0x000fc4000ff5e0ff */
[----:B------:R-:W-:Y:S02]  /*53750*/  IADD3 R19, P3, R19, UR9, RZ ;  /* 0x0000000913137c10 */ /* 0x000fe4000ff7e0ff */
[----:B------:R-:W-:Y:S01]  /*53760*/  IADD3.X R20, R20, UR7, RZ, P4, !PT ;  /* 0x0000000714147c10 */ /* 0x000fe2000a7fe4ff */
[----:B------:R-:W-:Y:S01]  /*53770*/  IADD3 R21, P4, R21, UR9, RZ ;  /* 0x0000000915157c10 */ /* 0x000fe2000ff9e0ff */
[----:B------:R-:W-:Y:S01]  /*53780*/  STL [R1+0x172c], R18 ;  /* 0x00172c1201007387 */ /* 0x000fe20000100800 */
[----:B------:R-:W-:Y:S02]  /*53790*/  STL [R1+0x1728], R19 ;  /* 0x0017281301007387 */ /* 0x000fe40000100800 */
[----:B------:R-:W-:Y:S02]  /*537a0*/  STL [R1+0x760], R20 ;  /* 0x0007601401007387 */ /* 0x000fe40000100800 */
[----:B------:R-:W-:Y:S01]  /*537b0*/  STL [R1+0x1724], R21 ;  /* 0x0017241501007387 */ /* 0x000fe20000100800 */
[----:B--2---:R-:W-:Y:S01]  /*537c0*/  IADD3.X R22, R22, UR7, RZ, P5, !PT ;  /* 0x0000000716167c10 */ /* 0x004fe2000affe4ff */
[----:B------:R-:W-:Y:S01]  /*537d0*/  IADD3 R23, P5, R23, UR9, RZ ;  /* 0x0000000917177c10 */ /* 0x000fe2000ffbe0ff */
[----:B------:R-:W-:Y:S01]  /*537e0*/  IADD3.X R24, R24, UR7, RZ, P6, !PT ;  /* 0x0000000718187c10 */ /* 0x000fe2000b7fe4ff */
[----:B------:R-:W-:Y:S01]  /*537f0*/  IADD3 R25, P6, R25, UR9, RZ ;  /* 0x0000000919197c10 */ /* 0x000fe2000ffde0ff */
[----:B------:R-:W-:Y:S01]  /*53800*/  IADD3.X R8, R8, UR7, RZ, P1, !PT ;  /* 0x0000000708087c10 */ /* 0x000fe20008ffe4ff */
[----:B------:R-:W-:Y:S01]  /*53810*/  STL [R1+0x75c], R22 ;  /* 0x00075c1601007387 */ /* 0x000fe20000100800 */
[----:B------:R-:W-:Y:S02]  /*53820*/  STL [R1+0x171c], R23 ;  /* 0x00171c1701007387 */ /* 0x000fe40000100800 */
[----:B------:R-:W-:Y:S01]  /*53830*/  STL [R1+0x758], R24 ;  /* 0x0007581801007387 */ /* 0x000fe20000100800 */
[----:B------:R-:W-:Y:S01]  /*53840*/  IADD3 R28, P1, R28, UR9, RZ ;  /* 0x000000091c1c7c10 */ /* 0x000fe2000ff3e0ff */
[----:B------:R0:W-:Y:S01]  /*53850*/  STL [R1+0x754], R8 ;  /* 0x0007540801007387 */ /* 0x0001e20000100800 */
[----:B------:R-:W-:Y:S01]  /*53860*/  STL [R1+0x1714], R25 ;  /* 0x0017141901007387 */ /* 0x000fe20000100800 */
[----:B------:R-:W-:Y:S01]  /*53870*/  IADD3.X R26, R26, UR7, RZ, P2, !PT ;  /* 0x000000071a1a7c10 */ /* 0x000fe200097fe4ff */
[----:B------:R-:W-:Y:S01]  /*53880*/  IADD3 R27, P2, R27, UR9, RZ ;  /* 0x000000091b1b7c10 */ /* 0x000fe2000ff5e0ff */
[----:B0-----:R-:W2:Y:S01]  /*53890*/  LDL.LU R8, [R1+0x16e4] ;  /* 0x0016e40001087983 */ /* 0x001ea20000300800 */
[----:B------:R0:W-:Y:S01]  /*538a0*/  STL [R1+0x170c], R28 ;  /* 0x00170c1c01007387 */ /* 0x0001e20000100800 */
[----:B---3--:R-:W-:-:S02]  /*538b0*/  IADD3.X R11, R11, UR7, RZ, P3, !PT ;  /* 0x000000070b0b7c10 */ /* 0x008fc40009ffe4ff */
[----:B0-----:R-:W3:Y:S01]  /*538c0*/  LDL.LU R28, [R1+0x1708] ;  /* 0x00170800011c7983 */ /* 0x001ee20000300800 */
[----:B------:R-:W-:Y:S01]  /*538d0*/  STL [R1+0x750], R26 ;  /* 0x0007501a01007387 */ /* 0x000fe20000100800 */
[----:B----4-:R-:W-:Y:S02]  /*538e0*/  IADD3 R10, P3, R10, UR9, RZ ;  /* 0x000000090a0a7c10 */ /* 0x010fe4000ff7e0ff */
[----:B------:R-:W-:Y:S01]  /*538f0*/  STL [R1+0x1704], R27 ;  /* 0x0017041b01007387 */ /* 0x000fe20000100800 */
[----:B------:R-:W-:Y:S02]  /*53900*/  IADD3.X R2, R2, UR7, RZ, P4, !PT ;  /* 0x0000000702027c10 */ /* 0x000fe4000a7fe4ff */
[----:B------:R-:W-:Y:S02]  /*53910*/  IADD3 R9, P4, R9, UR9, RZ ;  /* 0x0000000909097c10 */ /* 0x000fe4000ff9e0ff */
[----:B------:R-:W-:Y:S01]  /*53920*/  IADD3.X R29, R29, UR7, RZ, P5, !PT ;  /* 0x000000071d1d7c10 */ /* 0x000fe2000affe4ff */
[----:B------:R0:W-:Y:S01]  /*53930*/  STL [R1+0x1720], R2 ;  /* 0x0017200201007387 */ /* 0x0001e20000100800 */
[----:B------:R-:W-:Y:S03]  /*53940*/  STL [R1+0x74c], R11 ;  /* 0x00074c0b01007387 */ /* 0x000fe60000100800 */
[----:B0-----:R-:W4:Y:S01]  /*53950*/  LDL.LU R2, [R1+0x16dc] ;  /* 0x0016dc0001027983 */ /* 0x001f220000300800 */
[----:B------:R-:W-:Y:S01]  /*53960*/  STL [R1+0x16fc], R10 ;  /* 0x0016fc0a01007387 */ /* 0x000fe20000100800 */
[----:B------:R-:W-:Y:S01]  /*53970*/  IADD3 R3, P5, R3, UR9, RZ ;  /* 0x0000000903037c10 */ /* 0x000fe2000ffbe0ff */
[----:B------:R-:W4:Y:S01]  /*53980*/  LDL.LU R12, [R1+0x1700] ;  /* 0x00170000010c7983 */ /* 0x000f220000300800 */
[----:B------:R-:W-:Y:S01]  /*53990*/  STL [R1+0x16f4], R9 ;  /* 0x0016f40901007387 */ /* 0x000fe20000100800 */
[----:B------:R-:W4:Y:S02]  /*539a0*/  LDL.LU R13, [R1+0x16d4] ;  /* 0x0016d400010d7983 */ /* 0x000f240000300800 */
[----:B------:R-:W-:Y:S02]  /*539b0*/  STL [R1+0x1718], R29 ;  /* 0x0017181d01007387 */ /* 0x000fe40000100800 */
[----:B------:R-:W4:Y:S01]  /*539c0*/  LDL.LU R14, [R1+0x16f8] ;  /* 0x0016f800010e7983 */ /* 0x000f220000300800 */
[----:B------:R0:W-:Y:S01]  /*539d0*/  STL [R1+0x16ec], R3 ;  /* 0x0016ec0301007387 */ /* 0x0001e20000100800 */
[----:B------:R-:W4:Y:S02]  /*539e0*/  LDL.LU R15, [R1+0x16cc] ;  /* 0x0016cc00010f7983 */ /* 0x000f240000300800 */
[----:B------:R-:W4:Y:S02]  /*539f0*/  LDL.LU R5, [R1+0x16f0] ;  /* 0x0016f00001057983 */ /* 0x000f240000300800 */
[----:B------:R-:W4:Y:S01]  /*53a00*/  LDL.LU R6, [R1+0x16c4] ;  /* 0x0016c40001067983 */ /* 0x000f220000300800 */
[----:B------:R-:W4:Y:S01]  /*53a10*/  LDL.LU R7, [R1+0x16e8] ;  /* 0x0016e80001077983 */ /* 0x000f220000300800 */
[----:B------:R-:W4:Y:S02]  /*53a20*/  LDL.LU R17, [R1+0x16bc] ;  /* 0x0016bc0001117983 */ /* 0x000f240000300800 */
[----:B------:R-:W4:Y:S01]  /*53a30*/  LDL.LU R18, [R1+0x16e0] ;  /* 0x0016e00001127983 */ /* 0x000f220000300800 */
[----:B0-----:R-:W4:Y:S01]  /*53a40*/  LDL.LU R3, [R1+0x16b4] ;  /* 0x0016b40001037983 */ /* 0x001f220000300800 */
[----:B------:R-:W4:Y:S02]  /*53a50*/  LDL.LU R19, [R1+0x16d8] ;  /* 0x0016d80001137983 */ /* 0x000f240000300800 */
[----:B------:R-:W4:Y:S02]  /*53a60*/  LDL.LU R20, [R1+0x16ac] ;  /* 0x0016ac0001147983 */ /* 0x000f240000300800 */
[----:B------:R-:W4:Y:S01]  /*53a70*/  LDL.LU R21, [R1+0x16d0] ;  /* 0x0016d00001157983 */ /* 0x000f220000300800 */
[----:B------:R-:W-:-:S05]  /*53a80*/  IADD3.X R0, R0, UR7, RZ, P6, !PT ;  /* 0x0000000700007c10 */ /* 0x000fca000b7fe4ff */
[----:B------:R0:W-:Y:S01]  /*53a90*/  STL [R1+0x1710], R0 ;  /* 0x0017100001007387 */ /* 0x0001e20000100800 */
[----:B------:R-:W4:Y:S02]  /*53aa0*/  LDL.LU R22, [R1+0x16a4] ;  /* 0x0016a40001167983 */ /* 0x000f240000300800 */
[----:B------:R-:W4:Y:S02]  /*53ab0*/  LDL.LU R23, [R1+0x16c8] ;  /* 0x0016c80001177983 */ /* 0x000f240000300800 */
[----:B------:R-:W4:Y:S01]  /*53ac0*/  LDL.LU R24, [R1+0x169c] ;  /* 0x00169c0001187983 */ /* 0x000f220000300800 */
[----:B------:R-:W4:Y:S01]  /*53ad0*/  LDL.LU R25, [R1+0x16c0] ;  /* 0x0016c00001197983 */ /* 0x000f220000300800 */
[----:B------:R-:W4:Y:S03]  /*53ae0*/  LDL.LU R29, [R1+0x1694] ;  /* 0x00169400011d7983 */ /* 0x000f260000300800 */
[----:B0-----:R-:W4:Y:S01]  /*53af0*/  LDL.LU R0, [R1+0x16b8] ;  /* 0x0016b80001007983 */ /* 0x001f220000300800 */
[----:B------:R-:W4:Y:S02]  /*53b00*/  LDL.LU R26, [R1+0x168c] ;  /* 0x00168c00011a7983 */ /* 0x000f240000300800 */
[----:B------:R-:W4:Y:S01]  /*53b10*/  LDL.LU R27, [R1+0x16b0] ;  /* 0x0016b000011b7983 */ /* 0x000f220000300800 */
[----:B--2---:R-:W-:-:S05]  /*53b20*/  IADD3 R8, P6, R8, UR9, RZ ;  /* 0x0000000908087c10 */ /* 0x004fca000ffde0ff */
[----:B------:R-:W-:Y:S01]  /*53b30*/  STL [R1+0x16e4], R8 ;  /* 0x0016e40801007387 */ /* 0x000fe20000100800 */
[----:B------:R-:W2:Y:S01]  /*53b40*/  LDL.LU R11, [R1+0x1684] ;  /* 0x00168400010b7983 */ /* 0x000ea20000300800 */
[----:B---3--:R-:W-:-:S05]  /*53b50*/  IADD3.X R28, R28, UR7, RZ, P1, !PT ;  /* 0x000000071c1c7c10 */ /* 0x008fca0008ffe4ff */
[----:B------:R0:W-:Y:S01]  /*53b60*/  STL [R1+0x1708], R28 ;  /* 0x0017081c01007387 */ /* 0x0001e20000100800 */
[----:B------:R-:W3:Y:S03]  /*53b70*/  LDL.LU R10, [R1+0x16a8] ;  /* 0x0016a800010a7983 */ /* 0x000ee60000300800 */
[----:B0-----:R-:W3:Y:S01]  /*53b80*/  LDL.LU R28, [R1+0x167c] ;  /* 0x00167c00011c7983 */ /* 0x001ee20000300800 */
[----:B------:R-:W3:Y:S02]  /*53b90*/  LDL.LU R9, [R1+0x16a0] ;  /* 0x0016a00001097983 */ /* 0x000ee40000300800 */
[----:B------:R-:W3:Y:S01]  /*53ba0*/  LDL.LU R8, [R1+0x1674] ;  /* 0x0016740001087983 */ /* 0x000ee20000300800 */
[----:B----4-:R-:W-:Y:S02]  /*53bb0*/  IADD3 R2, P1, R2, UR9, RZ ;  /* 0x0000000902027c10 */ /* 0x010fe4000ff3e0ff */
[----:B------:R-:W-:-:S03]  /*53bc0*/  IADD3.X R12, R12, UR7, RZ, P2, !PT ;  /* 0x000000070c0c7c10 */ /* 0x000fc600097fe4ff */
[----:B------:R0:W-:Y:S01]  /*53bd0*/  STL [R1+0x16dc], R2 ;  /* 0x0016dc0201007387 */ /* 0x0001e20000100800 */
[----:B------:R-:W-:Y:S02]  /*53be0*/  IADD3 R13, P2, R13, UR9, RZ ;  /* 0x000000090d0d7c10 */ /* 0x000fe4000ff5e0ff */
[----:B------:R-:W-:Y:S02]  /*53bf0*/  IADD3.X R14, R14, UR7, RZ, P3, !PT ;  /* 0x000000070e0e7c10 */ /* 0x000fe40009ffe4ff */
[----:B------:R-:W-:Y:S02]  /*53c00*/  IADD3 R15, P3, R15, UR9, RZ ;  /* 0x000000090f0f7c10 */ /* 0x000fe4000ff7e0ff */
[----:B------:R-:W-:Y:S01]  /*53c10*/  IADD3.X R5, R5, UR7, RZ, P4, !PT ;  /* 0x0000000705057c10 */ /* 0x000fe2000a7fe4ff */
[----:B0-----:R-:W4:Y:S01]  /*53c20*/  LDL.LU R2, [R1+0x1698] ;  /* 0x0016980001027983 */ /* 0x001f220000300800 */
[----:B------:R-:W-:Y:S01]  /*53c30*/  STL [R1+0x1700], R12 ;  /* 0x0017000c01007387 */ /* 0x000fe20000100800 */
[----:B------:R-:W-:Y:S01]  /*53c40*/  IADD3 R6, P4, R6, UR9, RZ ;  /* 0x0000000906067c10 */ /* 0x000fe2000ff9e0ff */
[----:B------:R-:W-:Y:S01]  /*53c50*/  STL [R1+0x16d4], R13 ;  /* 0x0016d40d01007387 */ /* 0x000fe20000100800 */
[----:B------:R-:W-:-:S02]  /*53c60*/  IADD3.X R7, R7, UR7, RZ, P5, !PT ;  /* 0x0000000707077c10 */ /* 0x000fc4000affe4ff */
        /* <DEDUP_REMOVED lines=15> */
[----:B0-----:R-:W4:Y:S01]  /*53d60*/  LDL.LU R3, [R1+0x166c] ;  /* 0x00166c0001037983 */ /* 0x001f220000300800 */
        /* <DEDUP_REMOVED lines=12> */
[----:B------:R-:W-:Y:S04]  /*53e30*/  STL [R1+0x16c0], R25 ;  /* 0x0016c01901007387 */ /* 0x000fe80000100800 */
[----:B0-----:R-:W4:Y:S01]  /*53e40*/  LDL.LU R29, [R1+0x1690] ;  /* 0x00169000011d7983 */ /* 0x001f220000300800 */
[----:B------:R0:W-:Y:S03]  /*53e50*/  STL [R1+0x16b8], R0 ;  /* 0x0016b80001007387 */ /* 0x0001e60000100800 */
[----:B0-----:R-:W4:Y:S01]  /*53e60*/  LDL.LU R0, [R1+0x1664] ;  /* 0x0016640001007983 */ /* 0x001f220000300800 */
[----:B------:R-:W-:-:S02]  /*53e70*/  IADD3 R26, P5, R26, UR9, RZ ;  /* 0x000000091a1a7c10 */ /* 0x000fc4000ffbe0ff */
[----:B------:R-:W-:-:S03]  /*53e80*/  IADD3.X R27, R27, UR7, RZ, P6, !PT ;  /* 0x000000071b1b7c10 */ /* 0x000fc6000b7fe4ff */
[----:B------:R-:W-:Y:S02]  /*53e90*/  STL [R1+0x168c], R26 ;  /* 0x00168c1a01007387 */ /* 0x000fe40000100800 */
[----:B------:R-:W-:Y:S01]  /*53ea0*/  STL [R1+0x16b0], R27 ;  /* 0x0016b01b01007387 */ /* 0x000fe20000100800 */
[----:B--2---:R-:W-:Y:S02]  /*53eb0*/  IADD3 R11, P6, R11, UR9, RZ ;  /* 0x000000090b0b7c10 */ /* 0x004fe4000ffde0ff */
[----:B---3--:R-:W-:Y:S02]  /*53ec0*/  IADD3.X R10, R10, UR7, RZ, P1, !PT ;  /* 0x000000070a0a7c10 */ /* 0x008fe40008ffe4ff */
[----:B------:R-:W-:Y:S02]  /*53ed0*/  IADD3 R28, P1, R28, UR9, RZ ;  /* 0x000000091c1c7c10 */ /* 0x000fe4000ff3e0ff */
[----:B------:R-:W-:Y:S01]  /*53ee0*/  IADD3.X R9, R9, UR7, RZ, P2, !PT ;  /* 0x0000000709097c10 */ /* 0x000fe200097fe4ff */
[----:B------:R-:W-:-:S02]  /*53ef0*/  IADD3 R8, P2, R8, UR9, RZ ;  /* 0x0000000908087c10 */ /* 0x000fc4000ff5e0ff */
[----:B------:R0:W-:Y:S01]  /*53f00*/  STL [R1+0x167c], R28 ;  /* 0x00167c1c01007387 */ /* 0x0001e20000100800 */
[----:B------:R-:W-:Y:S03]  /*53f10*/  STL [R1+0x1684], R11 ;  /* 0x0016840b01007387 */ /* 0x000fe60000100800 */
[----:B0-----:R-:W2:Y:S01]  /*53f20*/  LDL.LU R28, [R1+0x1688] ;  /* 0x00168800011c7983 */ /* 0x001ea20000300800 */
[----:B------:R-:W-:Y:S02]  /*53f30*/  STL [R1+0x16a8], R10 ;  /* 0x0016a80a01007387 */ /* 0x000fe40000100800 */
[----:B------:R-:W3:Y:S02]  /*53f40*/  LDL.LU R12, [R1+0x165c] ;  /* 0x00165c00010c7983 */ /* 0x000ee40000300800 */
[----:B------:R-:W-:Y:S01]  /*53f50*/  STL [R1+0x16a0], R9 ;  /* 0x0016a00901007387 */ /* 0x000fe20000100800 */
[----:B------:R-:W3:Y:S01]  /*53f60*/  LDL.LU R13, [R1+0x1680] ;  /* 0x00168000010d7983 */ /* 0x000ee20000300800 */
[----:B------:R-:W-:Y:S02]  /*53f70*/  STL [R1+0x1674], R8 ;  /* 0x0016740801007387 */ /* 0x000fe40000100800 */
[----:B------:R-:W3:Y:S01]  /*53f80*/  LDL.LU R14, [R1+0x1654] ;  /* 0x00165400010e7983 */ /* 0x000ee20000300800 */
[----:B----4-:R-:W-:-:S05]  /*53f90*/  IADD3.X R2, R2, UR7, RZ, P3, !PT ;  /* 0x0000000702027c10 */ /* 0x010fca0009ffe4ff */
        /* <DEDUP_REMOVED lines=11> */
[----:B------:R-:W-:-:S05]  /*54050*/  IADD3 R3, P3, R3, UR9, RZ ;  /* 0x0000000903037c10 */ /* 0x000fca000ff7e0ff */
        /* <DEDUP_REMOVED lines=9> */
[----:B------:R-:W-:-:S05]  /*540f0*/  IADD3.X R29, R29, UR7, RZ, P4, !PT ;  /* 0x000000071d1d7c10 */ /* 0x000fca000a7fe4ff */
[----:B------:R-:W-:Y:S01]  /*54100*/  STL [R1+0x1690], R29 ;  /* 0x0016901d01007387 */ /* 0x000fe20000100800 */
[----:B------:R-:W4:Y:S01]  /*54110*/  LDL.LU R11, [R1+0x1630] ;  /* 0x00163000010b7983 */ /* 0x000f220000300800 */
[----:B------:R-:W-:-:S05]  /*54120*/  IADD3 R0, P4, R0, UR9, RZ ;  /* 0x0000000900007c10 */ /* 0x000fca000ff9e0ff */
[----:B------:R0:W-:Y:S01]  /*54130*/  STL [R1+0x1664], R0 ;  /* 0x0016640001007387 */ /* 0x0001e20000100800 */
[----:B------:R-:W4:Y:S03]  /*54140*/  LDL.LU R10, [R1+0x1604] ;  /* 0x00160400010a7983 */ /* 0x000f260000300800 */
[----:B0-----:R-:W4:Y:S01]  /*54150*/  LDL.LU R0, [R1+0x1628] ;  /* 0x0016280001007983 */ /* 0x001f220000300800 */
[----:B------:R-:W4:Y:S02]  /*54160*/  LDL.LU R9, [R1+0x15fc] ;  /* 0x0015fc0001097983 */ /* 0x000f240000300800 */
[----:B------:R-:W4:Y:S01]  /*54170*/  LDL.LU R29, [R1+0x1620] ;  /* 0x00162000011d7983 */ /* 0x000f220000300800 */
[----:B--2---:R-:W-:Y:S02]  /*54180*/  IADD3.X R28, R28, UR7, RZ, P5, !PT ;  /* 0x000000071c1c7c10 */ /* 0x004fe4000affe4ff */
[----:B---3--:R-:W-:-:S03]  /*54190*/  IADD3 R12, P5, R12, UR9, RZ ;  /* 0x000000090c0c7c10 */ /* 0x008fc6000ffbe0ff */
[----:B------:R0:W-:Y:S01]  /*541a0*/  STL [R1+0x1688], R28 ;  /* 0x0016881c01007387 */ /* 0x0001e20000100800 */
[----:B------:R-:W-:Y:S01]  /*541b0*/  IADD3.X R13, R13, UR7, RZ, P6, !PT ;  /* 0x000000070d0d7c10 */ /* 0x000fe2000b7fe4ff */
[----:B------:R-:W-:Y:S02]  /*541c0*/  IADD3 R14, P6, R14, UR9, RZ ;  /* 0x000000090e0e7c10 */ /* 0x000fe4000ffde0ff */
[----:B0-----:R-:W2:Y:S01]  /*541d0*/  LDL.LU R28, [R1+0x15f4] ;  /* 0x0015f400011c7983 */ /* 0x001ea20000300800 */
[----:B----4-:R-:W-:Y:S01]  /*541e0*/  IADD3.X R15, R15, UR7, RZ, P1, !PT ;  /* 0x000000070f0f7c10 */ /* 0x010fe20008ffe4ff */
[----:B------:R-:W-:Y:S02]  /*541f0*/  IADD3 R5, P1, R5, UR9, RZ ;  /* 0x0000000905057c10 */ /* 0x000fe4000ff3e0ff */
[----:B------:R-:W-:Y:S01]  /*54200*/  STL [R1+0x165c], R12 ;  /* 0x00165c0c01007387 */ /* 0x000fe20000100800 */
[----:B------:R-:W-:Y:S01]  /*54210*/  IADD3.X R6, R6, UR7, RZ, P2, !PT ;  /* 0x0000000706067c10 */ /* 0x000fe200097fe4ff */
[----:B------:R-:W-:Y:S01]  /*54220*/  STL [R1+0x1680], R13 ;  /* 0x0016800d01007387 */ /* 0x000fe20000100800 */
[----:B------:R-:W-:Y:S01]  /*54230*/  IADD3 R7, P2, R7, UR9, RZ ;  /* 0x0000000907077c10 */ /* 0x000fe2000ff5e0ff */
[----:B------:R-:W-:Y:S01]  /*54240*/  STL [R1+0x1654], R14 ;  /* 0x0016540e01007387 */ /* 0x000fe20000100800 */
[----:B------:R-:W-:Y:S01]  /*54250*/  STL [R1+0x1678], R15 ;  /* 0x0016780f01007387 */ /* 0x000fe20000100800 */
[----:B------:R-:W-:-:S02]  /*54260*/  IADD3.X R17, R17, UR7, RZ, P3, !PT ;  /* 0x0000000711117c10 */ /* 0x000fc40009ffe4ff */
[----:B------:R-:W-:Y:S01]  /*54270*/  IADD3.X R2, R2, UR7, RZ, P4, !PT ;  /* 0x0000000702027c10 */ /* 0x000fe2000a7fe4ff */
[----:B------:R-:W-:Y:S01]  /*54280*/  STL [R1+0x164c], R5 ;  /* 0x00164c0501007387 */ /* 0x000fe20000100800 */
[----:B------:R-:W-:Y:S02]  /*54290*/  STL [R1+0x1670], R6 ;  /* 0x0016700601007387 */ /* 0x000fe40000100800 */
[----:B------:R-:W-:Y:S01]  /*542a0*/  STL [R1+0x1644], R7 ;  /* 0x0016440701007387 */ /* 0x000fe20000100800 */
[----:B------:R-:W-:Y:S01]  /*542b0*/  IADD3 R18, P3, R18, UR9, RZ ;  /* 0x0000000912127c10 */ /* 0x000fe2000ff7e0ff */
[----:B------:R0:W-:Y:S01]  /*542c0*/  STL [R1+0x1660], R2 ;  /* 0x0016600201007387 */ /* 0x0001e20000100800 */
[----:B------:R-:W-:Y:S01]  /*542d0*/  STL [R1+0x1668], R17 ;  /* 0x0016681101007387 */ /* 0x000fe20000100800 */
[----:B------:R-:W-:Y:S02]  /*542e0*/  IADD3 R19, P4, R19, UR9, RZ ;  /* 0x0000000913137c10 */ /* 0x000fe4000ff9e0ff */
[----:B------:R-:W-:Y:S01]  /*542f0*/  IADD3.X R20, R20, UR7, RZ, P5, !PT ;  /* 0x0000000714147c10 */ /* 0x000fe2000affe4ff */
[----:B------:R-:W-:Y:S01]  /*54300*/  IADD3 R21, P5, R21, UR9, RZ ;  /* 0x0000000915157c10 */ /* 0x000fe2000ffbe0ff */
[----:B0-----:R-:W3:Y:S01]  /*54310*/  LDL.LU R2, [R1+0x1618] ;  /* 0x0016180001027983 */ /* 0x001ee20000300800 */
        /* <DEDUP_REMOVED lines=8> */
[----:B------:R-:W-:Y:S01]  /*543a0*/  IADD3 R25, P1, R25, UR9, RZ ;  /* 0x0000000919197c10 */ /* 0x000fe2000ff3e0ff */
[----:B------:R-:W-:Y:S02]  /*543b0*/  STL [R1+0x1650], R22 ;  /* 0x0016501601007387 */ /* 0x000fe40000100800 */
[----:B------:R-:W-:Y:S01]  /*543c0*/  STL [R1+0x1624], R23 ;  /* 0x0016241701007387 */ /* 0x000fe20000100800 */
[----:B------:R-:W-:Y:S01]  /*543d0*/  IADD3 R3, P2, R3, UR9, RZ ;  /* 0x0000000903037c10 */ /* 0x000fe2000ff5e0ff */
[----:B------:R-:W-:Y:S01]  /*543e0*/  STL [R1+0x1648], R24 ;  /* 0x0016481801007387 */ /* 0x000fe20000100800 */
[----:B------:R0:W-:Y:S02]  /*543f0*/  STL [R1+0x1640], R8 ;  /* 0x0016400801007387 */ /* 0x0001e40000100800 */
[----:B------:R-:W-:Y:S01]  /*54400*/  STL [R1+0x161c], R25 ;  /* 0x00161c1901007387 */ /* 0x000fe20000100800 */
[----:B------:R-:W-:Y:S01]  /*54410*/  IADD3.X R26, R26, UR7, RZ, P3, !PT ;  /* 0x000000071a1a7c10 */ /* 0x000fe20009ffe4ff */
[----:B------:R-:W-:Y:S01]  /*54420*/  IADD3 R27, P3, R27, UR9, RZ ;  /* 0x000000091b1b7c10 */ /* 0x000fe2000ff7e0ff */
[----:B0-----:R-:W4:Y:S01]  /*54430*/  LDL.LU R8, [R1+0x15ec] ;  /* 0x0015ec0001087983 */ /* 0x001f220000300800 */
[----:B------:R0:W-:Y:S01]  /*54440*/  STL [R1+0x1614], R3 ;  /* 0x0016140301007387 */ /* 0x0001e20000100800 */
[----:B------:R-:W-:-:S02]  /*54450*/  IADD3.X R11, R11, UR7, RZ, P4, !PT ;  /* 0x000000070b0b7c10 */ /* 0x000fc4000a7fe4ff */
[----:B0-----:R-:W4:Y:S01]  /*54460*/  LDL.LU R3, [R1+0x1610] ;  /* 0x0016100001037983 */ /* 0x001f220000300800 */
[----:B------:R-:W-:Y:S02]  /*54470*/  STL [R1+0x1638], R26 ;  /* 0x0016381a01007387 */ /* 0x000fe40000100800 */
[----:B------:R-:W-:Y:S01]  /*54480*/  STL [R1+0x160c], R27 ;  /* 0x00160c1b01007387 */ /* 0x000fe20000100800 */
[----:B------:R-:W-:-:S05]  /*54490*/  IADD3.X R0, R0, UR7, RZ, P5, !PT ;  /* 0x0000000700007c10 */ /* 0x000fca000affe4ff */
[----:B------:R0:W-:Y:S01]  /*544a0*/  STL [R1+0x1628], R0 ;  /* 0x0016280001007387 */ /* 0x0001e20000100800 */
[----:B------:R-:W-:Y:S03]  /*544b0*/  STL [R1+0x1630], R11 ;  /* 0x0016300b01007387 */ /* 0x000fe60000100800 */
[----:B0-----:R-:W4:Y:S01]  /*544c0*/  LDL.LU R0, [R1+0x15e4] ;  /* 0x0015e40001007983 */ /* 0x001f220000300800 */
[----:B------:R-:W-:Y:S02]  /*544d0*/  IADD3 R10, P4, R10, UR9, RZ ;  /* 0x000000090a0a7c10 */ /* 0x000fe4000ff9e0ff */
[----:B------:R-:W-:Y:S02]  /*544e0*/  IADD3 R9, P5, R9, UR9, RZ ;  /* 0x0000000909097c10 */ /* 0x000fe4000ffbe0ff */
[----:B------:R-:W-:Y:S01]  /*544f0*/  IADD3.X R29, R29, UR7, RZ, P6, !PT ;  /* 0x000000071d1d7c10 */ /* 0x000fe2000b7fe4ff */
[----:B------:R-:W-:Y:S01]  /*54500*/  STL [R1+0x1604], R10 ;  /* 0x0016040a01007387 */ /* 0x000fe20000100800 */
[----:B------:R-:W4:Y:S02]  /*54510*/  LDL.LU R12, [R1+0x1608] ;  /* 0x00160800010c7983 */ /* 0x000f240000300800 */
[----:B------:R-:W-:Y:S02]  /*54520*/  STL [R1+0x15fc], R9 ;  /* 0x0015fc0901007387 */ /* 0x000fe40000100800 */
[----:B------:R-:W4:Y:S01]  /*54530*/  LDL.LU R13, [R1+0x15dc] ;  /* 0x0015dc00010d7983 */ /* 0x000f220000300800 */
[----:B------:R-:W-:Y:S01]  /*54540*/  STL [R1+0x1620], R29 ;  /* 0x0016201d01007387 */ /* 0x000fe20000100800 */
[----:B------:R-:W4:Y:S01]  /*54550*/  LDL.LU R14, [R1+0x1600] ;  /* 0x00160000010e7983 */ /* 0x000f220000300800 */
[----:B--2---:R-:W-:-:S05]  /*54560*/  IADD3 R28, P6, R28, UR9, RZ ;  /* 0x000000091c1c7c10 */ /* 0x004fca000ffde0ff */
[----:B------:R0:W-:Y:S01]  /*54570*/  STL [R1+0x15f4], R28 ;  /* 0x0015f41c01007387 */ /* 0x0001e20000100800 */
[----:B------:R-:W2:Y:S02]  /*54580*/  LDL.LU R15, [R1+0x15d4] ;  /* 0x0015d400010f7983 */ /* 0x000ea40000300800 */
[----:B------:R-:W2:Y:S02]  /*54590*/  LDL.LU R5, [R1+0x15f8] ;  /* 0x0015f80001057983 */ /* 0x000ea40000300800 */
[----:B------:R-:W2:Y:S01]  /*545a0*/  LDL.LU R6, [R1+0x15cc] ;  /* 0x0015cc0001067983 */ /* 0x000ea20000300800 */
[----:B------:R-:W2:Y:S01]  /*545b0*/  LDL.LU R7, [R1+0x15f0] ;  /* 0x0015f00001077983 */ /* 0x000ea20000300800 */
[----:B------:R-:W2:Y:S02]  /*545c0*/  LDL.LU R17, [R1+0x15c4] ;  /* 0x0015c40001117983 */ /* 0x000ea40000300800 */
[----:B------:R-:W2:Y:S01]  /*545d0*/  LDL.LU R18, [R1+0x15e8] ;  /* 0x0015e80001127983 */ /* 0x000ea20000300800 */
[----:B0-----:R-:W2:Y:S01]  /*545e0*/  LDL.LU R28, [R1+0x15bc] ;  /* 0x0015bc00011c7983 */ /* 0x001ea20000300800 */
[----:B------:R-:W2:Y:S02]  /*545f0*/  LDL.LU R19, [R1+0x15e0] ;  /* 0x0015e00001137983 */ /* 0x000ea40000300800 */
[----:B------:R-:W2:Y:S02]  /*54600*/  LDL.LU R20, [R1+0x15b4] ;  /* 0x0015b40001147983 */ /* 0x000ea40000300800 */
[----:B------:R-:W2:Y:S01]  /*54610*/  LDL.LU R21, [R1+0x15d8] ;  /* 0x0015d80001157983 */ /* 0x000ea20000300800 */
[----:B---3--:R-:W-:-:S05]  /*54620*/  IADD3.X R2, R2, UR7, RZ, P1, !PT ;  /* 0x0000000702027c10 */ /* 0x008fca0008ffe4ff */
[----:B------:R0:W-:Y:S01]  /*54630*/  STL [R1+0x1618], R2 ;  /* 0x0016180201007387 */ /* 0x0001e20000100800 */
[----:B------:R-:W3:Y:S02]  /*54640*/  LDL.LU R22, [R1+0x15ac] ;  /* 0x0015ac0001167983 */ /* 0x000ee40000300800 */
[----:B------:R-:W3:Y:S02]  /*54650*/  LDL.LU R23, [R1+0x15d0] ;  /* 0x0015d00001177983 */ /* 0x000ee40000300800 */
[----:B------:R-:W3:Y:S01]  /*54660*/  LDL.LU R24, [R1+0x15a4] ;  /* 0x0015a40001187983 */ /* 0x000ee20000300800 */
[----:B------:R-:W3:Y:S01]  /*54670*/  LDL.LU R25, [R1+0x15c8] ;  /* 0x0015c80001197983 */ /* 0x000ee20000300800 */
[----:B------:R-:W3:Y:S03]  /*54680*/  LDL.LU R29, [R1+0x159c] ;  /* 0x00159c00011d7983 */ /* 0x000ee60000300800 */
[----:B0-----:R-:W3:Y:S01]  /*54690*/  LDL.LU R2, [R1+0x15c0] ;  /* 0x0015c00001027983 */ /* 0x001ee20000300800 */
[----:B------:R-:W3:Y:S02]  /*546a0*/  LDL.LU R26, [R1+0x1594] ;  /* 0x00159400011a7983 */ /* 0x000ee40000300800 */
[----:B------:R-:W3:Y:S01]  /*546b0*/  LDL.LU R27, [R1+0x15b8] ;  /* 0x0015b800011b7983 */ /* 0x000ee20000300800 */
[----:B----4-:R-:W-:-:S05]  /*546c0*/  IADD3 R8, P1, R8, UR9, RZ ;  /* 0x0000000908087c10 */ /* 0x010fca000ff3e0ff */
[----:B------:R-:W-:Y:S01]  /*546d0*/  STL [R1+0x15ec], R8 ;  /* 0x0015ec0801007387 */ /* 0x000fe20000100800 */
[----:B------:R-:W4:Y:S01]  /*546e0*/  LDL.LU R11, [R1+0x158c] ;  /* 0x00158c00010b7983 */ /* 0x000f220000300800 */
[----:B------:R-:W-:-:S05]  /*546f0*/  IADD3.X R3, R3, UR7, RZ, P2, !PT ;  /* 0x0000000703037c10 */ /* 0x000fca00097fe4ff */
[----:B------:R0:W-:Y:S01]  /*54700*/  STL [R1+0x1610], R3 ;  /* 0x0016100301007387 */ /* 0x0001e20000100800 */
[----:B------:R-:W4:Y:S03]  /*54710*/  LDL.LU R10, [R1+0x15b0] ;  /* 0x0015b000010a7983 */ /* 0x000f260000300800 */
[----:B0-----:R-:W4:Y:S01]  /*54720*/  LDL.LU R3, [R1+0x1584] ;  /* 0x0015840001037983 */ /* 0x001f220000300800 */
[----:B------:R-:W4:Y:S02]  /*54730*/  LDL.LU R9, [R1+0x15a8] ;  /* 0x0015a80001097983 */ /* 0x000f240000300800 */
[----:B------:R-:W4:Y:S01]  /*54740*/  LDL.LU R8, [R1+0x157c] ;  /* 0x00157c0001087983 */ /* 0x000f220000300800 */
[----:B------:R-:W-:-:S05]  /*54750*/  IADD3 R0, P2, R0, UR9, RZ ;  /* 0x0000000900007c10 */ /* 0x000fca000ff5e0ff */
[----:B------:R0:W-:Y:S04]  /*54760*/  STL [R1+0x15e4], R0 ;  /* 0x0015e40001007387 */ /* 0x0001e80000100800 */
[----:B0-----:R-:W4:Y:S01]  /*54770*/  LDL.LU R0, [R1+0x15a0] ;  /* 0x0015a00001007983 */ /* 0x001f220000300800 */
[----:B------:R-:W-:Y:S01]  /*54780*/  IADD3.X R12, R12, UR7, RZ, P3, !PT ;  /* 0x000000070c0c7c10 */ /* 0x000fe20009ffe4ff */
[----:B------:R-:W-:Y:S01]  /*54790*/  IADD3 R13, P3, R13, UR9, RZ ;  /* 0x000000090d0d7c10 */ /* 0x000fe2000ff7e0ff */
[----:B------:R-:W-:-:S03]  /*547a0*/  IADD3.X R14, R14, UR7, RZ, P4, !PT ;  /* 0x000000070e0e7c10 */ /* 0x000fc6000a7fe4ff */
[----:B------:R-:W-:Y:S01]  /*547b0*/  STL [R1+0x1608], R12 ;  /* 0x0016080c01007387 */ /* 0x000fe20000100800 */
[----:B------:R-:W-:Y:S02]  /*547c0*/  STL [R1+0x15dc], R13 ;  /* 0x0015dc0d01007387 */ /* 0x000fe40000100800 */
[----:B------:R-:W-:Y:S01]  /*547d0*/  STL [R1+0x1600], R14 ;  /* 0x0016000e01007387 */ /* 0x000fe20000100800 */
[----:B--2---:R-:W-:Y:S02]  /*547e0*/  IADD3 R15, P4, R15, UR9, RZ ;  /* 0x000000090f0f7c10 */ /* 0x004fe4000ff9e0ff */
[----:B------:R-:W-:Y:S01]  /*547f0*/  IADD3.X R5, R5, UR7, RZ, P5, !PT ;  /* 0x0000000705057c10 */ /* 0x000fe2000affe4ff */
[----:B------:R-:W-:Y:S01]  /*54800*/  IADD3 R6, P5, R6, UR9, RZ ;  /* 0x0000000906067c10 */ /* 0x000fe2000ffbe0ff */
[----:B------:R-:W-:Y:S02]  /*54810*/  IADD3.X R7, R7, UR7, RZ, P6, !PT ;  /* 0x0000000707077c10 */ /* 0x000fe4000b7fe4ff */
[----:B------:R-:W-:Y:S01]  /*54820*/  IADD3.X R18, R18, UR7, RZ, P1, !PT ;  /* 0x0000000712127c10 */ /* 0x000fe20008ffe4ff */
[----:B------:R-:W-:Y:S01]  /*54830*/  STL [R1+0x15d4], R15 ;  /* 0x0015d40f01007387 */ /* 0x000fe20000100800 */
[----:B------:R-:W-:-:S02]  /*54840*/  IADD3 R17, P6, R17, UR9, RZ ;  /* 0x0000000911117c10 */ /* 0x000fc4000ffde0ff */
[----:B------:R-:W-:Y:S01]  /*54850*/  IADD3 R28, P1, R28, UR9, RZ ;  /* 0x000000091c1c7c10 */ /* 0x000fe2000ff3e0ff */
[----:B------:R-:W-:Y:S01]  /*54860*/  STL [R1+0x15f8], R5 ;  /* 0x0015f80501007387 */ /* 0x000fe20000100800 */
[----:B------:R-:W-:Y:S02]  /*54870*/  STL [R1+0x15cc], R6 ;  /* 0x0015cc0601007387 */ /* 0x000fe40000100800 */
[----:B------:R-:W-:Y:S01]  /*54880*/  STL [R1+0x15f0], R7 ;  /* 0x0015f00701007387 */ /* 0x000fe20000100800 */
[----:B------:R0:W-:Y:S01]  /*54890*/  STL [R1+0x15bc], R28 ;  /* 0x0015bc1c01007387 */ /* 0x0001e20000100800 */
[----:B------:R-:W-:Y:S01]  /*548a0*/  STL [R1+0x15c4], R17 ;  /* 0x0015c41101007387 */ /* 0x000fe20000100800 */
[----:B------:R-:W-:Y:S01]  /*548b0*/  IADD3.X R19, R19, UR7, RZ, P2, !PT ;  /* 0x0000000713137c10 */ /* 0x000fe200097fe4ff */
[----:B------:R-:W-:Y:S01]  /*548c0*/  IADD3 R20, P2, R20, UR9, RZ ;  /* 0x0000000914147c10 */ /* 0x000fe2000ff5e0ff */
[----:B------:R-:W-:Y:S01]  /*548d0*/  IADD3.X R21, R21, UR7, RZ, P3, !PT ;  /* 0x0000000715157c10 */ /* 0x000fe20009ffe4ff */
[----:B0-----:R-:W2:Y:S01]  /*548e0*/  LDL.LU R28, [R1+0x1574] ;  /* 0x00157400011c7983 */ /* 0x001ea20000300800 */
[----:B------:R-:W-:Y:S01]  /*548f0*/  STL [R1+0x15e8], R18 ;  /* 0x0015e81201007387 */ /* 0x000fe20000100800 */
[----:B---3--:R-:W-:-:S02]  /*54900*/  IADD3 R22, P3, R22, UR9, RZ ;  /* 0x0000000916167c10 */ /* 0x008fc4000ff7e0ff */
[----:B------:R-:W-:Y:S01]  /*54910*/  IADD3.X R23, R23, UR7, RZ, P4, !PT ;  /* 0x0000000717177c10 */ /* 0x000fe2000a7fe4ff */
[----:B------:R-:W-:Y:S01]  /*54920*/  STL [R1+0x15e0], R19 ;  /* 0x0015e01301007387 */ /* 0x000fe20000100800 */
[----:B------:R-:W-:Y:S02]  /*54930*/  IADD3 R24, P4, R24, UR9, RZ ;  /* 0x0000000918187c10 */ /* 0x000fe4000ff9e0ff */
[----:B------:R-:W-:Y:S01]  /*54940*/  IADD3.X R25, R25, UR7, RZ, P5, !PT ;  /* 0x0000000719197c10 */ /* 0x000fe2000affe4ff */
[----:B------:R-:W-:Y:S01]  /*54950*/  STL [R1+0x15b4], R20 ;  /* 0x0015b41401007387 */ /* 0x000fe20000100800 */
[----:B------:R-:W-:Y:S01]  /*54960*/  IADD3 R29, P5, R29, UR9, RZ ;  /* 0x000000091d1d7c10 */ /* 0x000fe2000ffbe0ff */
[----:B------:R-:W-:Y:S01]  /*54970*/  STL [R1+0x15d8], R21 ;  /* 0x0015d81501007387 */ /* 0x000fe20000100800 */
[----:B------:R-:W-:Y:S02]  /*54980*/  STL [R1+0x15ac], R22 ;  /* 0x0015ac1601007387 */ /* 0x000fe40000100800 */
[----:B------:R-:W-:Y:S01]  /*54990*/  STL [R1+0x15d0], R23 ;  /* 0x0015d01701007387 */ /* 0x000fe20000100800 */
[----:B------:R-:W-:Y:S01]  /*549a0*/  IADD3.X R2, R2, UR7, RZ, P6, !PT ;  /* 0x0000000702027c10 */ /* 0x000fe2000b7fe4ff */
[----:B------:R-:W-:Y:S01]  /*549b0*/  STL [R1+0x15a4], R24 ;  /* 0x0015a41801007387 */ /* 0x000fe20000100800 */
[----:B------:R0:W-:Y:S02]  /*549c0*/  STL [R1+0x159c], R29 ;  /* 0x00159c1d01007387 */ /* 0x0001e40000100800 */
[----:B------:R-:W-:Y:S01]  /*549d0*/  STL [R1+0x15c8], R25 ;  /* 0x0015c81901007387 */ /* 0x000fe20000100800 */
[----:B------:R-:W-:-:S02]  /*549e0*/  IADD3 R26, P6, R26, UR9, RZ ;  /* 0x000000091a1a7c10 */ /* 0x000fc4000ffde0ff */
[----:B------:R-:W-:Y:S01]  /*549f0*/  IADD3.X R27, R27, UR7, RZ, P1, !PT ;  /* 0x000000071b1b7c10 */ /* 0x000fe20008ffe4ff */
[----:B0-----:R-:W3:Y:S01]  /*54a00*/  LDL.LU R29, [R1+0x1598] ;  /* 0x00159800011d7983 */ /* 0x001ee20000300800 */
[----:B------:R0:W-:Y:S01]  /*54a10*/  STL [R1+0x15c0], R2 ;  /* 0x0015c00201007387 */ /* 0x0001e20000100800 */
[----:B----4-:R-:W-:Y:S02]  /*54a20*/  IADD3 R11, P1, R11, UR9, RZ ;  /* 0x000000090b0b7c10 */ /* 0x010fe4000ff3e0ff */
[----:B0-----:R-:W4:Y:S01]  /*54a30*/  LDL.LU R2, [R1+0x156c] ;  /* 0x00156c0001027983 */ /* 0x001f220000300800 */
[----:B------:R-:W-:Y:S01]  /*54a40*/  IADD3.X R10, R10, UR7, RZ, P2, !PT ;  /* 0x000000070a0a7c10 */ /* 0x000fe200097fe4ff */
[----:B------:R-:W-:Y:S02]  /*54a50*/  STL [R1+0x1594], R26 ;  /* 0x0015941a01007387 */ /* 0x000fe40000100800 */
[----:B------:R-:W-:Y:S01]  /*54a60*/  STL [R1+0x15b8], R27 ;  /* 0x0015b81b01007387 */ /* 0x000fe20000100800 */
[----:B------:R-:W-:-:S02]  /*54a70*/  IADD3 R3, P2, R3, UR9, RZ ;  /* 0x0000000903037c10 */ /* 0x000fc4000ff5e0ff */
[----:B------:R-:W-:Y:S01]  /*54a80*/  IADD3.X R9, R9, UR7, RZ, P3, !PT ;  /* 0x0000000709097c10 */ /* 0x000fe20009ffe4ff */
[----:B------:R-:W-:Y:S02]  /*54a90*/  IADD3 R8, P3, R8, UR9, RZ ;  /* 0x0000000908087c10 */ /* 0x000fe4000ff7e0ff */
[----:B------:R0:W-:Y:S01]  /*54aa0*/  STL [R1+0x1584], R3 ;  /* 0x0015840301007387 */ /* 0x0001e20000100800 */
[----:B------:R-:W-:Y:S03]  /*54ab0*/  STL [R1+0x158c], R11 ;  /* 0x00158c0b01007387 */ /* 0x000fe60000100800 */
[----:B0-----:R-:W4:Y:S01]  /*54ac0*/  LDL.LU R3, [R1+0x1590] ;  /* 0x0015900001037983 */ /* 0x001f220000300800 */
[----:B------:R-:W-:Y:S02]  /*54ad0*/  STL [R1+0x15b0], R10 ;  /* 0x0015b00a01007387 */ /* 0x000fe40000100800 */
[----:B------:R-:W4:Y:S02]  /*54ae0*/  LDL.LU R12, [R1+0x1564] ;  /* 0x00156400010c7983 */ /* 0x000f240000300800 */
[----:B------:R-:W-:Y:S01]  /*54af0*/  STL [R1+0x15a8], R9 ;  /* 0x0015a80901007387 */ /* 0x000fe20000100800 */
[----:B------:R-:W4:Y:S01]  /*54b00*/  LDL.LU R13, [R1+0x1588] ;  /* 0x00158800010d7983 */ /* 0x000f220000300800 */
[----:B------:R-:W-:Y:S01]  /*54b10*/  IADD3.X R0, R0, UR7, RZ, P4, !PT ;  /* 0x0000000700007c10 */ /* 0x000fe2000a7fe4ff */
[----:B------:R-:W-:Y:S02]  /*54b20*/  STL [R1+0x157c], R8 ;  /* 0x00157c0801007387 */ /* 0x000fe40000100800 */
[----:B------:R-:W4:Y:S02]  /*54b30*/  LDL.LU R14, [R1+0x155c] ;  /* 0x00155c00010e7983 */ /* 0x000f240000300800 */
[----:B------:R0:W-:Y:S02]  /*54b40*/  STL [R1+0x15a0], R0 ;  /* 0x0015a00001007387 */ /* 0x0001e40000100800 */
[----:B------:R-:W4:Y:S02]  /*54b50*/  LDL.LU R15, [R1+0x1580] ;  /* 0x00158000010f7983 */ /* 0x000f240000300800 */
[----:B------:R-:W4:Y:S01]  /*54b60*/  LDL.LU R5, [R1+0x1554] ;  /* 0x0015540001057983 */ /* 0x000f220000300800 */
[----:B------:R-:W4:Y:S01]  /*54b70*/  LDL.LU R6, [R1+0x1578] ;  /* 0x0015780001067983 */ /* 0x000f220000300800 */
[----:B------:R-:W4:Y:S02]  /*54b80*/  LDL.LU R7, [R1+0x154c] ;  /* 0x00154c0001077983 */ /* 0x000f240000300800 */
[----:B------:R-:W4:Y:S02]  /*54b90*/  LDL.LU R17, [R1+0x1570] ;  /* 0x0015700001117983 */ /* 0x000f240000300800 */
[----:B------:R-:W4:Y:S01]  /*54ba0*/  LDL.LU R18, [R1+0x1544] ;  /* 0x0015440001127983 */ /* 0x000f220000300800 */
        /* <DEDUP_REMOVED lines=21> */
[----:B------:R-:W4:Y:S02]  /*54d00*/  LDL.LU R9, [R1+0x1504] ;  /* 0x0015040001097983 */ /* 0x000f240000300800 */
[----:B------:R-:W4:Y:S01]  /*54d10*/  LDL.LU R29, [R1+0x1528] ;  /* 0x00152800011d7983 */ /* 0x000f220000300800 */
[----:B------:R-:W-:Y:S02]  /*54d20*/  IADD3.X R3, R3, UR7, RZ, P6, !PT ;  /* 0x0000000703037c10 */ /* 0x000fe4000b7fe4ff */
[----:B------:R-:W-:-:S03]  /*54d30*/  IADD3 R12, P6, R12, UR9, RZ ;  /* 0x000000090c0c7c10 */ /* 0x000fc6000ffde0ff */
[----:B------:R0:W-:Y:S01]  /*54d40*/  STL [R1+0x1590], R3 ;  /* 0x0015900301007387 */ /* 0x0001e20000100800 */
[----:B------:R-:W-:Y:S02]  /*54d50*/  IADD3.X R13, R13, UR7, RZ, P1, !PT ;  /* 0x000000070d0d7c10 */ /* 0x000fe40008ffe4ff */
[----:B------:R-:W-:Y:S02]  /*54d60*/  IADD3 R14, P1, R14, UR9, RZ ;  /* 0x000000090e0e7c10 */ /* 0x000fe4000ff3e0ff */
[----:B------:R-:W-:Y:S01]  /*54d70*/  IADD3.X R15, R15, UR7, RZ, P2, !PT ;  /* 0x000000070f0f7c10 */ /* 0x000fe200097fe4ff */
[----:B0-----:R-:W4:Y:S01]  /*54d80*/  LDL.LU R3, [R1+0x14fc] ;  /* 0x0014fc0001037983 */ /* 0x001f220000300800 */
[----:B------:R-:W-:Y:S01]  /*54d90*/  IADD3 R5, P2, R5, UR9, RZ ;  /* 0x0000000905057c10 */ /* 0x000fe2000ff5e0ff */
        /* <DEDUP_REMOVED lines=8> */
[----:B------:R-:W-:Y:S02]  /*54e20*/  STL [R1+0x1554], R5 ;  /* 0x0015540501007387 */ /* 0x000fe40000100800 */
[----:B------:R-:W-:Y:S01]  /*54e30*/  STL [R1+0x1578], R6 ;  /* 0x0015780601007387 */ /* 0x000fe20000100800 */
[----:B------:R-:W-:Y:S01]  /*54e40*/  STL [R1+0x154c], R7 ;  /* 0x00154c0701007387 */ /* 0x000fe20000100800 */
[----:B------:R0:W-:Y:S02]  /*54e50*/  STL [R1+0x1568], R0 ;  /* 0x0015680001007387 */ /* 0x0001e40000100800 */
[----:B------:R-:W-:Y:S01]  /*54e60*/  STL [R1+0x1570], R17 ;  /* 0x0015701101007387 */ /* 0x000fe20000100800 */
        /* <DEDUP_REMOVED lines=26> */
[----:B------:R-:W-:Y:S02]  /*55010*/  STL [R1+0x1540], R26 ;  /* 0x0015401a01007387 */ /* 0x000fe40000100800 */
[----:B------:R-:W-:Y:S01]  /*55020*/  STL [R1+0x1514], R27 ;  /* 0x0015141b01007387 */ /* 0x000fe20000100800 */
[----:B----4-:R-:W-:Y:S02]  /*55030*/  IADD3 R10, P5, R10, UR9, RZ ;  /* 0x000000090a0a7c10 */ /* 0x010fe4000ffbe0ff */
[----:B------:R-:W-:Y:S01]  /*55040*/  IADD3.X R2, R2, UR7, RZ, P6, !PT ;  /* 0x0000000702027c10 */ /* 0x000fe2000b7fe4ff */
[----:B------:R-:W-:Y:S01]  /*55050*/  IADD3 R9, P6, R9, UR9, RZ ;  /* 0x0000000909097c10 */ /* 0x000fe2000ffde0ff */
[----:B------:R-:W-:-:S03]  /*55060*/  IADD3.X R29, R29, UR7, RZ, P1, !PT ;  /* 0x000000071d1d7c10 */ /* 0x000fc60008ffe4ff */
[----:B------:R0:W-:Y:S01]  /*55070*/  STL [R1+0x1530], R2 ;  /* 0x0015300201007387 */ /* 0x0001e20000100800 */
[----:B------:R-:W-:Y:S03]  /*55080*/  STL [R1+0x1538], R11 ;  /* 0x0015380b01007387 */ /* 0x000fe60000100800 */
[----:B0-----:R-:W4:Y:S01]  /*55090*/  LDL.LU R2, [R1+0x14ec] ;  /* 0x0014ec0001027983 */ /* 0x001f220000300800 */
[----:B------:R-:W-:Y:S02]  /*550a0*/  STL [R1+0x150c], R10 ;  /* 0x00150c0a01007387 */ /* 0x000fe40000100800 */
[----:B------:R-:W4:Y:S02]  /*550b0*/  LDL.LU R12, [R1+0x1510] ;  /* 0x00151000010c7983 */ /* 0x000f240000300800 */
[----:B------:R-:W-:Y:S01]  /*550c0*/  STL [R1+0x1504], R9 ;  /* 0x0015040901007387 */ /* 0x000fe20000100800 */
[----:B------:R-:W4:Y:S01]  /*550d0*/  LDL.LU R13, [R1+0x14e4] ;  /* 0x0014e400010d7983 */ /* 0x000f220000300800 */
[----:B------:R-:W-:Y:S02]  /*550e0*/  STL [R1+0x1528], R29 ;  /* 0x0015281d01007387 */ /* 0x000fe40000100800 */
[----:B------:R-:W4:Y:S01]  /*550f0*/  LDL.LU R14, [R1+0x1508] ;  /* 0x00150800010e7983 */ /* 0x000f220000300800 */
[----:B------:R-:W-:-:S05]  /*55100*/  IADD3 R3, P1, R3, UR9, RZ ;  /* 0x0000000903037c10 */ /* 0x000fca000ff3e0ff */
        /* <DEDUP_REMOVED lines=34> */
[----:B------:R-:W-:Y:S01]  /*55330*/  IADD3.X R14, R14, UR7, RZ, P5, !PT ;  /* 0x000000070e0e7c10 */ /* 0x000fe2000affe4ff */
[----:B0-----:R-:W4:Y:S01]  /*55340*/  LDL.LU R2, [R1+0x14a8] ;  /* 0x0014a80001027983 */ /* 0x001f220000300800 */
[----:B------:R-:W-:Y:S02]  /*55350*/  IADD3 R15, P5, R15, UR9, RZ ;  /* 0x000000090f0f7c10 */ /* 0x000fe4000ffbe0ff */
[----:B------:R-:W-:Y:S01]  /*55360*/  IADD3.X R5, R5, UR7, RZ, P6, !PT ;  /* 0x0000000705057c10 */ /* 0x000fe2000b7fe4ff */
[----:B------:R-:W-:Y:S01]  /*55370*/  STL [R1+0x1510], R12 ;  /* 0x0015100c01007387 */ /* 0x000fe20000100800 */
[----:B------:R-:W-:Y:S01]  /*55380*/  IADD3 R6, P6, R6, UR9, RZ ;  /* 0x0000000906067c10 */ /* 0x000fe2000ffde0ff */
[----:B------:R-:W-:Y:S01]  /*55390*/  STL [R1+0x14e4], R13 ;  /* 0x0014e40d01007387 */ /* 0x000fe20000100800 */
[----:B------:R-:W-:-:S02]  /*553a0*/  IADD3.X R7, R7, UR7, RZ, P1, !PT ;  /* 0x0000000707077c10 */ /* 0x000fc40008ffe4ff */
[----:B------:R-:W-:Y:S01]  /*553b0*/  IADD3.X R18, R18, UR7, RZ, P2, !PT ;  /* 0x0000000712127c10 */ /* 0x000fe200097fe4ff */
[----:B------:R-:W-:Y:S01]  /*553c0*/  STL [R1+0x1508], R14 ;  /* 0x0015080e01007387 */ /* 0x000fe20000100800 */
[----:B------:R-:W-:Y:S01]  /*553d0*/  STL [R1+0x14dc], R15 ;  /* 0x0014dc0f01007387 */ /* 0x000fe20000100800 */
[----:B------:R-:W-:Y:S02]  /*553e0*/  IADD3 R3, P2, R3, UR9, RZ ;  /* 0x0000000903037c10 */ /* 0x000fe4000ff5e0ff */
        /* <DEDUP_REMOVED lines=9> */
[----:B0-----:R-:W4:Y:S01]  /*55480*/  LDL.LU R3, [R1+0x147c] ;  /* 0x00147c0001037983 */ /* 0x001f220000300800 */
[----:B------:R-:W-:Y:S01]  /*55490*/  IADD3 R22, P4, R22, UR9, RZ ;  /* 0x0000000916167c10 */ /* 0x000fe2000ff9e0ff */
[----:B------:R-:W-:Y:S01]  /*554a0*/  STL [R1+0x14f0], R18 ;  /* 0x0014f01201007387 */ /* 0x000fe20000100800 */
[----:B------:R-:W-:Y:S01]  /*554b0*/  IADD3.X R23, R23, UR7, RZ, P5, !PT ;  /* 0x0000000717177c10 */ /* 0x000fe2000affe4ff */
[----:B------:R-:W-:Y:S01]  /*554c0*/  STL [R1+0x14e8], R19 ;  /* 0x0014e81301007387 */ /* 0x000fe20000100800 */
[----:B------:R-:W-:-:S02]  /*554d0*/  IADD3 R24, P5, R24, UR9, RZ ;  /* 0x0000000918187c10 */ /* 0x000fc4000ffbe0ff */
        /* <DEDUP_REMOVED lines=68> */
[----:B------:R-:W-:Y:S01]  /*55920*/  STL [R1+0x146c], R12 ;  /* 0x00146c0c01007387 */ /* 0x000fe20000100800 */
[----:B----4-:R-:W-:Y:S01]  /*55930*/  IADD3.X R15, R15, UR7, RZ, P3, !PT ;  /* 0x000000070f0f7c10 */ /* 0x010fe20009ffe4ff */
[----:B------:R-:W-:Y:S01]  /*55940*/  IADD3 R5, P3, R5, UR9, RZ ;  /* 0x0000000905057c10 */ /* 0x000fe2000ff7e0ff */
[----:B------:R-:W-:Y:S01]  /*55950*/  IADD3.X R6, R6, UR7, RZ, P4, !PT ;  /* 0x0000000706067c10 */ /* 0x000fe2000a7fe4ff */
[----:B------:R-:W-:Y:S01]  /*55960*/  STL [R1+0x1490], R13 ;  /* 0x0014900d01007387 */ /* 0x000fe20000100800 */
[----:B------:R-:W-:Y:S01]  /*55970*/  IADD3 R7, P4, R7, UR9, RZ ;  /* 0x0000000907077c10 */ /* 0x000fe2000ff9e0ff */
[----:B------:R-:W-:Y:S02]  /*55980*/  STL [R1+0x1464], R14 ;  /* 0x0014640e01007387 */ /* 0x000fe40000100800 */
        /* <DEDUP_REMOVED lines=13> */
[----:B------:R-:W-:Y:S01]  /*55a60*/  STL [R1+0x144c], R18 ;  /* 0x00144c1201007387 */ /* 0x000fe20000100800 */
[----:B------:R-:W-:Y:S01]  /*55a70*/  IADD3.X R22, R22, UR7, RZ, P2, !PT ;  /* 0x0000000716167c10 */ /* 0x000fe200097fe4ff */
        /* <DEDUP_REMOVED lines=91> */
[----:B------:R-:W-:Y:S02]  /*56030*/  STL [R1+0x13f8], R18 ;  /* 0x0013f81201007387 */ /* 0x000fe40000100800 */
[----:B------:R-:W-:Y:S01]  /*56040*/  STL [R1+0x13f0], R19 ;  /* 0x0013f01301007387 */ /* 0x000fe20000100800 */
[----:B---3--:R-:W-:-:S02]  /*56050*/  IADD3 R22, P5, R22, UR9, RZ ;  /* 0x0000000916167c10 */ /* 0x008fc4000ffbe0ff */
[----:B------:R-:W-:Y:S01]  /*56060*/  IADD3.X R23, R23, UR7, RZ, P6, !PT ;  /* 0x0000000717177c10 */ /* 0x000fe2000b7fe4ff */
[----:B------:R-:W-:Y:S01]  /*56070*/  IADD3 R24, P6, R24, UR9, RZ ;  /* 0x0000000918187c10 */ /* 0x000fe2000ffde0ff */
        /* <DEDUP_REMOVED lines=11> */
[----:B------:R-:W-:Y:S01]  /*56130*/  IADD3.X R27, R27, UR7, RZ, P3, !PT ;  /* 0x000000071b1b7c10 */ /* 0x000fe20009ffe4ff */
[----:B0-----:R-:W3:Y:S01]  /*56140*/  LDL.LU R29, [R1+0x13a8] ;  /* 0x0013a800011d7983 */ /* 0x001ee20000300800 */
[----:B------:R0:W-:Y:S01]  /*56150*/  STL [R1+0x13d0], R2 ;  /* 0x0013d00201007387 */ /* 0x0001e20000100800 */
[----:B----4-:R-:W-:Y:S02]  /*56160*/  IADD3 R11, P3, R11, UR9, RZ ;  /* 0x000000090b0b7c10 */ /* 0x010fe4000ff7e0ff */
[----:B0-----:R-:W4:Y:S01]  /*56170*/  LDL.LU R2, [R1+0x137c] ;  /* 0x00137c0001027983 */ /* 0x001f220000300800 */
[----:B------:R-:W-:-:S03]  /*56180*/  IADD3.X R10, R10, UR7, RZ, P4, !PT ;  /* 0x000000070a0a7c10 */ /* 0x000fc6000a7fe4ff */
[----:B------:R-:W-:Y:S01]  /*56190*/  STL [R1+0x13a4], R26 ;  /* 0x0013a41a01007387 */ /* 0x000fe20000100800 */
[----:B------:R-:W-:Y:S01]  /*561a0*/  STL [R1+0x13c8], R27 ;  /* 0x0013c81b01007387 */ /* 0x000fe20000100800 */
[----:B------:R-:W-:Y:S02]  /*561b0*/  IADD3 R3, P4, R3, UR9, RZ ;  /* 0x0000000903037c10 */ /* 0x000fe4000ff9e0ff */
        /* <DEDUP_REMOVED lines=11> */
[----:B------:R-:W-:-:S05]  /*56270*/  IADD3.X R0, R0, UR7, RZ, P6, !PT ;  /* 0x0000000700007c10 */ /* 0x000fca000b7fe4ff */
        /* <DEDUP_REMOVED lines=33> */
[----:B------:R-:W-:Y:S01]  /*56490*/  IADD3.X R13, R13, UR7, RZ, P3, !PT ;  /* 0x000000070d0d7c10 */ /* 0x000fe20009ffe4ff */
[----:B------:R-:W-:Y:S02]  /*564a0*/  IADD3 R14, P3, R14, UR9, RZ ;  /* 0x000000090e0e7c10 */ /* 0x000fe4000ff7e0ff */
[----:B0-----:R-:W4:Y:S01]  /*564b0*/  LDL.LU R3, [R1+0x130c] ;  /* 0x00130c0001037983 */ /* 0x001f220000300800 */
[----:B------:R-:W-:Y:S01]  /*564c0*/  IADD3.X R15, R15, UR7, RZ, P4, !PT ;  /* 0x000000070f0f7c10 */ /* 0x000fe2000a7fe4ff */
        /* <DEDUP_REMOVED lines=12> */
[----:B------:R0:W-:Y:S01]  /*56590*/  STL [R1+0x1378], R0 ;  /* 0x0013780001007387 */ /* 0x0001e20000100800 */
[----:B------:R-:W-:Y:S03]  /*565a0*/  STL [R1+0x1380], R17 ;  /* 0x0013801101007387 */ /* 0x000fe60000100800 */
        /* <DEDUP_REMOVED lines=78> */
[----:B------:R-:W-:Y:S01]  /*56a90*/  STL [R1+0x1320], R12 ;  /* 0x0013200c01007387 */ /* 0x000fe20000100800 */
[----:B------:R-:W-:Y:S02]  /*56aa0*/  IADD3 R15, P1, R15, UR9, RZ ;  /* 0x000000090f0f7c10 */ /* 0x000fe4000ff3e0ff */
[----:B------:R-:W-:Y:S01]  /*56ab0*/  IADD3.X R5, R5, UR7, RZ, P2, !PT ;  /* 0x0000000705057c10 */ /* 0x000fe200097fe4ff */
        /* <DEDUP_REMOVED lines=9> */
[----:B------:R-:W-:Y:S01]  /*56b50*/  STL [R1+0x12e4], R6 ;  /* 0x0012e40601007387 */ /* 0x000fe20000100800 */
[----:B------:R-:W-:Y:S02]  /*56b60*/  STL [R1+0x1308], R7 ;  /* 0x0013080701007387 */ /* 0x000fe40000100800 */
[----:B------:R0:W-:Y:S02]  /*56b70*/  STL [R1+0x12d4], R3 ;  /* 0x0012d40301007387 */ /* 0x0001e40000100800 */
[----:B------:R-:W-:Y:S01]  /*56b80*/  STL [R1+0x12dc], R17 ;  /* 0x0012dc1101007387 */ /* 0x000fe20000100800 */
[----:B------:R-:W-:Y:S01]  /*56b90*/  IADD3.X R19, R19, UR7, RZ, P5, !PT ;  /* 0x0000000713137c10 */ /* 0x000fe2000affe4ff */
[----:B------:R-:W-:Y:S01]  /*56ba0*/  IADD3 R20, P5, R20, UR9, RZ ;  /* 0x0000000914147c10 */ /* 0x000fe2000ffbe0ff */
[----:B------:R-:W-:Y:S01]  /*56bb0*/  IADD3.X R21, R21, UR7, RZ, P6, !PT ;  /* 0x0000000715157c10 */ /* 0x000fe2000b7fe4ff */
[----:B0-----:R-:W4:Y:S01]  /*56bc0*/  LDL.LU R3, [R1+0x128c] ;  /* 0x00128c0001037983 */ /* 0x001f220000300800 */
[----:B------:R-:W-:Y:S01]  /*56bd0*/  STL [R1+0x1300], R18 ;  /* 0x0013001201007387 */ /* 0x000fe20000100800 */
[----:B------:R-:W-:-:S02]  /*56be0*/  IADD3 R22, P6, R22, UR9, RZ ;  /* 0x0000000916167c10 */ /* 0x000fc4000ffde0ff */
        /* <DEDUP_REMOVED lines=71> */
[----:B------:R-:W-:Y:S02]  /*57060*/  STL [R1+0x127c], R12 ;  /* 0x00127c0c01007387 */ /* 0x000fe40000100800 */
[----:B------:R-:W-:Y:S01]  /*57070*/  STL [R1+0x12a0], R13 ;  /* 0x0012a00d01007387 */ /* 0x000fe20000100800 */
[----:B----4-:R-:W-:Y:S01]  /*57080*/  IADD3.X R15, R15, UR7, RZ, P5, !PT ;  /* 0x000000070f0f7c10 */ /* 0x010fe2000affe4ff */
[----:B------:R-:W-:Y:S01]  /*57090*/  IADD3 R5, P5, R5, UR9, RZ ;  /* 0x0000000905057c10 */ /* 0x000fe2000ffbe0ff */
[----:B------:R-:W-:Y:S01]  /*570a0*/  IADD3.X R6, R6, UR7, RZ, P6, !PT ;  /* 0x0000000706067c10 */ /* 0x000fe2000b7fe4ff */
[----:B------:R-:W-:Y:S01]  /*570b0*/  IADD3 R7, P6, R7, UR9, RZ ;  /* 0x0000000907077c10 */ /* 0x000fe2000ffde0ff */
[----:B------:R-:W-:Y:S01]  /*570c0*/  STL [R1+0x1274], R14 ;  /* 0x0012740e01007387 */ /* 0x000fe20000100800 */
[----:B------:R-:W-:Y:S01]  /*570d0*/  STL [R1+0x1298], R15 ;  /* 0x0012980f01007387 */ /* 0x000fe20000100800 */
[----:B------:R-:W-:Y:S01]  /*570e0*/  IADD3.X R17, R17, UR7, RZ, P1, !PT ;  /* 0x0000000711117c10 */ /* 0x000fe20008ffe4ff */
[----:B------:R-:W-:Y:S01]  /*570f0*/  STL [R1+0x126c], R5 ;  /* 0x00126c0501007387 */ /* 0x000fe20000100800 */
[----:B------:R-:W-:Y:S01]  /*57100*/  IADD3.X R2, R2, UR7, RZ, P2, !PT ;  /* 0x0000000702027c10 */ /* 0x000fe200097fe4ff */
[----:B------:R-:W-:Y:S01]  /*57110*/  STL [R1+0x1290], R6 ;  /* 0x0012900601007387 */ /* 0x000fe20000100800 */
[----:B------:R-:W-:Y:S01]  /*57120*/  STL [R1+0x1264], R7 ;  /* 0x0012640701007387 */ /* 0x000fe20000100800 */
[----:B------:R-:W-:-:S02]  /*57130*/  IADD3 R18, P1, R18, UR9, RZ ;  /* 0x0000000912127c10 */ /* 0x000fc4000ff3e0ff */
        /* <DEDUP_REMOVED lines=172> */
[----:B------:R-:W-:Y:S01]  /*57c00*/  STL [R1+0x1184], R12 ;  /* 0x0011840c01007387 */ /* 0x000fe20000100800 */
[----:B------:R-:W-:Y:S01]  /*57c10*/  IADD3.X R15, R15, UR7, RZ, P6, !PT ;  /* 0x000000070f0f7c10 */ /* 0x000fe2000b7fe4ff */
        /* <DEDUP_REMOVED lines=298> */
[----:B------:R-:W-:Y:S02]  /*58ec0*/  STL [R1+0x1010], R19 ;  /* 0x0010101301007387 */ /* 0x000fe40000100800 */
[----:B------:R-:W-:Y:S01]  /*58ed0*/  STL [R1+0xfe4], R20 ;  /* 0x000fe41401007387 */ /* 0x000fe20000100800 */
[----:B---3--:R-:W-:-:S02]  /*58ee0*/  IADD3 R22, P3, R22, UR9, RZ ;  /* 0x0000000916167c10 */ /* 0x008fc4000ff7e0ff */
[----:B------:R-:W-:Y:S01]  /*58ef0*/  IADD3.X R23, R23, UR7, RZ, P4, !PT ;  /* 0x0000000717177c10 */ /* 0x000fe2000a7fe4ff */
[----:B------:R-:W-:Y:S01]  /*58f00*/  IADD3 R24, P4, R24, UR9, RZ ;  /* 0x0000000918187c10 */ /* 0x000fe2000ff9e0ff */
[----:B------:R-:W-:Y:S01]  /*58f10*/  IADD3.X R25, R25, UR7, RZ, P5, !PT ;  /* 0x0000000719197c10 */ /* 0x000fe2000affe4ff */
[----:B------:R-:W-:Y:S01]  /*58f20*/  IADD3 R29, P5, R29, UR9, RZ ;  /* 0x000000091d1d7c10 */ /* 0x000fe2000ffbe0ff */
[----:B------:R-:W-:Y:S01]  /*58f30*/  STL [R1+0x1008], R21 ;  /* 0x0010081501007387 */ /* 0x000fe20000100800 */
[----:B------:R-:W-:Y:S02]  /*58f40*/  STL [R1+0xfdc], R22 ;  /* 0x000fdc1601007387 */ /* 0x000fe40000100800 */
[----:B------:R-:W-:Y:S02]  /*58f50*/  STL [R1+0x1000], R23 ;  /* 0x0010001701007387 */ /* 0x000fe40000100800 */
[----:B------:R-:W-:Y:S01]  /*58f60*/  STL [R1+0xfd4], R24 ;  /* 0x000fd41801007387 */ /* 0x000fe20000100800 */
[----:B------:R-:W-:Y:S01]  /*58f70*/  IADD3.X R2, R2, UR7, RZ, P6, !PT ;  /* 0x0000000702027c10 */ /* 0x000fe2000b7fe4ff */
        /* <DEDUP_REMOVED lines=380> */
[----:B------:R-:W-:Y:S01]  /*5a740*/  STL [R1+0xdd4], R26 ;  /* 0x000dd41a01007387 */ /* 0x000fe20000100800 */
[----:B------:R-:W-:Y:S02]  /*5a750*/  IADD3.X R10, R10, UR7, RZ, P4, !PT ;  /* 0x000000070a0a7c10 */ /* 0x000fe4000a7fe4ff */
        /* <DEDUP_REMOVED lines=143> */
[----:B------:R-:W-:Y:S02]  /*5b050*/  STL [R1+0xd50], R12 ;  /* 0x000d500c01007387 */ /* 0x000fe40000100800 */
[----:B------:R-:W-:Y:S01]  /*5b060*/  STL [R1+0xd24], R13 ;  /* 0x000d240d01007387 */ /* 0x000fe20000100800 */
[----:B------:R-:W-:Y:S02]  /*5b070*/  IADD3 R15, P1, R15, UR9, RZ ;  /* 0x000000090f0f7c10 */ /* 0x000fe4000ff3e0ff */
[----:B------:R-:W-:Y:S01]  /*5b080*/  IADD3.X R5, R5, UR7, RZ, P2, !PT ;  /* 0x0000000705057c10 */ /* 0x000fe200097fe4ff */
[----:B------:R-:W-:Y:S01]  /*5b090*/  IADD3 R6, P2, R6, UR9, RZ ;  /* 0x0000000906067c10 */ /* 0x000fe2000ff5e0ff */
[----:B------:R-:W-:Y:S01]  /*5b0a0*/  IADD3.X R7, R7, UR7, RZ, P3, !PT ;  /* 0x0000000707077c10 */ /* 0x000fe20009ffe4ff */
[----:B------:R-:W-:Y:S01]  /*5b0b0*/  STL [R1+0xd48], R14 ;  /* 0x000d480e01007387 */ /* 0x000fe20000100800 */
        /* <DEDUP_REMOVED lines=81> */
[----:B---3--:R-:W-:-:S02]  /*5b5d0*/  IADD3 R12, P3, R12, UR9, RZ ;  /* 0x000000090c0c7c10 */ /* 0x008fc4000ff7e0ff */
[----:B------:R-:W-:Y:S01]  /*5b5e0*/  IADD3.X R13, R13, UR7, RZ, P4, !PT ;  /* 0x000000070d0d7c10 */ /* 0x000fe2000a7fe4ff */
[----:B------:R0:W-:Y:S01]  /*5b5f0*/  STL [R1+0xcd8], R28 ;  /* 0x000cd81c01007387 */ /* 0x0001e20000100800 */
[----:B------:R-:W-:-:S03]  /*5b600*/  IADD3 R14, P4, R14, UR9, RZ ;  /* 0x000000090e0e7c10 */ /* 0x000fc6000ff9e0ff */
        /* <DEDUP_REMOVED lines=21> */
[----:B------:R-:W-:Y:S02]  /*5b760*/  STL [R1+0xc8c], R18 ;  /* 0x000c8c1201007387 */ /* 0x000fe40000100800 */
[----:B------:R-:W-:Y:S01]  /*5b770*/  STL [R1+0xc84], R19 ;  /* 0x000c841301007387 */ /* 0x000fe20000100800 */
[----:B------:R-:W-:Y:S01]  /*5b780*/  IADD3.X R22, R22, UR7, RZ, P4, !PT ;  /* 0x0000000716167c10 */ /* 0x000fe2000a7fe4ff */
[----:B------:R-:W-:Y:S01]  /*5b790*/  IADD3 R23, P4, R23, UR9, RZ ;  /* 0x0000000917177c10 */ /* 0x000fe2000ff9e0ff */
[----:B------:R-:W-:Y:S01]  /*5b7a0*/  IADD3.X R24, R24, UR7, RZ, P5, !PT ;  /* 0x0000000718187c10 */ /* 0x000fe2000affe4ff */
[----:B------:R-:W-:Y:S01]  /*5b7b0*/  STL [R1+0xca8], R20 ;  /* 0x000ca81401007387 */ /* 0x000fe20000100800 */
[----:B------:R-:W-:Y:S01]  /*5b7c0*/  IADD3.X R8, R8, UR7, RZ, P6, !PT ;  /* 0x0000000708087c10 */ /* 0x000fe2000b7fe4ff */
[----:B------:R-:W-:Y:S01]  /*5b7d0*/  STL [R1+0xc7c], R21 ;  /* 0x000c7c1501007387 */ /* 0x000fe20000100800 */
[----:B------:R-:W-:Y:S01]  /*5b7e0*/  IADD3 R25, P5, R25, UR9, RZ ;  /* 0x0000000919197c10 */ /* 0x000fe2000ffbe0ff */
[----:B------:R-:W-:Y:S01]  /*5b7f0*/  STL [R1+0xca0], R22 ;  /* 0x000ca01601007387 */ /* 0x000fe20000100800 */
[----:B------:R-:W-:Y:S01]  /*5b800*/  STL [R1+0xc74], R23 ;  /* 0x000c741701007387 */ /* 0x000fe20000100800 */
[----:B------:R-:W-:Y:S01]  /*5b810*/  IADD3 R3, P6, R3, UR9, RZ ;  /* 0x0000000903037c10 */ /* 0x000fe2000ffde0ff */
[----:B------:R-:W-:Y:S01]  /*5b820*/  STL [R1+0xc98], R24 ;  /* 0x000c981801007387 */ /* 0x000fe20000100800 */
[----:B------:R0:W-:Y:S01]  /*5b830*/  STL [R1+0xc90], R8 ;  /* 0x000c900801007387 */ /* 0x0001e20000100800 */
        /* <DEDUP_REMOVED lines=73> */
[----:B------:R-:W-:Y:S01]  /*5bcd0*/  IADD3.X R19, R19, UR7, RZ, P6, !PT ;  /* 0x0000000713137c10 */ /* 0x000fe2000b7fe4ff */
[----:B------:R0:W-:Y:S01]  /*5bce0*/  STL [R1+0xc0c], R28 ;  /* 0x000c0c1c01007387 */ /* 0x0001e20000100800 */
[----:B------:R-:W-:Y:S01]  /*5bcf0*/  IADD3 R20, P6, R20, UR9, RZ ;  /* 0x0000000914147c10 */ /* 0x000fe2000ffde0ff */
[----:B------:R-:W-:Y:S01]  /*5bd00*/  STL [R1+0xc14], R17 ;  /* 0x000c141101007387 */ /* 0x000fe20000100800 */
        /* <DEDUP_REMOVED lines=163> */
[----:B------:R-:W-:-:S02]  /*5c740*/  IADD3.X R12, R12, UR7, RZ, P2, !PT ;  /* 0x000000070c0c7c10 */ /* 0x000fc400097fe4ff */
[----:B------:R-:W-:Y:S01]  /*5c750*/  IADD3 R13, P2, R13, UR9, RZ ;  /* 0x000000090d0d7c10 */ /* 0x000fe2000ff5e0ff */
[----:B------:R0:W-:Y:S01]  /*5c760*/  STL [R1+0xb3c], R2 ;  /* 0x000b3c0201007387 */ /* 0x0001e20000100800 */
[----:B------:R-:W-:-:S03]  /*5c770*/  IADD3.X R14, R14, UR7, RZ, P3, !PT ;  /* 0x000000070e0e7c10 */ /* 0x000fc60009ffe4ff */
        /* <DEDUP_REMOVED lines=104> */
[----:B------:R-:W-:-:S02]  /*5ce00*/  IADD3.X R2, R2, UR7, RZ, P4, !PT ;  /* 0x0000000702027c10 */ /* 0x000fc4000a7fe4ff */
[----:B------:R-:W-:Y:S01]  /*5ce10*/  IADD3 R18, P3, R18, UR9, RZ ;  /* 0x0000000912127c10 */ /* 0x000fe2000ff7e0ff */
[----:B------:R-:W-:Y:S01]  /*5ce20*/  STL [R1+0xad0], R6 ;  /* 0x000ad00601007387 */ /* 0x000fe20000100800 */
[----:B------:R-:W-:Y:S01]  /*5ce30*/  STL [R1+0xaa4], R7 ;  /* 0x000aa40701007387 */ /* 0x000fe20000100800 */
[----:B------:R-:W-:Y:S01]  /*5ce40*/  IADD3 R19, P4, R19, UR9, RZ ;  /* 0x0000000913137c10 */ /* 0x000fe2000ff9e0ff */
[----:B------:R0:W-:Y:S01]  /*5ce50*/  STL [R1+0xac0], R2 ;  /* 0x000ac00201007387 */ /* 0x0001e20000100800 */
[----:B------:R-:W-:Y:S01]  /*5ce60*/  IADD3.X R20, R20, UR7, RZ, P5, !PT ;  /* 0x0000000714147c10 */ /* 0x000fe2000affe4ff */
[----:B------:R-:W-:Y:S01]  /*5ce70*/  STL [R1+0xac8], R17 ;  /* 0x000ac81101007387 */ /* 0x000fe20000100800 */
[----:B------:R-:W-:-:S03]  /*5ce80*/  IADD3 R21, P5, R21, UR9, RZ ;  /* 0x0000000915157c10 */ /* 0x000fc6000ffbe0ff */
[----:B0-----:R-:W3:Y:S01]  /*5ce90*/  LDL.LU R2, [R1+0xa78] ;  /* 0x000a780001027983 */ /* 0x001ee20000300800 */
[----:B------:R-:W-:Y:S02]  /*5cea0*/  STL [R1+0xa9c], R18 ;  /* 0x000a9c1201007387 */ /* 0x000fe40000100800 */
[----:B------:R-:W-:Y:S02]  /*5ceb0*/  STL [R1+0xa94], R19 ;  /* 0x000a941301007387 */ /* 0x000fe40000100800 */
[----:B------:R-:W-:Y:S01]  /*5cec0*/  STL [R1+0xab8], R20 ;  /* 0x000ab81401007387 */ /* 0x000fe20000100800 */
[----:B------:R-:W-:Y:S01]  /*5ced0*/  IADD3.X R22, R22, UR7, RZ, P6, !PT ;  /* 0x0000000716167c10 */ /* 0x000fe2000b7fe4ff */
[----:B------:R-:W-:Y:S01]  /*5cee0*/  IADD3 R23, P6, R23, UR9, RZ ;  /* 0x0000000917177c10 */ /* 0x000fe2000ffde0ff */
[----:B------:R-:W-:Y:S01]  /*5cef0*/  IADD3.X R24, R24, UR7, RZ, P1, !PT ;  /* 0x0000000718187c10 */ /* 0x000fe20008ffe4ff */
[----:B------:R-:W-:Y:S01]  /*5cf00*/  STL [R1+0xa8c], R21 ;  /* 0x000a8c1501007387 */ /* 0x000fe20000100800 */
[----:B------:R-:W-:-:S02]  /*5cf10*/  IADD3.X R8, R8, UR7, RZ, P2, !PT ;  /* 0x0000000708087c10 */ /* 0x000fc400097fe4ff */
[----:B------:R-:W-:Y:S01]  /*5cf20*/  IADD3 R25, P1, R25, UR9, RZ ;  /* 0x0000000919197c10 */ /* 0x000fe2000ff3e0ff */
[----:B------:R-:W-:Y:S01]  /*5cf30*/  STL [R1+0xab0], R22 ;  /* 0x000ab01601007387 */ /* 0x000fe20000100800 */
[----:B------:R-:W-:Y:S01]  /*5cf40*/  STL [R1+0xa84], R23 ;  /* 0x000a841701007387 */ /* 0x000fe20000100800 */
[----:B------:R-:W-:Y:S01]  /*5cf50*/  STL [R1+0xaa8], R24 ;  /* 0x000aa81801007387 */ /* 0x000fe20000100800 */
[----:B------:R-:W-:Y:S01]  /*5cf60*/  IADD3 R3, P2, R3, UR9, RZ ;  /* 0x0000000903037c10 */ /* 0x000fe2000ff5e0ff */
[----:B------:R0:W-:Y:S01]  /*5cf70*/  STL [R1+0xaa0], R8 ;  /* 0x000aa00801007387 */ /* 0x0001e20000100800 */
[----:B------:R-:W-:Y:S01]  /*5cf80*/  STL [R1+0xa7c], R25 ;  /* 0x000a7c1901007387 */ /* 0x000fe20000100800 */
[----:B------:R-:W-:Y:S01]  /*5cf90*/  IADD3.X R26, R26, UR7, RZ, P3, !PT ;  /* 0x000000071a1a7c10 */ /* 0x000fe20009ffe4ff */
[----:B------:R-:W-:Y:S02]  /*5cfa0*/  IADD3 R27, P3, R27, UR9, RZ ;  /* 0x000000091b1b7c10 */ /* 0x000fe4000ff7e0ff */
        /* <DEDUP_REMOVED lines=144> */
[----:B------:R-:W-:-:S02]  /*5d8b0*/  IADD3 R12, P6, R12, UR9, RZ ;  /* 0x000000090c0c7c10 */ /* 0x000fc4000ffde0ff */
[----:B------:R-:W-:Y:S01]  /*5d8c0*/  IADD3.X R13, R13, UR7, RZ, P1, !PT ;  /* 0x000000070d0d7c10 */ /* 0x000fe20008ffe4ff */
[----:B------:R0:W-:Y:S01]  /*5d8d0*/  STL [R1+0x9f0], R3 ;  /* 0x0009f00301007387 */ /* 0x0001e20000100800 */
[----:B------:R-:W-:-:S03]  /*5d8e0*/  IADD3 R14, P1, R14, UR9, RZ ;  /* 0x000000090e0e7c10 */ /* 0x000fc6000ff3e0ff */
[----:B0-----:R-:W4:Y:S01]  /*5d8f0*/  LDL.LU R3, [R1+0x95c] ;  /* 0x00095c0001037983 */ /* 0x001f220000300800 */
[----:B------:R-:W-:Y:S02]  /*5d900*/  STL [R1+0x9c4], R12 ;  /* 0x0009c40c01007387 */ /* 0x000fe40000100800 */
[----:B------:R-:W-:Y:S01]  /*5d910*/  STL [R1+0x9e8], R13 ;  /* 0x0009e80d01007387 */ /* 0x000fe20000100800 */
[----:B------:R-:W-:Y:S01]  /*5d920*/  IADD3.X R15, R15, UR7, RZ, P2, !PT ;  /* 0x000000070f0f7c10 */ /* 0x000fe200097fe4ff */
        /* <DEDUP_REMOVED lines=9> */
[----:B------:R-:W-:Y:S03]  /*5d9c0*/  STL [R1+0x9ac], R7 ;  /* 0x0009ac0701007387 */ /* 0x000fe60000100800 */
        /* <DEDUP_REMOVED lines=66> */
[----:B------:R0:W-:Y:S01]  /*5ddf0*/  STL [R1+0x954], R8 ;  /* 0x0009540801007387 */ /* 0x0001e20000100800 */
[----:B------:R-:W2:Y:S01]  /*5de00*/  LDL.LU R11, [R1+0x8f4] ;  /* 0x0008f400010b7983 */ /* 0x000ea20000300800 */
[----:B---3--:R-:W-:-:S05]  /*5de10*/  IADD3.X R28, R28, UR7, RZ, P3, !PT ;  /* 0x000000071c1c7c10 */ /* 0x008fca0009ffe4ff */
[----:B------:R1:W-:Y:S01]  /*5de20*/  STL [R1+0x978], R28 ;  /* 0x0009781c01007387 */ /* 0x0003e20000100800 */
[----:B------:R-:W3:Y:S02]  /*5de30*/  LDL.LU R10, [R1+0x918] ;  /* 0x00091800010a7983 */ /* 0x000ee40000300800 */
[----:B0-----:R-:W3:Y:S02]  /*5de40*/  LDL.LU R8, [R1+0x8ec] ;  /* 0x0008ec0001087983 */ /* 0x001ee40000300800 */
[----:B------:R-:W3:Y:S01]  /*5de50*/  LDL.LU R9, [R1+0x910] ;  /* 0x0009100001097983 */ /* 0x000ee20000300800 */
[----:B-1----:R-:W3:Y:S01]  /*5de60*/  LDL.LU R28, [R1+0x8e4] ;  /* 0x0008e400011c7983 */ /* 0x002ee20000300800 */
[----:B----4-:R-:W-:Y:S02]  /*5de70*/  IADD3 R2, P3, R2, UR9, RZ ;  /* 0x0000000902027c10 */ /* 0x010fe4000ff7e0ff */
[----:B------:R-:W-:Y:S02]  /*5de80*/  IADD3.X R12, R12, UR7, RZ, P4, !PT ;  /* 0x000000070c0c7c10 */ /* 0x000fe4000a7fe4ff */
        /* <DEDUP_REMOVED lines=47> */
[----:B---3--:R-:W-:Y:S01]  /*5e180*/  IADD3.X R10, R10, UR7, RZ, P3, !PT ;  /* 0x000000070a0a7c10 */ /* 0x008fe20009ffe4ff */
[----:B------:R-:W-:Y:S01]  /*5e190*/  IADD3 R8, P3, R8, UR9, RZ ;  /* 0x0000000908087c10 */ /* 0x000fe2000ff7e0ff */
[----:B------:R-:W-:-:S04]  /*5e1a0*/  IADD3.X R9, R9, UR7, RZ, P4, !PT ;  /* 0x0000000709097c10 */ /* 0x000fc8000a7fe4ff */
[----:B------:R0:W-:Y:S01]  /*5e1b0*/  STL [R1+0x8ec], R8 ;  /* 0x0008ec0801007387 */ /* 0x0001e20000100800 */
[----:B------:R-:W-:Y:S01]  /*5e1c0*/  STL [R1+0x8f4], R11 ;  /* 0x0008f40b01007387 */ /* 0x000fe20000100800 */
[----:B------:R-:W-:Y:S02]  /*5e1d0*/  IADD3 R28, P4, R28, UR9, RZ ;  /* 0x000000091c1c7c10 */ /* 0x000fe4000ff9e0ff */
[----:B0-----:R-:W2:Y:S01]  /*5e1e0*/  LDL.LU R8, [R1+0x8f8] ;  /* 0x0008f80001087983 */ /* 0x001ea20000300800 */
[----:B------:R-:W-:Y:S02]  /*5e1f0*/  STL [R1+0x918], R10 ;  /* 0x0009180a01007387 */ /* 0x000fe40000100800 */
[----:B------:R-:W3:Y:S02]  /*5e200*/  LDL.LU R12, [R1+0x8cc] ;  /* 0x0008cc00010c7983 */ /* 0x000ee40000300800 */
[----:B------:R-:W-:Y:S01]  /*5e210*/  STL [R1+0x910], R9 ;  /* 0x0009100901007387 */ /* 0x000fe20000100800 */
[----:B------:R-:W3:Y:S01]  /*5e220*/  LDL.LU R13, [R1+0x8f0] ;  /* 0x0008f000010d7983 */ /* 0x000ee20000300800 */
[----:B------:R0:W-:Y:S02]  /*5e230*/  STL [R1+0x8e4], R28 ;  /* 0x0008e41c01007387 */ /* 0x0001e40000100800 */
        /* <DEDUP_REMOVED lines=8> */
[----:B------:R-:W4:Y:S02]  /*5e2c0*/  LDL.LU R18, [R1+0x8ac] ;  /* 0x0008ac0001127983 */ /* 0x000f240000300800 */
[----:B0-----:R-:W4:Y:S01]  /*5e2d0*/  LDL.LU R28, [R1+0x8d0] ;  /* 0x0008d000011c7983 */ /* 0x001f220000300800 */
[----:B------:R-:W4:Y:S01]  /*5e2e0*/  LDL.LU R19, [R1+0x8a4] ;  /* 0x0008a40001137983 */ /* 0x000f220000300800 */
        /* <DEDUP_REMOVED lines=8> */
[----:B-1----:R-:W4:Y:S03]  /*5e370*/  LDL.LU R2, [R1+0x8b0] ;  /* 0x0008b00001027983 */ /* 0x002f260000300800 */
        /* <DEDUP_REMOVED lines=19> */
[----:B------:R-:W-:Y:S02]  /*5e4b0*/  STL [R1+0x8f0], R13 ;  /* 0x0008f00d01007387 */ /* 0x000fe40000100800 */
[----:B------:R-:W-:Y:S01]  /*5e4c0*/  STL [R1+0x8c4], R14 ;  /* 0x0008c40e01007387 */ /* 0x000fe20000100800 */
[----:B----4-:R-:W-:Y:S01]  /*5e4d0*/  IADD3.X R15, R15, UR7, RZ, P3, !PT ;  /* 0x000000070f0f7c10 */ /* 0x010fe20009ffe4ff */
[----:B------:R-:W-:Y:S01]  /*5e4e0*/  IADD3 R5, P3, R5, UR9, RZ ;  /* 0x0000000905057c10 */ /* 0x000fe2000ff7e0ff */
        /* <DEDUP_REMOVED lines=18> */
[----:B------:R-:W-:Y:S01]  /*5e610*/  STL [R1+0x89c], R21 ;  /* 0x00089c1501007387 */ /* 0x000fe20000100800 */
[----:B------:R-:W-:Y:S01]  /*5e620*/  IADD3.X R22, R22, UR7, RZ, P2, !PT ;  /* 0x0000000716167c10 */ /* 0x000fe200097fe4ff */
        /* <DEDUP_REMOVED lines=14> */
[----:B------:R-:W-:-:S02]  /*5e710*/  IADD3.X R11, R11, UR7, RZ, P6, !PT ;  /* 0x000000070b0b7c10 */ /* 0x000fc4000b7fe4ff */
[----:B0-----:R-:W2:Y:S01]  /*5e720*/  LDL.LU R3, [R1+0x880] ;  /* 0x0008800001037983 */ /* 0x001ea20000300800 */
[----:B------:R-:W-:Y:S02]  /*5e730*/  STL [R1+0x8a8], R26 ;  /* 0x0008a81a01007387 */ /* 0x000fe40000100800 */
[----:B------:R-:W-:Y:S01]  /*5e740*/  STL [R1+0x87c], R27 ;  /* 0x00087c1b01007387 */ /* 0x000fe20000100800 */
[----:B------:R-:W-:-:S05]  /*5e750*/  IADD3.X R0, R0, UR7, RZ, P1, !PT ;  /* 0x0000000700007c10 */ /* 0x000fca0008ffe4ff */
[----:B------:R0:W-:Y:S01]  /*5e760*/  STL [R1+0x898], R0 ;  /* 0x0008980001007387 */ /* 0x0001e20000100800 */
[----:B------:R1:W-:Y:S03]  /*5e770*/  STL [R1+0x8a0], R11 ;  /* 0x0008a00b01007387 */ /* 0x0003e60000100800 */
[----:B0-----:R-:W2:Y:S01]  /*5e780*/  LDL.LU R0, [R1+0x854] ;  /* 0x0008540001007983 */ /* 0x001ea20000300800 */
[----:B------:R-:W-:Y:S02]  /*5e790*/  IADD3 R10, P6, R10, UR9, RZ ;  /* 0x000000090a0a7c10 */ /* 0x000fe4000ffde0ff */
[----:B------:R-:W-:Y:S02]  /*5e7a0*/  IADD3 R9, P1, R9, UR9, RZ ;  /* 0x0000000909097c10 */ /* 0x000fe4000ff3e0ff */
[----:B------:R-:W-:Y:S01]  /*5e7b0*/  IADD3.X R29, R29, UR7, RZ, P2, !PT ;  /* 0x000000071d1d7c10 */ /* 0x000fe200097fe4ff */
[----:B------:R0:W-:Y:S01]  /*5e7c0*/  STL [R1+0x874], R10 ;  /* 0x0008740a01007387 */ /* 0x0001e20000100800 */
[----:B------:R-:W2:Y:S02]  /*5e7d0*/  LDL.LU R12, [R1+0x878] ;  /* 0x00087800010c7983 */ /* 0x000ea40000300800 */
[----:B------:R0:W-:Y:S02]  /*5e7e0*/  STL [R1+0x86c], R9 ;  /* 0x00086c0901007387 */ /* 0x0001e40000100800 */
[----:B------:R-:W2:Y:S01]  /*5e7f0*/  LDL.LU R13, [R1+0x84c] ;  /* 0x00084c00010d7983 */ /* 0x000ea20000300800 */
[----:B------:R0:W-:Y:S01]  /*5e800*/  STL [R1+0x890], R29 ;  /* 0x0008901d01007387 */ /* 0x0001e20000100800 */
[----:B------:R-:W2:Y:S02]  /*5e810*/  LDL.LU R14, [R1+0x870] ;  /* 0x00087000010e7983 */ /* 0x000ea40000300800 */
[----:B--2---:R-:W-:-:S05]  /*5e820*/  IADD3 R8, P2, R8, UR9, RZ ;  /* 0x0000000908087c10 */ /* 0x004fca000ff5e0ff */
[----:B------:R2:W-:Y:S01]  /*5e830*/  STL [R1+0x864], R8 ;  /* 0x0008640801007387 */ /* 0x0005e20000100800 */
        /* <DEDUP_REMOVED lines=9> */
[----:B------:R-:W4:Y:S01]  /*5e8d0*/  LDL.LU R21, [R1+0x848] ;  /* 0x0008480001157983 */ /* 0x000f220000300800 */
[----:B---3--:R-:W-:-:S05]  /*5e8e0*/  IADD3.X R28, R28, UR7, RZ, P3, !PT ;  /* 0x000000071c1c7c10 */ /* 0x008fca0009ffe4ff */
[----:B------:R3:W-:Y:S01]  /*5e8f0*/  STL [R1+0x888], R28 ;  /* 0x0008881c01007387 */ /* 0x0007e20000100800 */
[----:B------:R-:W4:Y:S02]  /*5e900*/  LDL.LU R22, [R1+0x81c] ;  /* 0x00081c0001167983 */ /* 0x000f240000300800 */
[----:B------:R-:W4:Y:S02]  /*5e910*/  LDL.LU R23, [R1+0x840] ;  /* 0x0008400001177983 */ /* 0x000f240000300800 */
[----:B------:R-:W4:Y:S01]  /*5e920*/  LDL.LU R25, [R1+0x814] ;  /* 0x0008140001197983 */ /* 0x000f220000300800 */
[----:B------:R-:W4:Y:S01]  /*5e930*/  LDL.LU R26, [R1+0x838] ;  /* 0x00083800011a7983 */ /* 0x000f220000300800 */
[----:B------:R-:W4:Y:S02]  /*5e940*/  LDL.LU R27, [R1+0x80c] ;  /* 0x00080c00011b7983 */ /* 0x000f240000300800 */
[----:B-1----:R-:W4:Y:S02]  /*5e950*/  LDL.LU R11, [R1+0x830] ;  /* 0x00083000010b7983 */ /* 0x002f240000300800 */
[----:B0-----:R-:W4:Y:S01]  /*5e960*/  LDL.LU R10, [R1+0x804] ;  /* 0x00080400010a7983 */ /* 0x001f220000300800 */
[----:B------:R-:W4:Y:S01]  /*5e970*/  LDL.LU R9, [R1+0x828] ;  /* 0x0008280001097983 */ /* 0x000f220000300800 */
[----:B--2---:R-:W-:-:S05]  /*5e980*/  IADD3 R2, P3, R2, UR9, RZ ;  /* 0x0000000902027c10 */ /* 0x004fca000ff7e0ff */
[----:B------:R0:W-:Y:S01]  /*5e990*/  STL [R1+0x85c], R2 ;  /* 0x00085c0201007387 */ /* 0x0001e20000100800 */
[----:B------:R-:W2:Y:S01]  /*5e9a0*/  LDL.LU R29, [R1+0x7fc] ;  /* 0x0007fc00011d7983 */ /* 0x000ea20000300800 */
[----:B------:R-:W-:-:S05]  /*5e9b0*/  IADD3.X R3, R3, UR7, RZ, P4, !PT ;  /* 0x0000000703037c10 */ /* 0x000fca000a7fe4ff */
[----:B------:R1:W-:Y:S01]  /*5e9c0*/  STL [R1+0x880], R3 ;  /* 0x0008800301007387 */ /* 0x0003e20000100800 */
[----:B------:R-:W2:Y:S02]  /*5e9d0*/  LDL.LU R8, [R1+0x820] ;  /* 0x0008200001087983 */ /* 0x000ea40000300800 */
[----:B---3--:R-:W3:Y:S02]  /*5e9e0*/  LDL.LU R28, [R1+0x7f4] ;  /* 0x0007f400011c7983 */ /* 0x008ee40000300800 */
[----:B0-----:R-:W3:Y:S01]  /*5e9f0*/  LDL.LU R2, [R1+0x818] ;  /* 0x0008180001027983 */ /* 0x001ee20000300800 */
[----:B-1----:R-:W3:Y:S01]  /*5ea00*/  LDL.LU R3, [R1+0x7ec] ;  /* 0x0007ec0001037983 */ /* 0x002ee20000300800 */
[----:B------:R-:W-:-:S05]  /*5ea10*/  IADD3 R0, P4, R0, UR9, RZ ;  /* 0x0000000900007c10 */ /* 0x000fca000ff9e0ff */
[----:B------:R0:W-:Y:S04]  /*5ea20*/  STL [R1+0x854], R0 ;  /* 0x0008540001007387 */ /* 0x0001e80000100800 */
[----:B0-----:R-:W3:Y:S01]  /*5ea30*/  LDL.LU R0, [R1+0x810] ;  /* 0x0008100001007983 */ /* 0x001ee20000300800 */
[----:B------:R-:W-:Y:S01]  /*5ea40*/  IADD3.X R12, R12, UR7, RZ, P5, !PT ;  /* 0x000000070c0c7c10 */ /* 0x000fe2000affe4ff */
[----:B------:R-:W-:Y:S01]  /*5ea50*/  IADD3 R13, P5, R13, UR9, RZ ;  /* 0x000000090d0d7c10 */ /* 0x000fe2000ffbe0ff */
[----:B------:R-:W-:-:S03]  /*5ea60*/  IADD3.X R14, R14, UR7, RZ, P6, !PT ;  /* 0x000000070e0e7c10 */ /* 0x000fc6000b7fe4ff */
[----:B------:R-:W-:Y:S01]  /*5ea70*/  STL [R1+0x878], R12 ;  /* 0x0008780c01007387 */ /* 0x000fe20000100800 */
[----:B------:R-:W-:Y:S02]  /*5ea80*/  STL [R1+0x84c], R13 ;  /* 0x00084c0d01007387 */ /* 0x000fe40000100800 */
[----:B------:R-:W-:Y:S01]  /*5ea90*/  STL [R1+0x870], R14 ;  /* 0x0008700e01007387 */ /* 0x000fe20000100800 */
[----:B----4-:R-:W-:Y:S02]  /*5eaa0*/  IADD3 R15, P6, R15, UR9, RZ ;  /* 0x000000090f0f7c10 */ /* 0x010fe4000ffde0ff */
[----:B------:R-:W-:Y:S01]  /*5eab0*/  IADD3.X R5, R5, UR7, RZ, P1, !PT ;  /* 0x0000000705057c10 */ /* 0x000fe20008ffe4ff */
[----:B------:R-:W-:Y:S01]  /*5eac0*/  IADD3 R6, P1, R6, UR9, RZ ;  /* 0x0000000906067c10 */ /* 0x000fe2000ff3e0ff */
[----:B------:R-:W-:Y:S02]  /*5ead0*/  IADD3.X R7, R7, UR7, RZ, P2, !PT ;  /* 0x0000000707077c10 */ /* 0x000fe400097fe4ff */
[----:B------:R-:W-:Y:S01]  /*5eae0*/  IADD3.X R18, R18, UR7, RZ, P3, !PT ;  /* 0x0000000712127c10 */ /* 0x000fe20009ffe4ff */
[----:B------:R-:W-:Y:S01]  /*5eaf0*/  IADD3 R24, P3, R24, UR9, RZ ;  /* 0x0000000918187c10 */ /* 0x000fe2000ff7e0ff */
[----:B------:R-:W-:Y:S01]  /*5eb00*/  STL [R1+0x844], R15 ;  /* 0x0008440f01007387 */ /* 0x000fe20000100800 */
[----:B------:R-:W-:Y:S01]  /*5eb10*/  IADD3 R17, P2, R17, UR9, RZ ;  /* 0x0000000911117c10 */ /* 0x000fe2000ff5e0ff */
[----:B------:R-:W-:Y:S02]  /*5eb20*/  STL [R1+0x868], R5 ;  /* 0x0008680501007387 */ /* 0x000fe40000100800 */
[----:B------:R-:W-:Y:S01]  /*5eb30*/  STL [R1+0x83c], R6 ;  /* 0x00083c0601007387 */ /* 0x000fe20000100800 */
[----:B------:R-:W-:Y:S01]  /*5eb40*/  STL [R1+0x860], R7 ;  /* 0x0008600701007387 */ /* 0x000fe20000100800 */
[----:B------:R-:W-:Y:S01]  /*5eb50*/  IADD3.X R19, R19, UR7, RZ, P4, !PT ;  /* 0x0000000713137c10 */ /* 0x000fe2000a7fe4ff */
[----:B------:R0:W-:Y:S01]  /*5eb60*/  STL [R1+0x82c], R24 ;  /* 0x00082c1801007387 */ /* 0x0001e20000100800 */
[----:B------:R-:W-:Y:S01]  /*5eb70*/  IADD3 R20, P4, R20, UR9, RZ ;  /* 0x0000000914147c10 */ /* 0x000fe2000ff9e0ff */
[----:B------:R-:W-:Y:S01]  /*5eb80*/  STL [R1+0x834], R17 ;  /* 0x0008341101007387 */ /* 0x000fe20000100800 */
[----:B------:R-:W-:-:S03]  /*5eb90*/  IADD3.X R21, R21, UR7, RZ, P5, !PT ;  /* 0x0000000715157c10 */ /* 0x000fc6000affe4ff */
[----:B0-----:R-:W4:Y:S01]  /*5eba0*/  LDL.LU R24, [R1+0x7e4] ;  /* 0x0007e40001187983 */ /* 0x001f220000300800 */
[----:B------:R-:W-:Y:S02]  /*5ebb0*/  STL [R1+0x858], R18 ;  /* 0x0008581201007387 */ /* 0x000fe40000100800 */
[----:B------:R-:W-:Y:S02]  /*5ebc0*/  STL [R1+0x850], R19 ;  /* 0x0008501301007387 */ /* 0x000fe40000100800 */
[----:B------:R-:W-:Y:S01]  /*5ebd0*/  STL [R1+0x824], R20 ;  /* 0x0008241401007387 */ /* 0x000fe20000100800 */
[----:B------:R-:W-:Y:S01]  /*5ebe0*/  STL [R1+0x848], R21 ;  /* 0x0008481501007387 */ /* 0x000fe20000100800 */
[----:B------:R-:W-:Y:S02]  /*5ebf0*/  IADD3 R22, P5, R22, UR9, RZ ;  /* 0x0000000916167c10 */ /* 0x000fe4000ffbe0ff */
[----:B------:R-:W-:Y:S01]  /*5ec00*/  IADD3.X R23, R23, UR7, RZ, P6, !PT ;  /* 0x0000000717177c10 */ /* 0x000fe2000b7fe4ff */
[----:B------:R-:W-:Y:S01]  /*5ec10*/  IADD3 R25, P6, R25, UR9, RZ ;  /* 0x0000000919197c10 */ /* 0x000fe2000ffde0ff */
[----:B------:R-:W-:Y:S01]  /*5ec20*/  IADD3.X R26, R26, UR7, RZ, P1, !PT ;  /* 0x000000071a1a7c10 */ /* 0x000fe20008ffe4ff */
[----:B------:R-:W-:Y:S01]  /*5ec30*/  IADD3 R27, P1, R27, UR9, RZ ;  /* 0x000000091b1b7c10 */ /* 0x000fe2000ff3e0ff */
[----:B------:R-:W-:Y:S01]  /*5ec40*/  STL [R1+0x81c], R22 ;  /* 0x00081c1601007387 */ /* 0x000fe20000100800 */
[----:B------:R-:W-:Y:S01]  /*5ec50*/  STL [R1+0x840], R23 ;  /* 0x0008401701007387 */ /* 0x000fe20000100800 */
[----:B------:R-:W-:Y:S01]  /*5ec60*/  IADD3.X R11, R11, UR7, RZ, P2, !PT ;  /* 0x000000070b0b7c10 */ /* 0x000fe200097fe4ff */
[----:B------:R0:W-:Y:S01]  /*5ec70*/  STL [R1+0x814], R25 ;  /* 0x0008141901007387 */ /* 0x0001e20000100800 */
[----:B------:R-:W-:-:S02]  /*5ec80*/  IADD3 R10, P2, R10, UR9, RZ ;  /* 0x000000090a0a7c10 */ /* 0x000fc4000ff5e0ff */
[----:B------:R-:W-:Y:S01]  /*5ec90*/  IADD3.X R9, R9, UR7, RZ, P3, !PT ;  /* 0x0000000709097c10 */ /* 0x000fe20009ffe4ff */
[----:B0-----:R-:W4:Y:S01]  /*5eca0*/  LDL.LU R25, [R1+0x808] ;  /* 0x0008080001197983 */ /* 0x001f220000300800 */
[----:B------:R0:W-:Y:S01]  /*5ecb0*/  STL [R1+0x838], R26 ;  /* 0x0008381a01007387 */ /* 0x0001e20000100800 */
[----:B--2---:R-:W-:Y:S02]  /*5ecc0*/  IADD3 R29, P3, R29, UR9, RZ ;  /* 0x000000091d1d7c10 */ /* 0x004fe4000ff7e0ff */
[----:B0-----:R-:W2:Y:S01]  /*5ecd0*/  LDL.LU R26, [R1+0x7dc] ;  /* 0x0007dc00011a7983 */ /* 0x001ea20000300800 */
[----:B------:R0:W-:Y:S02]  /*5ece0*/  STL [R1+0x80c], R27 ;  /* 0x00080c1b01007387 */ /* 0x0001e40000100800 */
[----:B------:R1:W-:Y:S02]  /*5ecf0*/  STL [R1+0x830], R11 ;  /* 0x0008300b01007387 */ /* 0x0003e40000100800 */
[----:B------:R1:W-:Y:S01]  /*5ed00*/  STL [R1+0x804], R10 ;  /* 0x0008040a01007387 */ /* 0x0003e20000100800 */
[----:B------:R1:W-:Y:S01]  /*5ed10*/  STL [R1+0x828], R9 ;  /* 0x0008280901007387 */ /* 0x0003e20000100800 */
[----:B------:R-:W-:Y:S01]  /*5ed20*/  IADD3.X R8, R8, UR7, RZ, P4, !PT ;  /* 0x0000000708087c10 */ /* 0x000fe2000a7fe4ff */
[----:B---3--:R-:W-:-:S02]  /*5ed30*/  IADD3 R28, P4, R28, UR9, RZ ;  /* 0x000000091c1c7c10 */ /* 0x008fc4000ff9e0ff */
[----:B0-----:R-:W3:Y:S01]  /*5ed40*/  LDL.LU R27, [R1+0x800] ;  /* 0x00080000011b7983 */ /* 0x001ee20000300800 */
[----:B------:R-:W-:Y:S01]  /*5ed50*/  IADD3.X R2, R2, UR7, RZ, P5, !PT ;  /* 0x0000000702027c10 */ /* 0x000fe2000affe4ff */
[----:B------:R0:W-:Y:S02]  /*5ed60*/  STL [R1+0x7fc], R29 ;  /* 0x0007fc1d01007387 */ /* 0x0001e40000100800 */
[----:B------:R-:W-:Y:S01]  /*5ed70*/  STL [R1+0x820], R8 ;  /* 0x0008200801007387 */ /* 0x000fe20000100800 */
[----:B------:R0:W-:Y:S01]  /*5ed80*/  STL [R1+0x7f4], R28 ;  /* 0x0007f41c01007387 */ /* 0x0001e20000100800 */
[----:B-1----:R-:W3:Y:S01]  /*5ed90*/  LDL.LU R11, [R1+0x7d4] ;  /* 0x0007d400010b7983 */ /* 0x002ee20000300800 */
[----:B------:R-:W-:Y:S02]  /*5eda0*/  IADD3 R3, P5, R3, UR9, RZ ;  /* 0x0000000903037c10 */ /* 0x000fe4000ffbe0ff */
[----:B------:R1:W-:Y:S01]  /*5edb0*/  STL [R1+0x818], R2 ;  /* 0x0008180201007387 */ /* 0x0003e20000100800 */
[----:B------:R-:W3:Y:S03]  /*5edc0*/  LDL.LU R10, [R1+0x7f8] ;  /* 0x0007f800010a7983 */ /* 0x000ee60000300800 */
[----:B------:R-:W-:Y:S01]  /*5edd0*/  STL [R1+0x7ec], R3 ;  /* 0x0007ec0301007387 */ /* 0x000fe20000100800 */
[----:B------:R-:W3:Y:S01]  /*5ede0*/  LDL.LU R9, [R1+0x7cc] ;  /* 0x0007cc0001097983 */ /* 0x000ee20000300800 */
[----:B------:R-:W-:-:S05]  /*5edf0*/  IADD3.X R0, R0, UR7, RZ, P6, !PT ;  /* 0x0000000700007c10 */ /* 0x000fca000b7fe4ff */
[----:B------:R1:W-:Y:S01]  /*5ee00*/  STL [R1+0x810], R0 ;  /* 0x0008100001007387 */ /* 0x0003e20000100800 */
[----:B0-----:R-:W3:Y:S02]  /*5ee10*/  LDL.LU R29, [R1+0x7f0] ;  /* 0x0007f000011d7983 */ /* 0x001ee40000300800 */
[----:B------:R-:W3:Y:S02]  /*5ee20*/  LDL.LU R28, [R1+0x7c4] ;  /* 0x0007c400011c7983 */ /* 0x000ee40000300800 */
[----:B------:R-:W3:Y:S01]  /*5ee30*/  LDL.LU R8, [R1+0x7e8] ;  /* 0x0007e80001087983 */ /* 0x000ee20000300800 */
[----:B-1----:R-:W3:Y:S04]  /*5ee40*/  LDL.LU R2, [R1+0x7bc] ;  /* 0x0007bc0001027983 */ /* 0x002ee80000300800 */
[----:B------:R-:W3:Y:S01]  /*5ee50*/  LDL.LU R0, [R1+0x7e0] ;  /* 0x0007e00001007983 */ /* 0x000ee20000300800 */
[----:B------:R-:W3:Y:S02]  /*5ee60*/  LDL.LU R3, [R1+0x7b4] ;  /* 0x0007b40001037983 */ /* 0x000ee40000300800 */
[----:B------:R-:W3:Y:S02]  /*5ee70*/  LDL.LU R12, [R1+0x7d8] ;  /* 0x0007d800010c7983 */ /* 0x000ee40000300800 */
[----:B------:R-:W3:Y:S01]  /*5ee80*/  LDL.LU R13, [R1+0x7d0] ;  /* 0x0007d000010d7983 */ /* 0x000ee20000300800 */
[----:B------:R-:W3:Y:S01]  /*5ee90*/  LDL.LU R14, [R1+0x7a4] ;  /* 0x0007a400010e7983 */ /* 0x000ee20000300800 */
[----:B------:R-:W3:Y:S01]  /*5eea0*/  LDL.LU R15, [R1+0x7c8] ;  /* 0x0007c800010f7983 */ /* 0x000ee20000300800 */
[----:B----4-:R-:W-:-:S05]  /*5eeb0*/  IADD3 R24, P6, R24, UR9, RZ ;  /* 0x0000000918187c10 */ /* 0x010fca000ffde0ff */
        /* <DEDUP_REMOVED lines=9> */
[----:B------:R-:W-:-:S05]  /*5ef50*/  IADD3.X R25, R25, UR7, RZ, P1, !PT ;  /* 0x0000000719197c10 */ /* 0x000fca0008ffe4ff */
[----:B------:R1:W-:Y:S01]  /*5ef60*/  STL [R1+0x808], R25 ;  /* 0x0008081901007387 */ /* 0x0003e20000100800 */
[----:B------:R-:W4:Y:S01]  /*5ef70*/  LDL.LU R22, [R1+0x774] ;  /* 0x0007740001167983 */ /* 0x000f220000300800 */
[----:B--2---:R-:W-:-:S05]  /*5ef80*/  IADD3 R26, P1, R26, UR9, RZ ;  /* 0x000000091a1a7c10 */ /* 0x004fca000ff3e0ff */
[----:B------:R2:W-:Y:S01]  /*5ef90*/  STL [R1+0x7dc], R26 ;  /* 0x0007dc1a01007387 */ /* 0x0005e20000100800 */
[----:B------:R-:W4:Y:S02]  /*5efa0*/  LDL.LU R23, [R1+0x798] ;  /* 0x0007980001177983 */ /* 0x000f240000300800 */
[----:B0-----:R-:W4:Y:S02]  /*5efb0*/  LDL.LU R24, [R1+0x76c] ;  /* 0x00076c0001187983 */ /* 0x001f240000300800 */
[----:B-1----:R-:W4:Y:S01]  /*5efc0*/  LDL.LU R25, [R1+0x788] ;  /* 0x0007880001197983 */ /* 0x002f220000300800 */
[----:B---3--:R-:W-:Y:S01]  /*5efd0*/  IADD3.X R27, R27, UR7, RZ, P2, !PT ;  /* 0x000000071b1b7c10 */ /* 0x008fe200097fe4ff */
[----:B--2---:R-:W2:Y:S01]  /*5efe0*/  LDL.LU R26, [R1+0x780] ;  /* 0x00078000011a7983 */ /* 0x004ea20000300800 */
[----:B------:R-:W-:-:S03]  /*5eff0*/  IADD3 R11, P2, R11, UR9, RZ ;  /* 0x000000090b0b7c10 */ /* 0x000fc6000ff5e0ff */
[----:B------:R0:W-:Y:S01]  /*5f000*/  STL [R1+0x800], R27 ;  /* 0x0008001b01007387 */ /* 0x0001e20000100800 */
[----:B------:R-:W-:Y:S02]  /*5f010*/  IADD3.X R10, R10, UR7, RZ, P3, !PT ;  /* 0x000000070a0a7c10 */ /* 0x000fe40009ffe4ff */
[----:B------:R-:W-:Y:S01]  /*5f020*/  IADD3 R9, P3, R9, UR9, RZ ;  /* 0x0000000909097c10 */ /* 0x000fe2000ff7e0ff */
[----:B0-----:R-:W3:Y:S01]  /*5f030*/  LDL.LU R27, [R1+0x778] ;  /* 0x00077800011b7983 */ /* 0x001ee20000300800 */
[----:B------:R0:W-:Y:S03]  /*5f040*/  STL [R1+0x7d4], R11 ;  /* 0x0007d40b01007387 */ /* 0x0001e60000100800 */
[----:B0-----:R0:W5:Y:S01]  /*5f050*/  LDL.LU R11, [R1+0x1804] ;  /* 0x00180400010b7983 */ /* 0x0011620000300800 */
[----:B------:R1:W-:Y:S03]  /*5f060*/  STL [R1+0x7f8], R10 ;  /* 0x0007f80a01007387 */ /* 0x0003e60000100800 */
[----:B-1----:R0:W5:Y:S01]  /*5f070*/  LDL.LU R10, [R1+0x1800] ;  /* 0x00180000010a7983 */ /* 0x0021620000300800 */
[----:B------:R1:W-:Y:S01]  /*5f080*/  STL [R1+0x7cc], R9 ;  /* 0x0007cc0901007387 */ /* 0x0003e20000100800 */
[----:B------:R-:W-:Y:S01]  /*5f090*/  IADD3.X R29, R29, UR7, RZ, P4, !PT ;  /* 0x000000071d1d7c10 */ /* 0x000fe2000a7fe4ff */
[----:B------:R-:W-:Y:S01]  /*5f0a0*/  IADD3 R28, P4, R28, UR9, RZ ;  /* 0x000000091c1c7c10 */ /* 0x000fe2000ff9e0ff */
[----:B------:R-:W-:Y:S01]  /*5f0b0*/  IADD3.X R8, R8, UR7, RZ, P5, !PT ;  /* 0x0000000708087c10 */ /* 0x000fe2000affe4ff */
[----:B------:R-:W-:Y:S01]  /*5f0c0*/  IADD3 R2, P5, R2, UR9, RZ ;  /* 0x0000000902027c10 */ /* 0x000fe2000ffbe0ff */
[----:B-1----:R0:W5:Y:S01]  /*5f0d0*/  LDL.LU R9, [R1+0x17fc] ;  /* 0x0017fc0001097983 */ /* 0x0021620000300800 */
[----:B------:R1:W-:Y:S01]  /*5f0e0*/  STL [R1+0x7f0], R29 ;  /* 0x0007f01d01007387 */ /* 0x0003e20000100800 */
[----:B------:R-:W-:-:S02]  /*5f0f0*/  IADD3.X R0, R0, UR7, RZ, P6, !PT ;  /* 0x0000000700007c10 */ /* 0x000fc4000b7fe4ff */
[----:B-1----:R0:W5:Y:S01]  /*5f100*/  LDL.LU R29, [R1+0x17f8] ;  /* 0x0017f800011d7983 */ /* 0x0021620000300800 */
[----:B------:R1:W-:Y:S03]  /*5f110*/  STL [R1+0x7c4], R28 ;  /* 0x0007c41c01007387 */ /* 0x0003e60000100800 */
[----:B-1----:R0:W5:Y:S01]  /*5f120*/  LDL.LU R28, [R1+0x17f4] ;  /* 0x0017f400011c7983 */ /* 0x0021620000300800 */
[----:B------:R1:W-:Y:S03]  /*5f130*/  STL [R1+0x7e8], R8 ;  /* 0x0007e80801007387 */ /* 0x0003e60000100800 */
[----:B-1----:R0:W5:Y:S01]  /*5f140*/  LDL.LU R8, [R1+0x17f0] ;  /* 0x0017f00001087983 */ /* 0x0021620000300800 */
[----:B------:R1:W-:Y:S03]  /*5f150*/  STL [R1+0x7bc], R2 ;  /* 0x0007bc0201007387 */ /* 0x0003e60000100800 */
[----:B-1----:R0:W5:Y:S01]  /*5f160*/  LDL.LU R2, [R1+0x17ec] ;  /* 0x0017ec0001027983 */ /* 0x0021620000300800 */
[----:B------:R1:W-:Y:S03]  /*5f170*/  STL [R1+0x7e0], R0 ;  /* 0x0007e00001007387 */ /* 0x0003e60000100800 */
[----:B-1----:R-:W2:Y:S01]  /*5f180*/  LDL.LU R0, [R1+0x17e8] ;  /* 0x0017e80001007983 */ /* 0x002ea20000300800 */
[----:B------:R-:W-:-:S02]  /*5f190*/  IADD3 R3, P6, R3, UR9, RZ ;  /* 0x0000000903037c10 */ /* 0x000fc4000ffde0ff */
[----:B------:R-:W-:-:S03]  /*5f1a0*/  IADD3.X R12, R12, UR7, RZ, P1, !PT ;  /* 0x000000070c0c7c10 */ /* 0x000fc60008ffe4ff */
[----:B------:R1:W-:Y:S04]  /*5f1b0*/  STL [R1+0x7b4], R3 ;  /* 0x0007b40301007387 */ /* 0x0003e80000100800 */
[----:B-1----:R-:W3:Y:S01]  /*5f1c0*/  LDL.LU R3, [R1+0x17e4] ;  /* 0x0017e40001037983 */ /* 0x002ee20000300800 */
[----:B--2---:R-:W-:-:S05]  /*5f1d0*/  IADD3 R0, P1, R0, UR9, RZ ;  /* 0x0000000900007c10 */ /* 0x004fca000ff3e0ff */
[----:B------:R1:W-:Y:S04]  /*5f1e0*/  STL [R1+0x7ac], R0 ;  /* 0x0007ac0001007387 */ /* 0x0003e80000100800 */
[----:B-1----:R-:W2:Y:S01]  /*5f1f0*/  LDL.LU R0, [R1+0x17e0] ;  /* 0x0017e00001007983 */ /* 0x002ea20000300800 */
[----:B------:R-:W-:Y:S01]  /*5f200*/  IADD3.X R13, R13, UR7, RZ, P2, !PT ;  /* 0x000000070d0d7c10 */ /* 0x000fe200097fe4ff */
[----:B------:R-:W-:Y:S01]  /*5f210*/  IADD3 R14, P2, R14, UR9, RZ ;  /* 0x000000090e0e7c10 */ /* 0x000fe2000ff5e0ff */
[----:B------:R-:W-:Y:S01]  /*5f220*/  IADD3.X R15, R15, UR7, RZ, P3, !PT ;  /* 0x000000070f0f7c10 */ /* 0x000fe20009ffe4ff */
[----:B----4-:R-:W-:Y:S01]  /*5f230*/  IADD3 R5, P3, R5, UR9, RZ ;  /* 0x0000000905057c10 */ /* 0x010fe2000ff7e0ff */
[----:B------:R-:W-:Y:S01]  /*5f240*/  STL [R1+0x7d8], R12 ;  /* 0x0007d80c01007387 */ /* 0x000fe20000100800 */
        /* <DEDUP_REMOVED lines=8> */
[----:B------:R-:W-:Y:S01]  /*5f2d0*/  IADD3 R18, P5, R18, UR9, RZ ;  /* 0x0000000912127c10 */ /* 0x000fe2000ffbe0ff */
[----:B------:R-:W-:Y:S02]  /*5f2e0*/  STL [R1+0x7c0], R6 ;  /* 0x0007c00601007387 */ /* 0x000fe40000100800 */
[----:B------:R-:W-:Y:S01]  /*5f2f0*/  STL [R1+0x794], R7 ;  /* 0x0007940701007387 */ /* 0x000fe20000100800 */
[----:B------:R-:W-:Y:S01]  /*5f300*/  STL [R1+0x7b8], R17 ;  /* 0x0007b81101007387 */ /* 0x000fe20000100800 */
[----:B--2---:R-:W-:-:S05]  /*5f310*/  IADD3 R0, P6, R0, UR9, RZ ;  /* 0x0000000900007c10 */ /* 0x004fca000ffde0ff */
[----:B------:R1:W-:Y:S01]  /*5f320*/  STL [R1+0x784], R0 ;  /* 0x0007840001007387 */ /* 0x0003e20000100800 */
[----:B------:R-:W-:Y:S03]  /*5f330*/  STL [R1+0x78c], R18 ;  /* 0x00078c1201007387 */ /* 0x000fe60000100800 */
[----:B-1----:R-:W2:Y:S01]  /*5f340*/  LDL.LU R0, [R1+0x17dc] ;  /* 0x0017dc0001007983 */ /* 0x002ea20000300800 */
[----:B---3--:R-:W-:Y:S01]  /*5f350*/  IADD3.X R3, R3, UR7, RZ, P1, !PT ;  /* 0x0000000703037c10 */ /* 0x008fe20008ffe4ff */
[----:B------:R-:W-:Y:S01]  /*5f360*/  IADD3 R20, P1, R20, UR9, RZ ;  /* 0x0000000914147c10 */ /* 0x000fe2000ff3e0ff */
[----:B------:R-:W-:Y:S01]  /*5f370*/  IADD3.X R21, R21, UR7, RZ, P2, !PT ;  /* 0x0000000715157c10 */ /* 0x000fe200097fe4ff */
[----:B------:R-:W-:Y:S01]  /*5f380*/  STL [R1+0x7b0], R19 ;  /* 0x0007b01301007387 */ /* 0x000fe20000100800 */
[----:B------:R-:W-:Y:S01]  /*5f390*/  IADD3 R22, P2, R22, UR9, RZ ;  /* 0x0000000916167c10 */ /* 0x000fe2000ff5e0ff */
[----:B------:R1:W-:Y:S01]  /*5f3a0*/  STL [R1+0x7a8], R3 ;  /* 0x0007a80301007387 */ /* 0x0003e20000100800 */
[----:B------:R-:W-:Y:S01]  /*5f3b0*/  IADD3.X R23, R23, UR7, RZ, P3, !PT ;  /* 0x0000000717177c10 */ /* 0x000fe20009ffe4ff */
[----:B-1----:R-:W3:Y:S01]  /*5f3c0*/  LDL.LU R3, [R1+0x17d8] ;  /* 0x0017d80001037983 */ /* 0x002ee20000300800 */
[----:B------:R-:W-:Y:S02]  /*5f3d0*/  STL [R1+0x77c], R20 ;  /* 0x00077c1401007387 */ /* 0x000fe40000100800 */
[----:B------:R-:W-:Y:S02]  /*5f3e0*/  STL [R1+0x7a0], R21 ;  /* 0x0007a01501007387 */ /* 0x000fe40000100800 */
[----:B------:R-:W-:Y:S01]  /*5f3f0*/  STL [R1+0x774], R22 ;  /* 0x0007741601007387 */ /* 0x000fe20000100800 */
[----:B--2---:R-:W-:-:S05]  /*5f400*/  IADD3.X R0, R0, UR7, RZ, P4, !PT ;  /* 0x0000000700007c10 */ /* 0x004fca000a7fe4ff */
[----:B------:R1:W-:Y:S01]  /*5f410*/  STL [R1+0x790], R0 ;  /* 0x0007900001007387 */ /* 0x0003e20000100800 */
[----:B------:R-:W-:Y:S03]  /*5f420*/  STL [R1+0x798], R23 ;  /* 0x0007981701007387 */ /* 0x000fe60000100800 */
[----:B-1----:R-:W2:Y:S01]  /*5f430*/  LDL.LU R0, [R1+0x17d4] ;  /* 0x0017d40001007983 */ /* 0x002ea20000300800 */
[----:B------:R-:W-:Y:S02]  /*5f440*/  IADD3 R24, P3, R24, UR9, RZ ;  /* 0x0000000918187c10 */ /* 0x000fe4000ff7e0ff */
[----:B------:R-:W-:Y:S02]  /*5f450*/  IADD3.X R25, R25, UR7, RZ, P5, !PT ;  /* 0x0000000719197c10 */ /* 0x000fe4000affe4ff */
[----:B---3--:R-:W-:Y:S02]  /*5f460*/  IADD3.X R3, R3, UR7, RZ, P2, !PT ;  /* 0x0000000703037c10 */ /* 0x008fe400097fe4ff */
[----:B------:R-:W-:-:S02]  /*5f470*/  IADD3.X R26, R26, UR7, RZ, P6, !PT ;  /* 0x000000071a1a7c10 */ /* 0x000fc4000b7fe4ff */
[----:B------:R-:W-:Y:S01]  /*5f480*/  IADD3.X R27, R27, UR7, RZ, P1, !PT ;  /* 0x000000071b1b7c10 */ /* 0x000fe20008ffe4ff */
[----:B------:R-:W-:Y:S01]  /*5f490*/  STL [R1+0x76c], R24 ;  /* 0x00076c1801007387 */ /* 0x000fe20000100800 */
[----:B------:R-:W-:Y:S02]  /*5f4a0*/  STL [R1+0x788], R25 ;  /* 0x0007881901007387 */ /* 0x000fe40000100800 */
[----:B------:R1:W-:Y:S02]  /*5f4b0*/  STL [R1+0x770], R3 ;  /* 0x0007700301007387 */ /* 0x0003e40000100800 */
[----:B------:R-:W-:Y:S01]  /*5f4c0*/  STL [R1+0x780], R26 ;  /* 0x0007801a01007387 */ /* 0x000fe20000100800 */
[----:B------:R-:W-:Y:S04]  /*5f4d0*/  STL [R1+0x778], R27 ;  /* 0x0007781b01007387 */ /* 0x000fe80000100800 */
[----:B-1----:R-:W1:Y:S01]  /*5f4e0*/  S2R R3, SR_TID.X ;  /* 0x0000000000037919 */ /* 0x002e620000002100 */
[----:B--2---:R-:W-:-:S05]  /*5f4f0*/  IADD3.X R0, R0, UR7, RZ, P3, !PT ;  /* 0x0000000700007c10 */ /* 0x004fca0009ffe4ff */
[----:B------:R2:W-:Y:S04]  /*5f500*/  STL [R1+0x768], R0 ;  /* 0x0007680001007387 */ /* 0x0005e80000100800 */
[----:B--2---:R0:W5:Y:S01]  /*5f510*/  LDL.LU R0, [R1+0x17d0] ;  /* 0x0017d00001007983 */ /* 0x0041620000300800 */
[----:B-1----:R-:W-:-:S05]  /*5f520*/  LOP3.LUT R3, R3, 0x3f, RZ, 0xc0, !PT ;  /* 0x0000003f03037812 */ /* 0x002fca00078ec0ff */
[----:B------:R-:W-:Y:S01]  /*5f530*/  IMAD.SHL.U32 R3, R3, 0x2, RZ ;  /* 0x0000000203037824 */ /* 0x000fe200078e00ff */
[----:B------:R-:W-:Y:S01]  /*5f540*/  @!P0 CALL.REL.NOINC `(.L_x_2) ;  /* 0x0000001000008944 */ /* 0x000fe20003c00000 */
[----:B------:R-:W-:Y:S05]  /*5f550*/  BRA `(.L_x_3) ;  /* 0xfffd273000007947 */ /* 0x000fea000383ffff */
.L_x_2:
[----:B-----5:R-:W2:Y:S04]  /*5f560*/  LDL.LU R2, [R1+0x458] ;  /* 0x0004580001027983 */ /* 0x020ea80000300800 */
[----:B--2---:R1:W-:Y:S04]  /*5f570*/  STL [R1+0x1860], R2 ;  /* 0x0018600201007387 */ /* 0x0043e80000100800 */
[----:B-1----:R-:W2:Y:S04]  /*5f580*/  LDL.LU R2, [R1+0x45c] ;  /* 0x00045c0001027983 */ /* 0x002ea80000300800 */
        /* <DEDUP_REMOVED lines=33> */
[----:B------:R-:W2:Y:S01]  /*5f7a0*/  LDL.LU R3, [R1+0x468] ;  /* 0x0004680001037983 */ /* 0x000ea20000300800 */
[----:B-1----:R-:W-:-:S03]  /*5f7b0*/  IMAD.MOV.U32 R2, RZ, RZ, R16 ;  /* 0x000000ffff027224 */ /* 0x002fc600078e0010 */
        /* <DEDUP_REMOVED lines=33> */
[----:B------:R-:W2:Y:S04]  /*5f9d0*/  LDL.LU R12, [R1+0x478] ;  /* 0x00047800010c7983 */ /* 0x000ea80000300800 */
[----:B------:R-:W2:Y:S01]  /*5f9e0*/  LDL.LU R13, [R1+0x488] ;  /* 0x00048800010d7983 */ /* 0x000ea20000300800 */
[----:B-1----:R-:W-:-:S03]  /*5f9f0*/  IMAD.MOV.U32 R3, RZ, RZ, R4 ;  /* 0x000000ffff037224 */ /* 0x002fc600078e0004 */
[----:B------:R-:W3:Y:S04]  /*5fa00*/  LDL.LU R14, [R1+0x498] ;  /* 0x00049800010e7983 */ /* 0x000ee80000300800 */
[----:B------:R-:W3:Y:S04]  /*5fa10*/  LDL.LU R15, [R1+0x4a8] ;  /* 0x0004a800010f7983 */ /* 0x000ee80000300800 */
[----:B------:R-:W4:Y:S04]  /*5fa20*/  LDL.LU R4, [R1+0x434] ;  /* 0x0004340001047983 */ /* 0x000f280000300800 */
[----:B------:R-:W4:Y:S04]  /*5fa30*/  LDL.LU R5, [R1+0x444] ;  /* 0x0004440001057983 */ /* 0x000f280000300800 */
        /* <DEDUP_REMOVED lines=14> */
[----:B------:R1:W-:Y:S01]  /*5fb20*/  STL [R1+0x1800], R11 ;  /* 0x0018000b01007387 */ /* 0x0003e20000100800 */
[----:B------:R-:W-:-:S03]  /*5fb30*/  F2FP.BF16.PACK_AB R2, R3, R2 ;  /* 0x000000020302723e */ /* 0x000fc600000010ff */
[----:B-1----:R-:W2:Y:S04]  /*5fb40*/  LDL.LU R11, [R1+0x448] ;  /* 0x00044800010b7983 */ /* 0x002ea80000300800 */
[----:B------:R1:W-:Y:S04]  /*5fb50*/  STL [R1+0x17fc], R10 ;  /* 0x0017fc0a01007387 */ /* 0x0003e80000100800 */
        /* <DEDUP_REMOVED lines=11> */
[----:B------:R-:W2:Y:S04]  /*5fc10*/  LDL.LU R3, [R1+0x18e8] ;  /* 0x0018e80001037983 */ /* 0x000ea80000300800 */
[----:B------:R1:W-:Y:S04]  /*5fc20*/  STL [R1+0x9c], R2 ;  /* 0x00009c0201007387 */ /* 0x0003e80000100800 */
[----:B-1----:R-:W2:Y:S02]  /*5fc30*/  LDL.LU R2, [R1+0x18e4] ;  /* 0x0018e40001027983 */ /* 0x002ea40000300800 */
[----:B--2---:R-:W-:-:S02]  /*5fc40*/  F2FP.BF16.PACK_AB R2, R3, R2 ;  /* 0x000000020302723e */ /* 0x004fc400000010ff */
        /* <DEDUP_REMOVED lines=62> */
[----:B-1----:R-:W2:Y:S01]  /*60030*/  LDL.LU R2, [R1+0x1864] ;  /* 0x0018640001027983 */ /* 0x002ea20000300800 */
[----:B------:R-:W-:Y:S02]  /*60040*/  F2FP.BF16.PACK_AB R28, R29, R28 ;  /* 0x0000001c1d1c723e */ /* 0x000fe400000010ff */
[----:B--2---:R-:W-:-:S02]  /*60050*/  F2FP.BF16.PACK_AB R0, R2, R0 ;  /* 0x000000000200723e */ /* 0x004fc400000010ff */
[----:B------:R-:W2:Y:S04]  /*60060*/  LDL.LU R2, [R1+0x1860] ;  /* 0x0018600001027983 */ /* 0x000ea80000300800 */
[----:B------:R1:W-:Y:S04]  /*60070*/  STL [R1+0x58], R0 ;  /* 0x0000580001007387 */ /* 0x0003e80000100800 */
[----:B------:R-:W-:Y:S01]  /*60080*/  STL [R1+0x54], R28 ;  /* 0x0000541c01007387 */ /* 0x000fe20000100800 */
[----:B-1----:R-:W-:Y:S02]  /*60090*/  F2FP.BF16.PACK_AB R0, R8, R9 ;  /* 0x000000090800723e */ /* 0x002fe400000010ff */
[----:B------:R-:W-:-:S03]  /*600a0*/  F2FP.BF16.PACK_AB R8, R10, R11 ;  /* 0x0000000b0a08723e */ /* 0x000fc600000010ff */
[----:B------:R1:W-:Y:S04]  /*600b0*/  STL [R1+0x50], R0 ;  /* 0x0000500001007387 */ /* 0x0003e80000100800 */
[----:B------:R-:W-:Y:S01]  /*600c0*/  STL [R1+0x4c], R8 ;  /* 0x00004c0801007387 */ /* 0x000fe20000100800 */
[----:B-1----:R-:W-:Y:S02]  /*600d0*/  F2FP.BF16.PACK_AB R0, R12, R13 ;  /* 0x0000000d0c00723e */ /* 0x002fe400000010ff */
[----:B--2---:R-:W-:Y:S02]  /*600e0*/  F2FP.BF16.PACK_AB R2, R2, R3 ;  /* 0x000000030202723e */ /* 0x004fe400000010ff */
[----:B---3--:R-:W-:-:S03]  /*600f0*/  F2FP.BF16.PACK_AB R3, R14, R15 ;  /* 0x0000000f0e03723e */ /* 0x008fc600000010ff */
[----:B------:R4:W-:Y:S04]  /*60100*/  STL [R1+0x48], R2 ;  /* 0x0000480201007387 */ /* 0x0009e80000100800 */
[----:B------:R1:W-:Y:S04]  /*60110*/  STL [R1+0x44], R0 ;  /* 0x0000440001007387 */ /* 0x0003e80000100800 */
[----:B------:R2:W-:Y:S01]  /*60120*/  STL [R1+0x40], R3 ;  /* 0x0000400301007387 */ /* 0x0005e20000100800 */
[----:B----4-:R-:W-:Y:S02]  /*60130*/  F2FP.BF16.PACK_AB R2, R4, R5 ;  /* 0x000000050402723e */ /* 0x010fe400000010ff */
[----:B-1----:R-:W-:-:S03]  /*60140*/  F2FP.BF16.PACK_AB R0, R6, R7 ;  /* 0x000000070600723e */ /* 0x002fc600000010ff */
[----:B------:R1:W-:Y:S01]  /*60150*/  STL [R1+0x3c], R2 ;  /* 0x00003c0201007387 */ /* 0x0003e20000100800 */
[----:B--2---:R-:W-:-:S03]  /*60160*/  F2FP.BF16.PACK_AB R3, R16, R17 ;  /* 0x000000111003723e */ /* 0x004fc600000010ff */
[----:B------:R2:W-:Y:S04]  /*60170*/  STL [R1+0x38], R0 ;  /* 0x0000380001007387 */ /* 0x0005e80000100800 */
[----:B------:R3:W-:Y:S01]  /*60180*/  STL [R1+0x34], R3 ;  /* 0x0000340301007387 */ /* 0x0007e20000100800 */
[----:B-1----:R-:W-:Y:S02]  /*60190*/  F2FP.BF16.PACK_AB R2, R18, R19 ;  /* 0x000000131202723e */ /* 0x002fe400000010ff */
[----:B--2---:R-:W-:-:S03]  /*601a0*/  F2FP.BF16.PACK_AB R0, R20, R21 ;  /* 0x000000151400723e */ /* 0x004fc600000010ff */
[----:B------:R-:W-:Y:S01]  /*601b0*/  STL [R1+0x30], R2 ;  /* 0x0000300201007387 */ /* 0x000fe20000100800 */
[----:B---3--:R-:W-:-:S03]  /*601c0*/  F2FP.BF16.PACK_AB R3, R22, R23 ;  /* 0x000000171603723e */ /* 0x008fc600000010ff */
[----:B------:R1:W-:Y:S04]  /*601d0*/  STL [R1+0x2c], R0 ;  /* 0x00002c0001007387 */ /* 0x0003e80000100800 */
[----:B------:R-:W-:Y:S01]  /*601e0*/  STL [R1+0x28], R3 ;  /* 0x0000280301007387 */ /* 0x000fe20000100800 */
[----:B-1----:R-:W-:-:S03]  /*601f0*/  F2FP.BF16.PACK_AB R0, R26, R27 ;  /* 0x0000001b1a00723e */ /* 0x002fc600000010ff */
[----:B------:R-:W2:Y:S01]  /*60200*/  LDL.LU R27, [R1+0x4c4] ;  /* 0x0004c400011b7983 */ /* 0x000ea20000300800 */
[----:B------:R-:W-:-:S05]  /*60210*/  F2FP.BF16.PACK_AB R2, R24, R25 ;  /* 0x000000191802723e */ /* 0x000fca00000010ff */
[----:B------:R-:W-:Y:S04]  /*60220*/  STL [R1+0x24], R2 ;  /* 0x0000240201007387 */ /* 0x000fe80000100800 */
[----:B--2---:R1:W-:Y:S04]  /*60230*/  STL [R1+0x1820], R27 ;  /* 0x0018201b01007387 */ /* 0x0043e80000100800 */
[----:B------:R-:W-:Y:S04]  /*60240*/  STL [R1+0x20], R0 ;  /* 0x0000200001007387 */ /* 0x000fe80000100800 */
        /* <DEDUP_REMOVED lines=15> */
[----:B------:R-:W3:Y:S04]  /*60340*/  LDL.LU R26, [R1+0x4e4] ;  /* 0x0004e400011a7983 */ /* 0x000ee80000300800 */
[----:B---3--:R1:W-:Y:S04]  /*60350*/  STL [R1+0x181c], R26 ;  /* 0x00181c1a01007387 */ /* 0x0083e80000100800 */
[----:B-1----:R-:W3:Y:S04]  /*60360*/  LDL.LU R26, [R1+0x4b4] ;  /* 0x0004b400011a7983 */ /* 0x002ee80000300800 */
        /* <DEDUP_REMOVED lines=15> */
[----:B-1----:R-:W2:Y:S04]  /*60460*/  LDL.LU R26, [R1+0x4bc] ;  /* 0x0004bc00011a7983 */ /* 0x002ea80000300800 */
[----:B------:R-:W3:Y:S04]  /*60470*/  LDL.LU R25, [R1+0x504] ;  /* 0x0005040001197983 */ /* 0x000ee80000300800 */
[----:B---3--:R1:W-:Y:S04]  /*60480*/  STL [R1+0x1818], R25 ;  /* 0x0018181901007387 */ /* 0x0083e80000100800 */
[----:B-1----:R-:W3:Y:S04]  /*60490*/  LDL.LU R25, [R1+0x4d4] ;  /* 0x0004d40001197983 */ /* 0x002ee80000300800 */
[----:B------:R-:W4:Y:S04]  /*604a0*/  LDL.LU R24, [R1+0x524] ;  /* 0x0005240001187983 */ /* 0x000f280000300800 */
[----:B----4-:R1:W-:Y:S04]  /*604b0*/  STL [R1+0x1814], R24 ;  /* 0x0018141801007387 */ /* 0x0103e80000100800 */
[----:B-1----:R-:W4:Y:S04]  /*604c0*/  LDL.LU R24, [R1+0x4f4] ;  /* 0x0004f40001187983 */ /* 0x002f280000300800 */
[----:B------:R-:W2:Y:S04]  /*604d0*/  LDL.LU R7, [R1+0x4c0] ;  /* 0x0004c00001077983 */ /* 0x000ea80000300800 */
[----:B--2---:R1:W-:Y:S04]  /*604e0*/  STL [R1+0x1810], R7 ;  /* 0x0018100701007387 */ /* 0x0043e80000100800 */
[----:B-1----:R-:W2:Y:S04]  /*604f0*/  LDL.LU R7, [R1+0x514] ;  /* 0x0005140001077983 */ /* 0x002ea80000300800 */
        /* <DEDUP_REMOVED lines=10> */
[----:B------:R-:W2:Y:S04]  /*605a0*/  LDL.LU R10, [R1+0x53c] ;  /* 0x00053c00010a7983 */ /* 0x000ea80000300800 */
[----:B------:R-:W2:Y:S04]  /*605b0*/  LDL.LU R9, [R1+0x55c] ;  /* 0x00055c0001097983 */ /* 0x000ea80000300800 */
[----:B------:R-:W2:Y:S04]  /*605c0*/  LDL.LU R8, [R1+0x57c] ;  /* 0x00057c0001087983 */ /* 0x000ea80000300800 */
        /* <DEDUP_REMOVED lines=15> */
[----:B------:R-:W2:Y:S01]  /*606c0*/  LDL.LU R28, [R1+0x554] ;  /* 0x00055400011c7983 */ /* 0x000ea20000300800 */
[----:B------:R-:W-:-:S03]  /*606d0*/  F2FP.BF16.PACK_AB R27, R26, R27 ;  /* 0x0000001b1a1b723e */ /* 0x000fc600000010ff */
[----:B--2---:R1:W-:Y:S04]  /*606e0*/  STL [R1+0x17dc], R28 ;  /* 0x0017dc1c01007387 */ /* 0x0043e80000100800 */
[----:B-1----:R-:W2:Y:S04]  /*606f0*/  LDL.LU R28, [R1+0x534] ;  /* 0x00053400011c7983 */ /* 0x002ea80000300800 */
        /* <DEDUP_REMOVED lines=40> */
[----:B------:R1:W-:Y:S04]  /*60980*/  STL [R1], R27 ;  /* 0x0000001b01007387 */ /* 0x0003e80000100800 */
[----:B-1----:R-:W2:Y:S02]  /*60990*/  LDL.LU R27, [R1+0x1820] ;  /* 0x00182000011b7983 */ /* 0x002ea40000300800 */
[----:B--2---:R-:W-:-:S02]  /*609a0*/  F2FP.BF16.PACK_AB R27, R26, R27 ;  /* 0x0000001b1a1b723e */ /* 0x004fc400000010ff */
[----:B------:R-:W3:Y:S02]  /*609b0*/  LDL.LU R26, [R1+0x181c] ;  /* 0x00181c00011a7983 */ /* 0x000ee40000300800 */
[----:B---3--:R-:W-:Y:S02]  /*609c0*/  F2FP.BF16.PACK_AB R26, R25, R26 ;  /* 0x0000001a191a723e */ /* 0x008fe400000010ff */
[----:B------:R-:W4:Y:S02]  /*609d0*/  LDL.LU R25, [R1+0x1818] ;  /* 0x0018180001197983 */ /* 0x000f240000300800 */
[----:B----4-:R-:W-:Y:S02]  /*609e0*/  F2FP.BF16.PACK_AB R25, R24, R25 ;  /* 0x000000191819723e */ /* 0x010fe400000010ff */
[----:B------:R-:W2:Y:S02]  /*609f0*/  LDL.LU R24, [R1+0x1814] ;  /* 0x0018140001187983 */ /* 0x000ea40000300800 */
[----:B--2---:R-:W-:-:S02]  /*60a00*/  F2FP.BF16.PACK_AB R24, R7, R24 ;  /* 0x000000180718723e */ /* 0x004fc400000010ff */
[----:B------:R-:W2:Y:S02]  /*60a10*/  LDL.LU R7, [R1+0x1810] ;  /* 0x0018100001077983 */ /* 0x000ea40000300800 */
[----:B--2---:R-:W-:Y:S02]  /*60a20*/  F2FP.BF16.PACK_AB R7, R6, R7 ;  /* 0x000000070607723e */ /* 0x004fe400000010ff */
[----:B------:R-:W2:Y:S02]  /*60a30*/  LDL.LU R6, [R1+0x180c] ;  /* 0x00180c0001067983 */ /* 0x000ea40000300800 */
[----:B--2---:R-:W-:Y:S02]  /*60a40*/  F2FP.BF16.PACK_AB R6, R5, R6 ;  /* 0x000000060506723e */ /* 0x004fe400000010ff */
        /* <DEDUP_REMOVED lines=22> */
[----:B------:R-:W2:Y:S01]  /*60bb0*/  LDL.LU R28, [R1+0x17dc] ;  /* 0x0017dc00011c7983 */ /* 0x000ea20000300800 */
[----:B------:R-:W-:Y:S02]  /*60bc0*/  F2FP.BF16.PACK_AB R17, R29, R17 ;  /* 0x000000111d11723e */ /* 0x000fe400000010ff */
[----:B------:R-:W-:Y:S02]  /*60bd0*/  F2FP.BF16.PACK_AB R16, R0, R16 ;  /* 0x000000100010723e */ /* 0x000fe400000010ff */
[----:B--2---:R-:W-:Y:S02]  /*60be0*/  F2FP.BF16.PACK_AB R18, R28, R18 ;  /* 0x000000121c12723e */ /* 0x004fe400000010ff */
[----:B------:R-:W2:Y:S04]  /*60bf0*/  LDL.LU R28, [R1+0x17d8] ;  /* 0x0017d800011c7983 */ /* 0x000ea80000300800 */
[----:B------:R-:W2:Y:S04]  /*60c00*/  LDL.LU R29, [R1+0x17d4] ;  /* 0x0017d400011d7983 */ /* 0x000ea80000300800 */
[----:B------:R1:W5:Y:S01]  /*60c10*/  LDL.LU R0, [R1+0x17d0] ;  /* 0x0017d00001007983 */ /* 0x0003620000300800 */
[----:B------:R-:W-:-:S02]  /*60c20*/  F2FP.BF16.PACK_AB R21, R20, R21 ;  /* 0x000000151415723e */ /* 0x000fc400000010ff */
[----:B------:R-:W-:Y:S02]  /*60c30*/  F2FP.BF16.PACK_AB R23, R2, R23 ;  /* 0x000000170217723e */ /* 0x000fe400000010ff */
[----:B------:R-:W-:Y:S02]  /*60c40*/  F2FP.BF16.PACK_AB R22, R3, R22 ;  /* 0x000000160316723e */ /* 0x000fe400000010ff */
[----:B--2---:R-:W-:Y:S02]  /*60c50*/  F2FP.BF16.PACK_AB R20, R29, R28 ;  /* 0x0000001c1d14723e */ /* 0x004fe400000010ff */
.L_x_1:
[----:B-1----:R-:W2:Y:S04]  /*60c60*/  LDL.LU R29, [R1+0x1770] ;  /* 0x00177000011d7983 */ /* 0x002ea80000300800 */
[----:B------:R-:W-:Y:S04]  /*60c70*/  STL [R1+0x1830], R26 ;  /* 0x0018301a01007387 */ /* 0x000fe80000100800 */
[----:B------:R1:W-:Y:S04]  /*60c80*/  STL [R1+0x182c], R27 ;  /* 0x00182c1b01007387 */ /* 0x0003e80000100800 */
[----:B-1----:R-:W1:Y:S02]  /*60c90*/  S2R R27, SR_TID.X ;  /* 0x00000000001b7919 */ /* 0x002e640000002100 */
[----:B01----:R-:W-:-:S02]  /*60ca0*/  IMAD.SHL.U32 R2, R27, 0x80, RZ ;  /* 0x000000801b027824 */ /* 0x003fc400078e00ff */
[C---:B------:R-:W-:Y:S02]  /*60cb0*/  IMAD.SHL.U32 R3, R27.reuse, 0x4, RZ ;  /* 0x000000041b037824 */ /* 0x040fe400078e00ff */
[----:B------:R-:W-:-:S05]  /*60cc0*/  IMAD.SHL.U32 R28, R27, 0x200, RZ ;  /* 0x000002001b1c7824 */ /* 0x000fca00078e00ff */
[----:B------:R-:W-:Y:S01]  /*60cd0*/  LOP3.LUT R28, R28, 0xc00, RZ, 0xc0, !PT ;  /* 0x00000c001c1c7812 */ /* 0x000fe200078ec0ff */
[----:B------:R-:W-:Y:S01]  /*60ce0*/  BAR.SYNC.DEFER_BLOCKING 0x0 ;  /* 0x0000000000007b1d */ /* 0x000fe20000010000 */
[----:B--2---:R-:W-:Y:S02]  /*60cf0*/  LOP3.LUT R2, R29, 0xc00, R2, 0xf8, !PT ;  /* 0x00000c001d027812 */ /* 0x004fe400078ef802 */
[----:B------:R-:W-:Y:S02]  /*60d00*/  LOP3.LUT R29, R27, 0x20, RZ, 0xc0, !PT ;  /* 0x000000201b1d7812 */ /* 0x000fe400078ec0ff */
[----:B------:R-:W-:Y:S02]  /*60d10*/  LOP3.LUT R3, R2, 0x70, R3, 0x78, !PT ;  /* 0x0000007002037812 */ /* 0x000fe400078e7803 */
[----:B------:R-:W2:Y:S01]  /*60d20*/  LDL.LU R2, [R1+0x1778] ;  /* 0x0017780001027983 */ /* 0x000ea20000300800 */
[----:B------:R-:W-:Y:S02]  /*60d30*/  SHF.R.U32.HI R26, RZ, 0x4, R27 ;  /* 0x00000004ff1a7819 */ /* 0x000fe4000001161b */
[----:B------:R-:W-:Y:S01]  /*60d40*/  IMAD R3, R29, 0x10, R3 ;  /* 0x000000101d037824 */ /* 0x000fe200078e0203 */
[----:B------:R-:W-:-:S02]  /*60d50*/  SHF.R.U32.HI R27, RZ, 0x4, R27 ;  /* 0x00000004ff1b7819 */ /* 0x000fc4000001161b */
[----:B-----5:R-:W-:Y:S02]  /*60d60*/  LOP3.LUT R29, R0, 0x1fc, R26, 0xfe, !PT ;  /* 0x000001fc001d7812 */ /* 0x020fe400078efe1a */
[----:B------:R-:W-:Y:S02]  /*60d70*/  SGXT.U32 R27, R27, 0x2 ;  /* 0x000000021b1b781a */ /* 0x000fe40000000000 */
[----:B--2---:R-:W-:Y:S02]  /*60d80*/  LOP3.LUT R2, R28, 0x1f0, R2, 0xf8, !PT ;  /* 0x000001f01c027812 */ /* 0x004fe400078ef802 */
[----:B------:R-:W0:Y:S02]  /*60d90*/  S2R R28, SR_TID.X ;  /* 0x00000000001c7919 */ /* 0x000e240000002100 */
[----:B0-----:R-:W-:-:S04]  /*60da0*/  SHF.R.U32.HI R28, RZ, 0x4, R28 ;  /* 0x00000004ff1c7819 */ /* 0x001fc8000001161c */
[----:B------:R-:W-:-:S04]  /*60db0*/  IADD3 R28, R28, 0x3c, RZ ;  /* 0x0000003c1c1c7810 */ /* 0x000fc80007ffe0ff */
[----:B------:R-:W-:-:S05]  /*60dc0*/  LOP3.LUT R28, R0, R28, RZ, 0xfc, !PT ;  /* 0x0000001c001c7212 */ /* 0x000fca00078efcff */
[----:B------:R0:W-:Y:S04]  /*60dd0*/  STL [R1+0x124], R28 ;  /* 0x0001241c01007387 */ /* 0x0001e80000100800 */
[----:B------:R1:W-:Y:S01]  /*60de0*/  STL [R1+0x1d0], R29 ;  /* 0x0001d01d01007387 */ /* 0x0003e20000100800 */
[C-C-:B0-----:R-:W-:Y:S02]  /*60df0*/  LOP3.LUT R28, R0.reuse, 0x1bc, R26.reuse, 0xfe, !PT ;  /* 0x000001bc001c7812 */ /* 0x141fe400078efe1a */
[----:B-1----:R-:W-:-:S03]  /*60e00*/  LOP3.LUT R29, R0, 0x17c, R26, 0xfe, !PT ;  /* 0x0000017c001d7812 */ /* 0x002fc600078efe1a */
[----:B------:R0:W-:Y:S04]  /*60e10*/  STL [R1+0x1ac], R28 ;  /* 0x0001ac1c01007387 */ /* 0x0001e80000100800 */
[----:B------:R1:W-:Y:S01]  /*60e20*/  STL [R1+0x1a0], R29 ;  /* 0x0001a01d01007387 */ /* 0x0003e20000100800 */
[C-C-:B0-----:R-:W-:Y:S02]  /*60e30*/  LOP3.LUT R28, R0.reuse, 0x13c, R26.reuse, 0xfe, !PT ;  /* 0x0000013c001c7812 */ /* 0x141fe400078efe1a */
[----:B-1----:R-:W-:-:S03]  /*60e40*/  LOP3.LUT R29, R0, 0xbc, R26, 0xfe, !PT ;  /* 0x000000bc001d7812 */ /* 0x002fc600078efe1a */
[----:B------:R0:W-:Y:S02]  /*60e50*/  STL [R1+0x18c], R28 ;  /* 0x00018c1c01007387 */ /* 0x0001e40000100800 */
[C-C-:B0-----:R-:W-:Y:S02]  /*60e60*/  LOP3.LUT R28, R0.reuse, 0xfc, R26.reuse, 0xfe, !PT ;  /* 0x000000fc001c7812 */ /* 0x141fe400078efe1a */
[----:B------:R-:W-:-:S03]  /*60e70*/  LOP3.LUT R26, R0, 0x7c, R26, 0xfe, !PT ;  /* 0x0000007c001a7812 */ /* 0x000fc600078efe1a */
[----:B------:R0:W-:Y:S04]  /*60e80*/  STL [R1+0x16c], R28 ;  /* 0x00016c1c01007387 */ /* 0x0001e80000100800 */
[----:B------:R1:W-:Y:S01]  /*60e90*/  STL [R1+0x144], R29 ;  /* 0x0001441d01007387 */ /* 0x0003e20000100800 */
[C---:B0-----:R-:W-:Y:S02]  /*60ea0*/  LOP3.LUT R28, R0.reuse, R27, RZ, 0xfc, !PT ;  /* 0x0000001b001c7212 */ /* 0x041fe400078efcff */
[----:B-1----:R-:W-:-:S03]  /*60eb0*/  LOP3.LUT R29, R0, 0x4, R27, 0xfe, !PT ;  /* 0x00000004001d7812 */ /* 0x002fc600078efe1b */
[----:B------:R0:W-:Y:S04]  /*60ec0*/  STL [R1+0x1828], R28 ;  /* 0x0018281c01007387 */ /* 0x0001e80000100800 */
[----:B------:R1:W-:Y:S01]  /*60ed0*/  STL [R1+0x12c], R26 ;  /* 0x00012c1a01007387 */ /* 0x0003e20000100800 */
[C-C-:B0-----:R-:W-:Y:S02]  /*60ee0*/  LOP3.LUT R28, R0.reuse, 0xc, R27.reuse, 0xfe, !PT ;  /* 0x0000000c001c7812 */ /* 0x141fe400078efe1b */
[----:B-1----:R-:W-:-:S05]  /*60ef0*/  LOP3.LUT R26, R0, 0x8, R27, 0xfe, !PT ;  /* 0x00000008001a7812 */ /* 0x002fca00078efe1b */
        /* <DEDUP_REMOVED lines=226> */
[----:B0-----:R-:W-:-:S03]  /*61d20*/  LOP3.LUT R26, R0, 0x1ec, R27, 0xfe, !PT ;  /* 0x000001ec001a7812 */ /* 0x001fc600078efe1b */
[----:B-1----:R-:W0:Y:S04]  /*61d30*/  S2R R28, SR_TID.X ;  /* 0x00000000001c7919 */ /* 0x002e280000002100 */
[----:B------:R1:W-:Y:S02]  /*61d40*/  STL [R1+0x2e4], R26 ;  /* 0x0002e41a01007387 */ /* 0x0003e40000100800 */
[----:B-1----:R-:W-:-:S05]  /*61d50*/  LOP3.LUT R26, R0, 0x1f0, R27, 0xfe, !PT ;  /* 0x000001f0001a7812 */ /* 0x002fca00078efe1b */
[----:B------:R1:W-:Y:S02]  /*61d60*/  STL [R1+0x2e8], R26 ;  /* 0x0002e81a01007387 */ /* 0x0003e40000100800 */
[C-C-:B-1----:R-:W-:Y:S02]  /*61d70*/  LOP3.LUT R26, R0.reuse, 0x1f4, R27.reuse, 0xfe, !PT ;  /* 0x000001f4001a7812 */ /* 0x142fe400078efe1b */
[----:B------:R-:W-:-:S03]  /*61d80*/  LOP3.LUT R0, R0, 0x1f8, R27, 0xfe, !PT ;  /* 0x000001f800007812 */ /* 0x000fc600078efe1b */
[----:B------:R1:W-:Y:S04]  /*61d90*/  STL [R1+0x2ec], R26 ;  /* 0x0002ec1a01007387 */ /* 0x0003e80000100800 */
[----:B-1----:R-:W2:Y:S04]  /*61da0*/  LDL.LU R26, [R1+0x1830] ;  /* 0x00183000011a7983 */ /* 0x002ea80000300800 */
[----:B------:R-:W2:Y:S01]  /*61db0*/  LDL.LU R27, [R1+0x182c] ;  /* 0x00182c00011b7983 */ /* 0x000ea20000300800 */
[----:B0-----:R-:W-:-:S03]  /*61dc0*/  LOP3.LUT R28, R2, 0x20, R28, 0x78, !PT ;  /* 0x00000020021c7812 */ /* 0x001fc600078e781c */
[----:B------:R0:W-:Y:S04]  /*61dd0*/  STS.128 [R3], R20 ;  /* 0x0000001403007388 */ /* 0x0001e80000000c00 */
[----:B------:R1:W-:Y:S04]  /*61de0*/  STS.128 [R3+0x100], R16 ;  /* 0x0001001003007388 */ /* 0x0003e80000000c00 */
[----:B------:R-:W-:Y:S04]  /*61df0*/  STS.128 [R3+0x80], R12 ;  /* 0x0000800c03007388 */ /* 0x000fe80000000c00 */
[----:B------:R-:W-:Y:S04]  /*61e00*/  STS.128 [R3+0x180], R8 ;  /* 0x0001800803007388 */ /* 0x000fe80000000c00 */
[----:B------:R-:W-:Y:S06]  /*61e10*/  BAR.SYNC.DEFER_BLOCKING 0x0 ;  /* 0x0000000000007b1d */ /* 0x000fec0000010000 */
[----:B------:R3:W-:Y:S04]  /*61e20*/  STL [R1+0x2bc], R0 ;  /* 0x0002bc0001007387 */ /* 0x0007e80000100800 */
[----:B0-----:R-:W4:Y:S04]  /*61e30*/  LDL.LU R20, [R1+0x50] ;  /* 0x0000500001147983 */ /* 0x001f280000300800 */
[----:B------:R-:W4:Y:S04]  /*61e40*/  LDL.LU R21, [R1+0x54] ;  /* 0x0000540001157983 */ /* 0x000f280000300800 */
[----:B------:R-:W4:Y:S04]  /*61e50*/  LDL.LU R22, [R1+0x58] ;  /* 0x0000580001167983 */ /* 0x000f280000300800 */
[----:B------:R-:W4:Y:S04]  /*61e60*/  LDL.LU R23, [R1+0x5c] ;  /* 0x00005c0001177983 */ /* 0x000f280000300800 */
[----:B------:R-:W0:Y:S04]  /*61e70*/  LDS.128 R8, [R28] ;  /* 0x000000001c087984 */ /* 0x000e280000000c00 */
[----:B-1----:R-:W4:Y:S01]  /*61e80*/  LDL.LU R16, [R1+0x40] ;  /* 0x0000400001107983 */ /* 0x002f220000300800 */
[----:B---3--:R-:W-:-:S03]  /*61e90*/  LOP3.LUT R0, R28, 0x40, RZ, 0x3c, !PT ;  /* 0x000000401c007812 */ /* 0x008fc600078e3cff */
[----:B------:R-:W3:Y:S04]  /*61ea0*/  LDL.LU R17, [R1+0x44] ;  /* 0x0000440001117983 */ /* 0x000ee80000300800 */
[----:B------:R-:W3:Y:S04]  /*61eb0*/  LDL.LU R18, [R1+0x48] ;  /* 0x0000480001127983 */ /* 0x000ee80000300800 */
[----:B------:R-:W3:Y:S04]  /*61ec0*/  LDL.LU R19, [R1+0x4c] ;  /* 0x00004c0001137983 */ /* 0x000ee80000300800 */
[----:B------:R-:W-:Y:S04]  /*61ed0*/  STL [R1+0x134], R28 ;  /* 0x0001341c01007387 */ /* 0x000fe80000100800 */
[----:B------:R-:W3:Y:S04]  /*61ee0*/  LDL.LU R12, [R1+0x30] ;  /* 0x00003000010c7983 */ /* 0x000ee80000300800 */
[----:B------:R-:W3:Y:S04]  /*61ef0*/  LDL.LU R13, [R1+0x34] ;  /* 0x00003400010d7983 */ /* 0x000ee80000300800 */
[----:B------:R-:W3:Y:S04]  /*61f00*/  LDL.LU R14, [R1+0x38] ;  /* 0x00003800010e7983 */ /* 0x000ee80000300800 */
[----:B------:R-:W3:Y:S04]  /*61f10*/  LDL.LU R15, [R1+0x3c] ;  /* 0x00003c00010f7983 */ /* 0x000ee80000300800 */
[----:B------:R-:W-:Y:S04]  /*61f20*/  STL [R1+0x128], R0 ;  /* 0x0001280001007387 */ /* 0x000fe80000100800 */
[----:B0-----:R-:W-:Y:S04]  /*61f30*/  STL.64 [R1+0xb0], R8 ;  /* 0x0000b00801007387 */ /* 0x001fe80000100a00 */
[----:B------:R-:W-:Y:S04]  /*61f40*/  STL.64 [R1+0xb8], R10 ;  /* 0x0000b80a01007387 */ /* 0x000fe80000100a00 */
[----:B------:R-:W0:Y:S04]  /*61f50*/  LDS.128 R8, [R28+0x200] ;  /* 0x000200001c087984 */ /* 0x000e280000000c00 */
[----:B0-----:R-:W-:Y:S04]  /*61f60*/  STL.64 [R1+0xc0], R8 ;  /* 0x0000c00801007387 */ /* 0x001fe80000100a00 */
[----:B------:R-:W-:Y:S04]  /*61f70*/  STL.64 [R1+0xc8], R10 ;  /* 0x0000c80a01007387 */ /* 0x000fe80000100a00 */
[----:B------:R-:W0:Y:S04]  /*61f80*/  LDS.128 R8, [R0] ;  /* 0x0000000000087984 */ /* 0x000e280000000c00 */
[----:B------:R-:W3:Y:S04]  /*61f90*/  LDL.LU R2, [R1+0x1788] ;  /* 0x0017880001027983 */ /* 0x000ee80000300800 */
[----:B0-----:R-:W-:Y:S04]  /*61fa0*/  STL.64 [R1+0xa0], R8 ;  /* 0x0000a00801007387 */ /* 0x001fe80000100a00 */
[----:B------:R-:W-:Y:S04]  /*61fb0*/  STL.64 [R1+0xa8], R10 ;  /* 0x0000a80a01007387 */ /* 0x000fe80000100a00 */
[----:B------:R-:W0:Y:S04]  /*61fc0*/  LDS.128 R8, [R0+0x200] ;  /* 0x0002000000087984 */ /* 0x000e280000000c00 */
[----:B------:R-:W-:Y:S06]  /*61fd0*/  BAR.SYNC.DEFER_BLOCKING 0x0 ;  /* 0x0000000000007b1d */ /* 0x000fec0000010000 */
[----:B------:R-:W-:Y:S04]  /*61fe0*/  STS.128 [R3], R4 ;  /* 0x0000000403007388 */ /* 0x000fe80000000c00 */
[----:B0-----:R-:W-:Y:S04]  /*61ff0*/  STL.64 [R1+0x17f8], R10 ;  /* 0x0017f80a01007387 */ /* 0x001fe80000100a00 */
[----:B------:R0:W-:Y:S04]  /*62000*/  STL.64 [R1+0x17f0], R8 ;  /* 0x0017f00801007387 */ /* 0x0001e80000100a00 */
[----:B0-----:R-:W4:Y:S04]  /*62010*/  LDL.LU R8, [R1+0x20] ;  /* 0x0000200001087983 */ /* 0x001f280000300800 */
[----:B------:R-:W4:Y:S04]  /*62020*/  LDL.LU R9, [R1+0x24] ;  /* 0x0000240001097983 */ /* 0x000f280000300800 */
[----:B------:R-:W4:Y:S04]  /*62030*/  LDL.LU R10, [R1+0x28] ;  /* 0x00002800010a7983 */ /* 0x000f280000300800 */
[----:B------:R-:W4:Y:S04]  /*62040*/  LDL.LU R11, [R1+0x2c] ;  /* 0x00002c00010b7983 */ /* 0x000f280000300800 */
[----:B------:R-:W4:Y:S04]  /*62050*/  LDL.LU R4, [R1+0x10] ;  /* 0x0000100001047983 */ /* 0x000f280000300800 */
[----:B------:R-:W4:Y:S04]  /*62060*/  LDL.LU R5, [R1+0x14] ;  /* 0x0000140001057983 */ /* 0x000f280000300800 */
[----:B------:R-:W4:Y:S04]  /*62070*/  LDL.LU R6, [R1+0x18] ;  /* 0x0000180001067983 */ /* 0x000f280000300800 */
[----:B------:R-:W4:Y:S04]  /*62080*/  LDL.LU R7, [R1+0x1c] ;  /* 0x00001c0001077983 */ /* 0x000f280000300800 */
[----:B--2---:R0:W-:Y:S04]  /*62090*/  STS.128 [R3+0x100], R24 ;  /* 0x0001001803007388 */ /* 0x0041e80000000c00 */
[----:B0-----:R-:W2:Y:S04]  /*620a0*/  LDL.LU R24, [R1] ;  /* 0x0000000001187983 */ /* 0x001ea80000300800 */
[----:B------:R-:W2:Y:S04]  /*620b0*/  LDL.LU R25, [R1+0x4] ;  /* 0x0000040001197983 */ /* 0x000ea80000300800 */
[----:B------:R-:W2:Y:S04]  /*620c0*/  LDL.LU R26, [R1+0x8] ;  /* 0x00000800011a7983 */ /* 0x000ea80000300800 */
[----:B------:R-:W2:Y:S01]  /*620d0*/  LDL.LU R27, [R1+0xc] ;  /* 0x00000c00011b7983 */ /* 0x000ea20000300800 */
[C---:B---3--:R-:W-:Y:S01]  /*620e0*/  ISETP.GE.AND P0, PT, R2.reuse, c[0x0][0x178], PT ;  /* 0x00005e0002007a0c */ /* 0x048fe20003f06270 */
[----:B------:R-:W-:-:S02]  /*620f0*/  IMAD R2, R2, c[0x0][0x194], RZ ;  /* 0x0000650002027a24 */ /* 0x000fc400078e02ff */
[----:B----4-:R-:W-:Y:S04]  /*62100*/  STS.128 [R3+0x180], R4 ;  /* 0x0001800403007388 */ /* 0x010fe80000000c00 */
[----:B--2---:R-:W-:Y:S04]  /*62110*/  STS.128 [R3+0x80], R24 ;  /* 0x0000801803007388 */ /* 0x004fe80000000c00 */
[----:B------:R-:W-:Y:S06]  /*62120*/  BAR.SYNC.DEFER_BLOCKING 0x0 ;  /* 0x0000000000007b1d */ /* 0x000fec0000010000 */
[----:B------:R-:W0:Y:S04]  /*62130*/  LDS.128 R24, [R28] ;  /* 0x000000001c187984 */ /* 0x000e280000000c00 */
[----:B------:R-:W1:Y:S04]  /*62140*/  LDS.128 R4, [R28+0x200] ;  /* 0x000200001c047984 */ /* 0x000e680000000c00 */
[----:B0-----:R-:W-:Y:S04]  /*62150*/  STL.64 [R1+0xd0], R24 ;  /* 0x0000d01801007387 */ /* 0x001fe80000100a00 */
[----:B------:R-:W-:Y:S04]  /*62160*/  STL.64 [R1+0xd8], R26 ;  /* 0x0000d81a01007387 */ /* 0x000fe80000100a00 */
[----:B------:R-:W0:Y:S04]  /*62170*/  LDS.128 R24, [R0] ;  /* 0x0000000000187984 */ /* 0x000e280000000c00 */
[----:B-1----:R-:W-:Y:S04]  /*62180*/  STL.64 [R1+0xe0], R4 ;  /* 0x0000e00401007387 */ /* 0x002fe80000100a00 */
[----:B------:R-:W-:Y:S04]  /*62190*/  STL.64 [R1+0xe8], R6 ;  /* 0x0000e80601007387 */ /* 0x000fe80000100a00 */
[----:B------:R-:W1:Y:S04]  /*621a0*/  LDS.128 R4, [R0+0x200] ;  /* 0x0002000000047984 */ /* 0x000e680000000c00 */
[----:B------:R-:W-:Y:S06]  /*621b0*/  BAR.SYNC.DEFER_BLOCKING 0x0 ;  /* 0x0000000000007b1d */ /* 0x000fec0000010000 */
[----:B0-----:R-:W-:Y:S04]  /*621c0*/  STL.64 [R1+0x10], R24 ;  /* 0x0000101801007387 */ /* 0x001fe80000100a00 */
[----:B------:R-:W-:Y:S04]  /*621d0*/  STL.64 [R1+0x18], R26 ;  /* 0x0000181a01007387 */ /* 0x000fe80000100a00 */
[----:B------:R0:W-:Y:S04]  /*621e0*/  STS.128 [R3], R8 ;  /* 0x0000000803007388 */ /* 0x0001e80000000c00 */
[----:B-1----:R-:W-:Y:S04]  /*621f0*/  STL.64 [R1], R4 ;  /* 0x0000000401007387 */ /* 0x002fe80000100a00 */
[----:B------:R-:W-:Y:S04]  /*62200*/  STL.64 [R1+0x8], R6 ;  /* 0x0000080601007387 */ /* 0x000fe80000100a00 */
[----:B------:R1:W-:Y:S04]  /*62210*/  STS.128 [R3+0x180], R20 ;  /* 0x0001801403007388 */ /* 0x0003e80000000c00 */
[----:B0-----:R-:W2:Y:S04]  /*62220*/  LDL.LU R8, [R1+0x90] ;  /* 0x0000900001087983 */ /* 0x001ea80000300800 */
[----:B------:R-:W2:Y:S04]  /*62230*/  LDL.LU R9, [R1+0x94] ;  /* 0x0000940001097983 */ /* 0x000ea80000300800 */
[----:B------:R-:W3:Y:S04]  /*62240*/  LDL.LU R10, [R1+0x98] ;  /* 0x00009800010a7983 */ /* 0x000ee80000300800 */
[----:B------:R-:W3:Y:S04]  /*62250*/  LDL.LU R11, [R1+0x9c] ;  /* 0x00009c00010b7983 */ /* 0x000ee80000300800 */
[----:B-1----:R-:W4:Y:S04]  /*62260*/  LDL.LU R23, [R1+0xf0] ;  /* 0x0000f00001177983 */ /* 0x002f280000300800 */
[----:B------:R-:W-:Y:S04]  /*62270*/  STS.128 [R3+0x100], R12 ;  /* 0x0001000c03007388 */ /* 0x000fe80000000c00 */
[----:B------:R-:W-:Y:S04]  /*62280*/  STS.128 [R3+0x80], R16 ;  /* 0x0000801003007388 */ /* 0x000fe80000000c00 */
[----:B------:R-:W-:Y:S06]  /*62290*/  BAR.SYNC.DEFER_BLOCKING 0x0 ;  /* 0x0000000000007b1d */ /* 0x000fec0000010000 */
[----:B------:R-:W0:Y:S04]  /*622a0*/  LDS.128 R12, [R28] ;  /* 0x000000001c0c7984 */ /* 0x000e280000000c00 */
[----:B------:R-:W1:Y:S04]  /*622b0*/  LDS.128 R24, [R28+0x200] ;  /* 0x000200001c187984 */ /* 0x000e680000000c00 */
[----:B------:R-:W0:Y:S04]  /*622c0*/  LDS.128 R16, [R0] ;  /* 0x0000000000107984 */ /* 0x000e280000000c00 */
[----:B------:R-:W0:Y:S04]  /*622d0*/  LDS.128 R4, [R0+0x200] ;  /* 0x0002000000047984 */ /* 0x000e280000000c00 */
[----:B------:R-:W-:Y:S06]  /*622e0*/  BAR.SYNC.DEFER_BLOCKING 0x0 ;  /* 0x0000000000007b1d */ /* 0x000fec0000010000 */
[----:B----4-:R4:W-:Y:S04]  /*622f0*/  STL [R1+0x1810], R23 ;  /* 0x0018101701007387 */ /* 0x0109e80000100800 */
[----:B------:R-:W2:Y:S04]  /*62300*/  LDL.LU R20, [R1+0x70] ;  /* 0x0000700001147983 */ /* 0x000ea80000300800 */
[----:B------:R-:W2:Y:S04]  /*62310*/  LDL.LU R21, [R1+0x74] ;  /* 0x0000740001157983 */ /* 0x000ea80000300800 */
[----:B------:R-:W2:Y:S04]  /*62320*/  LDL.LU R22, [R1+0x78] ;  /* 0x0000780001167983 */ /* 0x000ea80000300800 */
[----:B----4-:R-:W2:Y:S04]  /*62330*/  LDL.LU R23, [R1+0x7c] ;  /* 0x00007c0001177983 */ /* 0x010ea80000300800 */
[----:B--2---:R-:W-:Y:S04]  /*62340*/  STL.64 [R1+0x1820], R22 ;  /* 0x0018201601007387 */ /* 0x004fe80000100a00 */
[----:B------:R2:W-:Y:S04]  /*62350*/  STL.64 [R1+0x1818], R20 ;  /* 0x0018181401007387 */ /* 0x0005e80000100a00 */
[----:B--2---:R-:W2:Y:S04]  /*62360*/  LDL.LU R20, [R1+0x60] ;  /* 0x0000600001147983 */ /* 0x004ea80000300800 */
[----:B------:R-:W2:Y:S04]  /*62370*/  LDL.LU R21, [R1+0x64] ;  /* 0x0000640001157983 */ /* 0x000ea80000300800 */
[----:B------:R-:W2:Y:S04]  /*62380*/  LDL.LU R22, [R1+0x68] ;  /* 0x0000680001167983 */ /* 0x000ea80000300800 */
[----:B------:R-:W2:Y:S04]  /*62390*/  LDL.LU R23, [R1+0x6c] ;  /* 0x00006c0001177983 */ /* 0x000ea80000300800 */
[----:B---3--:R-:W-:Y:S04]  /*623a0*/  STL.64 [R1+0x1808], R10 ;  /* 0x0018080a01007387 */ /* 0x008fe80000100a00 */
[----:B------:R3:W-:Y:S04]  /*623b0*/  STL.64 [R1+0x1800], R8 ;  /* 0x0018000801007387 */ /* 0x0007e80000100a00 */
[----:B---3--:R-:W3:Y:S04]  /*623c0*/  LDL.LU R8, [R1+0x80] ;  /* 0x0000800001087983 */ /* 0x008ee80000300800 */
[----:B------:R-:W3:Y:S04]  /*623d0*/  LDL.LU R9, [R1+0x84] ;  /* 0x0000840001097983 */ /* 0x000ee80000300800 */
[----:B------:R-:W3:Y:S04]  /*623e0*/  LDL.LU R10, [R1+0x88] ;  /* 0x00008800010a7983 */ /* 0x000ee80000300800 */
[----:B------:R-:W3:Y:S04]  /*623f0*/  LDL.LU R11, [R1+0x8c] ;  /* 0x00008c00010b7983 */ /* 0x000ee80000300800 */
[----:B0-----:R-:W-:Y:S04]  /*62400*/  STL [R1+0x17dc], R12 ;  /* 0x0017dc0c01007387 */ /* 0x001fe80000100800 */
[----:B------:R-:W-:Y:S04]  /*62410*/  STL [R1+0x17d8], R13 ;  /* 0x0017d80d01007387 */ /* 0x000fe80000100800 */
[----:B------:R0:W-:Y:S04]  /*62420*/  STL [R1+0x17d4], R14 ;  /* 0x0017d40e01007387 */ /* 0x0001e80000100800 */
[----:B------:R-:W-:Y:S04]  /*62430*/  STL [R1+0x17d0], R15 ;  /* 0x0017d00f01007387 */ /* 0x000fe80000100800 */
[----:B------:R-:W4:Y:S04]  /*62440*/  LDL.LU R28, [R1+0x1828] ;  /* 0x00182800011c7983 */ /* 0x000f280000300800 */
[----:B0-----:R-:W4:Y:S04]  /*62450*/  LDL.LU R14, [R1+0xb0] ;  /* 0x0000b000010e7983 */ /* 0x001f280000300800 */
[----:B-1----:R0:W-:Y:S04]  /*62460*/  STL [R1+0x17ec], R24 ;  /* 0x0017ec1801007387 */ /* 0x0021e80000100800 */
[----:B0-----:R-:W4:Y:S04]  /*62470*/  LDL.LU R24, [R1+0xf8] ;  /* 0x0000f80001187983 */ /* 0x001f280000300800 */
[----:B------:R-:W-:Y:S04]  /*62480*/  STL [R1+0x17e8], R25 ;  /* 0x0017e81901007387 */ /* 0x000fe80000100800 */
[----:B------:R0:W-:Y:S04]  /*62490*/  STL [R1+0x17e4], R26 ;  /* 0x0017e41a01007387 */ /* 0x0001e80000100800 */
[----:B0-----:R-:W4:Y:S04]  /*624a0*/  LDL.LU R26, [R1+0xa0] ;  /* 0x0000a000011a7983 */ /* 0x001f280000300800 */
[----:B------:R0:W-:Y:S04]  /*624b0*/  STL [R1+0x17e0], R27 ;  /* 0x0017e01b01007387 */ /* 0x0001e80000100800 */
[----:B0-----:R-:W4:Y:S04]  /*624c0*/  LDL.LU R27, [R1+0xc0] ;  /* 0x0000c000011b7983 */ /* 0x001f280000300800 */
[----:B--2---:R0:W-:Y:S04]  /*624d0*/  STS.128 [R3], R20 ;  /* 0x0000001403007388 */ /* 0x0041e80000000c00 */
[----:B0-----:R-:W2:Y:S04]  /*624e0*/  LDL.LU.64 R22, [R1+0x1820] ;  /* 0x0018200001167983 */ /* 0x001ea80000300a00 */
[----:B------:R-:W2:Y:S04]  /*624f0*/  LDL.LU.64 R20, [R1+0x1818] ;  /* 0x0018180001147983 */ /* 0x000ea80000300a00 */
[----:B------:R-:W4:Y:S04]  /*62500*/  LDL.LU R15, [R1+0xfc] ;  /* 0x0000fc00010f7983 */ /* 0x000f280000300800 */
[----:B------:R-:W4:Y:S04]  /*62510*/  LDL.LU R13, [R1+0x100] ;  /* 0x00010000010d7983 */ /* 0x000f280000300800 */
[----:B---3--:R-:W-:Y:S04]  /*62520*/  STS.128 [R3+0x80], R8 ;  /* 0x0000800803007388 */ /* 0x008fe80000000c00 */
[----:B--2---:R0:W-:Y:S04]  /*62530*/  STS.128 [R3+0x100], R20 ;  /* 0x0001001403007388 */ /* 0x0041e80000000c00 */
[----:B0-----:R-:W2:Y:S04]  /*62540*/  LDL.LU R23, [R1+0x1810] ;  /* 0x0018100001177983 */ /* 0x001ea80000300800 */
[----:B------:R-:W3:Y:S04]  /*62550*/  LDL.LU.64 R10, [R1+0x1808] ;  /* 0x00180800010a7983 */ /* 0x000ee80000300a00 */
[----:B------:R-:W3:Y:S01]  /*62560*/  LDL.LU.64 R8, [R1+0x1800] ;  /* 0x0018000001087983 */ /* 0x000ee20000300a00 */
[----:B----4-:R-:W-:Y:S01]  /*62570*/  IMAD R12, R28, c[0x0][0x198], RZ ;  /* 0x000066001c0c7a24 */ /* 0x010fe200078e02ff */
[----:B------:R-:W-:Y:S01]  /*62580*/  LEA R0, P1, R2, c[0x0][0x170], 0x1 ;  /* 0x00005c0002007a11 */ /* 0x000fe200078208ff */
[----:B------:R-:W-:Y:S01]  /*62590*/  IMAD R21, R29, c[0x0][0x198], RZ ;  /* 0x000066001d157a24 */ /* 0x000fe200078e02ff */
[----:B------:R-:W-:-:S02]  /*625a0*/  ISETP.LT.AND P3, PT, R28, c[0x0][0x17c], !P0 ;  /* 0x00005f001c007a0c */ /* 0x000fc40004761270 */
[----:B------:R-:W-:Y:S02]  /*625b0*/  ISETP.LT.AND P2, PT, R29, c[0x0][0x17c], !P0 ;  /* 0x00005f001d007a0c */ /* 0x000fe40004741270 */
[----:B------:R-:W-:Y:S01]  /*625c0*/  LEA.HI.X.SX32 R2, R2, c[0x0][0x174], 0x1, P1 ;  /* 0x00005d0002027a11 */ /* 0x000fe200008f0eff */
[----:B---3--:R0:W-:Y:S04]  /*625d0*/  STS.128 [R3+0x180], R8 ;  /* 0x0001800803007388 */ /* 0x0081e80000000c00 */
[----:B0-----:R-:W3:Y:S04]  /*625e0*/  LDL.LU.64 R10, [R1+0x17f8] ;  /* 0x0017f800010a7983 */ /* 0x001ee80000300a00 */
[----:B------:R-:W4:Y:S04]  /*625f0*/  LDL.LU.64 R8, [R1+0x17f0] ;  /* 0x0017f00001087983 */ /* 0x000f280000300a00 */
[----:B------:R-:W3:Y:S04]  /*62600*/  LDL.LU R3, [R1+0xf4] ;  /* 0x0000f40001037983 */ /* 0x000ee80000300800 */
[----:B------:R-:W4:Y:S04]  /*62610*/  LDL.LU R25, [R1+0x104] ;  /* 0x0001040001197983 */ /* 0x000f280000300800 */
[----:B------:R-:W-:Y:S01]  /*62620*/  BAR.SYNC.DEFER_BLOCKING 0x0 ;  /* 0x0000000000007b1d */ /* 0x000fe20000010000 */
[----:B------:R-:W-:-:S02]  /*62630*/  LEA R28, P4, R12, R0, 0x1 ;  /* 0x000000000c1c7211 */ /* 0x000fc400078808ff */
[C---:B--2---:R-:W-:Y:S01]  /*62640*/  ISETP.LT.AND P1, PT, R23.reuse, c[0x0][0x17c], !P0 ;  /* 0x00005f0017007a0c */ /* 0x044fe20004721270 */
[----:B------:R-:W-:Y:S01]  /*62650*/  IMAD R23, R23, c[0x0][0x198], RZ ;  /* 0x0000660017177a24 */ /* 0x000fe200078e02ff */
[C---:B------:R-:W-:Y:S02]  /*62660*/  LEA R20, P5, R21.reuse, R0, 0x1 ;  /* 0x0000000015147211 */ /* 0x040fe400078a08ff */
[-C--:B------:R-:W-:Y:S02]  /*62670*/  LEA.HI.X.SX32 R29, R12, R2.reuse, 0x1, P4 ;  /* 0x000000020c1d7211 */ /* 0x080fe400020f0eff */
[----:B------:R-:W-:Y:S02]  /*62680*/  LEA.HI.X.SX32 R21, R21, R2, 0x1, P5 ;  /* 0x0000000215157211 */ /* 0x000fe400028f0eff */
[----:B------:R-:W-:-:S04]  /*62690*/  LEA R22, P4, R23, R0, 0x1 ;  /* 0x0000000017167211 */ /* 0x000fc800078808ff */
[----:B------:R-:W-:Y:S01]  /*626a0*/  LEA.HI.X.SX32 R23, R23, R2, 0x1, P4 ;  /* 0x0000000217177211 */ /* 0x000fe200020f0eff */
[----:B------:R0:W-:Y:S04]  /*626b0*/  @P3 STG.E.U16 [R28.64], R14 ;  /* 0x0000000e1c003986 */ /* 0x0001e8000c10150a */
[----:B------:R3:W-:Y:S01]  /*626c0*/  @P2 STG.E.U16 [R20.64], R26 ;  /* 0x0000001a14002986 */ /* 0x0007e2000c10150a */
[----:B------:R-:W-:-:S03]  /*626d0*/  ISETP.LT.AND P2, PT, R24, c[0x0][0x17c], !P0 ;  /* 0x00005f0018007a0c */ /* 0x000fc60004741270 */
[----:B------:R1:W-:Y:S01]  /*626e0*/  @P1 STG.E.U16 [R22.64], R27 ;  /* 0x0000001b16001986 */ /* 0x0003e2000c10150a */
[C---:B------:R-:W-:Y:S01]  /*626f0*/  ISETP.LT.AND P1, PT, R15.reuse, c[0x0][0x17c], !P0 ;  /* 0x00005f000f007a0c */ /* 0x040fe20004721270 */
[----:B0-----:R-:W-:Y:S01]  /*62700*/  IMAD R28, R15, c[0x0][0x198], RZ ;  /* 0x000066000f1c7a24 */ /* 0x001fe200078e02ff */
[----:B------:R-:W-:Y:S02]  /*62710*/  PRMT R29, R14, 0x7632, R29 ;  /* 0x000076320e1d7816 */ /* 0x000fe4000000001d */
[----:B------:R-:W2:Y:S04]  /*62720*/  LDL.LU R14, [R1+0x110] ;  /* 0x00011000010e7983 */ /* 0x000ea80000300800 */
[----:B------:R-:W2:Y:S01]  /*62730*/  LDL.LU R15, [R1+0xb4] ;  /* 0x0000b400010f7983 */ /* 0x000ea20000300800 */
[C---:B---3--:R-:W-:Y:S01]  /*62740*/  IMAD R21, R3.reuse, c[0x0][0x198], RZ ;  /* 0x0000660003157a24 */ /* 0x048fe200078e02ff */
[----:B------:R-:W-:Y:S01]  /*62750*/  ISETP.LT.AND P3, PT, R3, c[0x0][0x17c], !P0 ;  /* 0x00005f0003007a0c */ /* 0x000fe20004761270 */
[----:B------:R-:W-:-:S03]  /*62760*/  IMAD R3, R24, c[0x0][0x198], RZ ;  /* 0x0000660018037a24 */ /* 0x000fc600078e02ff */
[-C--:B-1----:R-:W-:Y:S02]  /*62770*/  LEA R22, P4, R21, R0.reuse, 0x1 ;  /* 0x0000000015167211 */ /* 0x082fe400078808ff */
[----:B------:R-:W-:Y:S02]  /*62780*/  LEA R20, P5, R3, R0, 0x1 ;  /* 0x0000000003147211 */ /* 0x000fe400078a08ff */
[-C--:B------:R-:W-:Y:S02]  /*62790*/  LEA.HI.X.SX32 R23, R21, R2.reuse, 0x1, P4 ;  /* 0x0000000215177211 */ /* 0x080fe400020f0eff */
[----:B------:R-:W-:Y:S01]  /*627a0*/  LEA.HI.X.SX32 R21, R3, R2, 0x1, P5 ;  /* 0x0000000203157211 */ /* 0x000fe200028f0eff */
[C---:B------:R-:W-:Y:S02]  /*627b0*/  IMAD R3, R13.reuse, c[0x0][0x198], RZ ;  /* 0x000066000d037a24 */ /* 0x040fe400078e02ff */
[----:B----4-:R0:W-:Y:S01]  /*627c0*/  @P3 STG.E.U16 [R22.64], R8 ;  /* 0x0000000816003986 */ /* 0x0101e2000c10150a */
[----:B------:R-:W-:-:S03]  /*627d0*/  ISETP.LT.AND P4, PT, R13, c[0x0][0x17c], !P0 ;  /* 0x00005f000d007a0c */ /* 0x000fc60004781270 */
[----:B------:R1:W-:Y:S04]  /*627e0*/  @P2 STG.E.U16 [R20.64], R29 ;  /* 0x0000001d14002986 */ /* 0x0003e8000c10150a */
[----:B------:R-:W3:Y:S01]  /*627f0*/  LDL.LU R13, [R1+0xa4] ;  /* 0x0000a400010d7983 */ /* 0x000ee20000300800 */
[----:B0-----:R-:W-:-:S03]  /*62800*/  LEA R22, P3, R28, R0, 0x1 ;  /* 0x000000001c167211 */ /* 0x001fc600078608ff */
[----:B------:R-:W4:Y:S01]  /*62810*/  LDL.LU R24, [R1+0xc4] ;  /* 0x0000c40001187983 */ /* 0x000f220000300800 */
[----:B------:R-:W-:Y:S02]  /*62820*/  PRMT R8, R26, 0x7632, R8 ;  /* 0x000076321a087816 */ /* 0x000fe40000000008 */
[----:B-1----:R-:W-:Y:S02]  /*62830*/  LEA R20, P2, R3, R0, 0x1 ;  /* 0x0000000003147211 */ /* 0x002fe400078408ff */
[-C--:B------:R-:W-:Y:S02]  /*62840*/  LEA.HI.X.SX32 R23, R28, R2.reuse, 0x1, P3 ;  /* 0x000000021c177211 */ /* 0x080fe400018f0eff */
[----:B------:R-:W-:Y:S02]  /*62850*/  PRMT R29, R27, 0x7632, R29 ;  /* 0x000076321b1d7816 */ /* 0x000fe4000000001d */
[----:B------:R-:W3:Y:S01]  /*62860*/  LDL.LU R27, [R1+0x118] ;  /* 0x00011800011b7983 */ /* 0x000ee20000300800 */
[----:B------:R-:W-:Y:S01]  /*62870*/  LEA.HI.X.SX32 R21, R3, R2, 0x1, P2 ;  /* 0x0000000203157211 */ /* 0x000fe200010f0eff */
[C---:B------:R-:W-:Y:S01]  /*62880*/  IMAD R28, R25.reuse, c[0x0][0x198], RZ ;  /* 0x00006600191c7a24 */ /* 0x040fe200078e02ff */
[----:B------:R-:W-:Y:S01]  /*62890*/  ISETP.LT.AND P2, PT, R25, c[0x0][0x17c], !P0 ;  /* 0x00005f0019007a0c */ /* 0x000fe20004741270 */
[----:B------:R-:W3:Y:S04]  /*628a0*/  LDL.LU R3, [R1+0x108] ;  /* 0x0001080001037983 */ /* 0x000ee80000300800 */
[----:B------:R-:W3:Y:S04]  /*628b0*/  LDL.LU R26, [R1+0x11c] ;  /* 0x00011c00011a7983 */ /* 0x000ee80000300800 */
[----:B------:R-:W3:Y:S04]  /*628c0*/  LDL.LU R25, [R1+0x138] ;  /* 0x0001380001197983 */ /* 0x000ee80000300800 */
[----:B------:R0:W-:Y:S04]  /*628d0*/  @P1 STG.E.U16 [R22.64], R8 ;  /* 0x0000000816001986 */ /* 0x0001e8000c10150a */
[----:B0-----:R-:W3:Y:S04]  /*628e0*/  LDL.LU R23, [R1+0x10c] ;  /* 0x00010c0001177983 */ /* 0x001ee80000300800 */
[----:B------:R0:W-:Y:S01]  /*628f0*/  @P4 STG.E.U16 [R20.64], R29 ;  /* 0x0000001d14004986 */ /* 0x0001e2000c10150a */
[----:B------:R-:W-:-:S02]  /*62900*/  PRMT R22, R8, 0x7632, R22 ;  /* 0x0000763208167816 */ /* 0x000fc40000000016 */
[----:B0-----:R-:W-:-:S04]  /*62910*/  LEA R20, P1, R28, R0, 0x1 ;  /* 0x000000001c147211 */ /* 0x001fc800078208ff */
[----:B------:R-:W-:Y:S02]  /*62920*/  LEA.HI.X.SX32 R21, R28, R2, 0x1, P1 ;  /* 0x000000021c157211 */ /* 0x000fe400008f0eff */
[C---:B--2---:R-:W-:Y:S02]  /*62930*/  ISETP.LT.AND P1, PT, R14.reuse, c[0x0][0x17c], !P0 ;  /* 0x00005f000e007a0c */ /* 0x044fe40004721270 */
[C---:B---3--:R-:W-:Y:S01]  /*62940*/  ISETP.LT.AND P3, PT, R23.reuse, c[0x0][0x17c], !P0 ;  /* 0x00005f0017007a0c */ /* 0x048fe20004761270 */
[----:B------:R-:W-:Y:S02]  /*62950*/  IMAD R8, R23, c[0x0][0x198], RZ ;  /* 0x0000660017087a24 */ /* 0x000fe400078e02ff */
[----:B------:R-:W-:Y:S02]  /*62960*/  IMAD R23, R14, c[0x0][0x198], RZ ;  /* 0x000066000e177a24 */ /* 0x000fe400078e02ff */
[----:B------:R-:W2:Y:S04]  /*62970*/  LDL.LU R14, [R1+0x120] ;  /* 0x00012000010e7983 */ /* 0x000ea80000300800 */
[----:B------:R-:W3:Y:S01]  /*62980*/  LDL.LU R29, [R1+0x130] ;  /* 0x00013000011d7983 */ /* 0x000ee20000300800 */
[C---:B------:R-:W-:Y:S01]  /*62990*/  ISETP.LT.AND P4, PT, R3.reuse, c[0x0][0x17c], !P0 ;  /* 0x00005f0003007a0c */ /* 0x040fe20004781270 */
[----:B------:R-:W-:-:S05]  /*629a0*/  IMAD R3, R3, c[0x0][0x198], RZ ;  /* 0x0000660003037a24 */ /* 0x000fca00078e02ff */
[----:B------:R-:W-:Y:S02]  /*629b0*/  LEA R28, P6, R3, R0, 0x1 ;  /* 0x00000000031c7211 */ /* 0x000fe400078c08ff */
[----:B---3--:R-:W-:Y:S02]  /*629c0*/  ISETP.LT.AND P5, PT, R29, c[0x0][0x17c], !P0 ;  /* 0x00005f001d007a0c */ /* 0x008fe400047a1270 */
[----:B------:R-:W-:Y:S02]  /*629d0*/  LEA.HI.X.SX32 R29, R3, R2, 0x1, P6 ;  /* 0x00000002031d7211 */ /* 0x000fe400030f0eff */
[----:B------:R-:W3:Y:S04]  /*629e0*/  LDL.LU R3, [R1+0x114] ;  /* 0x0001140001037983 */ /* 0x000ee80000300800 */
[----:B------:R0:W-:Y:S02]  /*629f0*/  @P2 STG.E.U16 [R20.64], R22 ;  /* 0x0000001614002986 */ /* 0x0001e4000c10150a */
[----:B0-----:R-:W-:-:S04]  /*62a00*/  LEA R20, P2, R8, R0, 0x1 ;  /* 0x0000000008147211 */ /* 0x001fc800078408ff */
[----:B------:R-:W-:Y:S01]  /*62a10*/  LEA.HI.X.SX32 R21, R8, R2, 0x1, P2 ;  /* 0x0000000208157211 */ /* 0x000fe200010f0eff */
[----:B------:R0:W-:Y:S01]  /*62a20*/  @P4 STG.E.U16 [R28.64], R15 ;  /* 0x0000000f1c004986 */ /* 0x0001e2000c10150a */
[----:B------:R-:W-:-:S03]  /*62a30*/  LEA R22, P6, R23, R0, 0x1 ;  /* 0x0000000017167211 */ /* 0x000fc600078c08ff */
[----:B------:R-:W-:Y:S01]  /*62a40*/  @P3 STG.E.U16 [R20.64], R13 ;  /* 0x0000000d14003986 */ /* 0x000fe2000c10150a */
[----:B------:R-:W-:Y:S01]  /*62a50*/  LEA.HI.X.SX32 R23, R23, R2, 0x1, P6 ;  /* 0x0000000217177211 */ /* 0x000fe200030f0eff */
[C---:B------:R-:W-:Y:S01]  /*62a60*/  IMAD R8, R27.reuse, c[0x0][0x198], RZ ;  /* 0x000066001b087a24 */ /* 0x040fe200078e02ff */
[----:B------:R-:W-:-:S03]  /*62a70*/  ISETP.LT.AND P3, PT, R27, c[0x0][0x17c], !P0 ;  /* 0x00005f001b007a0c */ /* 0x000fc60004761270 */
[----:B----4-:R1:W-:Y:S01]  /*62a80*/  @P1 STG.E.U16 [R22.64], R24 ;  /* 0x0000001816001986 */ /* 0x0103e2000c10150a */
[----:B------:R-:W-:-:S03]  /*62a90*/  ISETP.LT.AND P1, PT, R25, c[0x0][0x17c], !P0 ;  /* 0x00005f0019007a0c */ /* 0x000fc60004721270 */
[----:B0-----:R-:W4:Y:S04]  /*62aa0*/  LDL.LU R28, [R1+0x124] ;  /* 0x00012400011c7983 */ /* 0x001f280000300800 */
[----:B------:R-:W4:Y:S01]  /*62ab0*/  LDL.LU R29, [R1+0x140] ;  /* 0x00014000011d7983 */ /* 0x000f220000300800 */
[----:B-1----:R-:W-:-:S03]  /*62ac0*/  LEA R22, P6, R8, R0, 0x1 ;  /* 0x0000000008167211 */ /* 0x002fc600078c08ff */
[----:B------:R-:W4:Y:S01]  /*62ad0*/  LDL.LU R25, [R1+0x148] ;  /* 0x0001480001197983 */ /* 0x000f220000300800 */
[----:B------:R-:W-:Y:S02]  /*62ae0*/  LEA.HI.X.SX32 R23, R8, R2, 0x1, P6 ;  /* 0x0000000208177211 */ /* 0x000fe400030f0eff */
[----:B------:R-:W-:Y:S02]  /*62af0*/  PRMT R8, R13, 0x7632, R8 ;  /* 0x000076320d087816 */ /* 0x000fe40000000008 */
[----:B------:R-:W4:Y:S01]  /*62b00*/  LDL.LU R13, [R1+0xb8] ;  /* 0x0000b800010d7983 */ /* 0x000f220000300800 */
[----:B--2---:R-:W-:Y:S02]  /*62b10*/  ISETP.LT.AND P6, PT, R14, c[0x0][0x17c], !P0 ;  /* 0x00005f000e007a0c */ /* 0x004fe400047c1270 */
[C---:B---3--:R-:W-:Y:S01]  /*62b20*/  ISETP.LT.AND P2, PT, R3.reuse, c[0x0][0x17c], !P0 ;  /* 0x00005f0003007a0c */ /* 0x048fe20004741270 */
[----:B------:R-:W-:-:S05]  /*62b30*/  IMAD R3, R3, c[0x0][0x198], RZ ;  /* 0x0000660003037a24 */ /* 0x000fca00078e02ff */
[----:B------:R-:W-:-:S04]  /*62b40*/  LEA R20, P4, R3, R0, 0x1 ;  /* 0x0000000003147211 */ /* 0x000fc800078808ff */
[----:B------:R-:W-:Y:S01]  /*62b50*/  LEA.HI.X.SX32 R21, R3, R2, 0x1, P4 ;  /* 0x0000000203157211 */ /* 0x000fe200020f0eff */
[C---:B------:R-:W-:Y:S01]  /*62b60*/  IMAD R3, R26.reuse, c[0x0][0x198], RZ ;  /* 0x000066001a037a24 */ /* 0x040fe200078e02ff */
[----:B------:R-:W-:-:S03]  /*62b70*/  ISETP.LT.AND P4, PT, R26, c[0x0][0x17c], !P0 ;  /* 0x00005f001a007a0c */ /* 0x000fc60004781270 */
[----:B------:R0:W-:Y:S02]  /*62b80*/  @P2 STG.E.U16 [R20.64], R9 ;  /* 0x0000000914002986 */ /* 0x0001e4000c10150a */
[----:B0-----:R-:W-:Y:S02]  /*62b90*/  LEA R20, P2, R3, R0, 0x1 ;  /* 0x0000000003147211 */ /* 0x001fe400078408ff */
[----:B------:R-:W-:Y:S02]  /*62ba0*/  PRMT R9, R15, 0x7632, R9 ;  /* 0x000076320f097816 */ /* 0x000fe40000000009 */
[----:B------:R-:W-:Y:S01]  /*62bb0*/  LEA.HI.X.SX32 R21, R3, R2, 0x1, P2 ;  /* 0x0000000203157211 */ /* 0x000fe200010f0eff */
[----:B------:R-:W2:Y:S01]  /*62bc0*/  LDL.LU R15, [R1+0x14c] ;  /* 0x00014c00010f7983 */ /* 0x000ea20000300800 */
[----:B------:R-:W-:-:S03]  /*62bd0*/  IMAD R3, R14, c[0x0][0x198], RZ ;  /* 0x000066000e037a24 */ /* 0x000fc600078e02ff */
[----:B------:R-:W3:Y:S04]  /*62be0*/  LDL.LU R26, [R1+0x150] ;  /* 0x00015000011a7983 */ /* 0x000ee80000300800 */
[----:B------:R-:W2:Y:S04]  /*62bf0*/  LDL.LU R27, [R1+0xa8] ;  /* 0x0000a800011b7983 */ /* 0x000ea80000300800 */
[----:B------:R-:W-:Y:S04]  /*62c00*/  @P3 STG.E.U16 [R22.64], R9 ;  /* 0x0000000916003986 */ /* 0x000fe8000c10150a */
[----:B------:R-:W2:Y:S04]  /*62c10*/  LDL.LU R14, [R1+0xc8] ;  /* 0x0000c800010e7983 */ /* 0x000ea80000300800 */
[----:B------:R0:W-:Y:S04]  /*62c20*/  @P4 STG.E.U16 [R20.64], R8 ;  /* 0x0000000814004986 */ /* 0x0001e8000c10150a */
[----:B0-----:R-:W2:Y:S01]  /*62c30*/  LDL.LU R21, [R1+0x13c] ;  /* 0x00013c0001157983 */ /* 0x001ea20000300800 */
[----:B------:R-:W-:-:S03]  /*62c40*/  PRMT R9, R24, 0x7632, R9 ;  /* 0x0000763218097816 */ /* 0x000fc60000000009 */
[----:B------:R-:W3:Y:S01]  /*62c50*/  LDL.LU R24, [R1+0x154] ;  /* 0x0001540001187983 */ /* 0x000ee20000300800 */
[C---:B------:R-:W-:Y:S01]  /*62c60*/  LEA R22, P2, R3.reuse, R0, 0x1 ;  /* 0x0000000003167211 */ /* 0x040fe200078408ff */
[C---:B----4-:R-:W-:Y:S01]  /*62c70*/  IMAD R8, R28.reuse, c[0x0][0x198], RZ ;  /* 0x000066001c087a24 */ /* 0x050fe200078e02ff */
[----:B------:R-:W-:Y:S01]  /*62c80*/  ISETP.LT.AND P4, PT, R28, c[0x0][0x17c], !P0 ;  /* 0x00005f001c007a0c */ /* 0x000fe20004781270 */
[----:B------:R-:W-:Y:S01]  /*62c90*/  IMAD.MOV.U32 R28, RZ, RZ, c[0x0][0x198] ;  /* 0x00006600ff1c7624 */ /* 0x000fe200078e00ff */
[----:B------:R-:W-:Y:S02]  /*62ca0*/  LEA.HI.X.SX32 R23, R3, R2, 0x1, P2 ;  /* 0x0000000203177211 */ /* 0x000fe400010f0eff */
[----:B------:R-:W-:Y:S01]  /*62cb0*/  LEA R20, P3, R8, R0, 0x1 ;  /* 0x0000000008147211 */ /* 0x000fe200078608ff */
[C---:B------:R-:W-:Y:S02]  /*62cc0*/  IMAD R3, R28.reuse, 0x40, R12 ;  /* 0x000000401c037824 */ /* 0x040fe400078e020c */
[----:B------:R0:W-:Y:S04]  /*62cd0*/  @P6 STG.E.U16 [R22.64], R9 ;  /* 0x0000000916006986 */ /* 0x0001e8000c10150a */
[----:B------:R-:W4:Y:S01]  /*62ce0*/  LDL.LU R12, [R1+0x158] ;  /* 0x00015800010c7983 */ /* 0x000f220000300800 */
[----:B0-----:R-:W-:Y:S01]  /*62cf0*/  PRMT R23, R9, 0x7632, R23 ;  /* 0x0000763209177816 */ /* 0x001fe20000000017 */
[----:B------:R-:W-:Y:S01]  /*62d00*/  IMAD R22, R28, 0x4, R3 ;  /* 0x000000041c167824 */ /* 0x000fe200078e0203 */
[----:B--2---:R-:W-:-:S02]  /*62d10*/  ISETP.LT.AND P2, PT, R21, c[0x0][0x17c], !P0 ;  /* 0x00005f0015007a0c */ /* 0x004fc40004741270 */
[----:B------:R-:W-:Y:S02]  /*62d20*/  LEA.HI.X.SX32 R21, R8, R2, 0x1, P3 ;  /* 0x0000000208157211 */ /* 0x000fe400018f0eff */
[----:B------:R-:W-:-:S04]  /*62d30*/  LEA R8, P6, R3, R0, 0x1 ;  /* 0x0000000003087211 */ /* 0x000fc800078c08ff */
[----:B------:R-:W-:Y:S01]  /*62d40*/  LEA.HI.X.SX32 R9, R3, R2, 0x1, P6 ;  /* 0x0000000203097211 */ /* 0x000fe200030f0eff */
[----:B------:R0:W-:Y:S01]  /*62d50*/  @P4 STG.E.U16 [R20.64], R23 ;  /* 0x0000001714004986 */ /* 0x0001e2000c10150a */
[----:B------:R-:W-:-:S03]  /*62d60*/  ISETP.LT.AND P4, PT, R25, c[0x0][0x17c], !P0 ;  /* 0x00005f0019007a0c */ /* 0x000fc60004781270 */
[----:B------:R-:W2:Y:S04]  /*62d70*/  LDL.LU R25, [R1+0x15c] ;  /* 0x00015c0001197983 */ /* 0x000ea80000300800 */
[----:B------:R1:W-:Y:S01]  /*62d80*/  @P5 STG.E.U16 [R8.64], R13 ;  /* 0x0000000d08005986 */ /* 0x0003e2000c10150a */
[----:B------:R-:W-:-:S03]  /*62d90*/  ISETP.LT.AND P5, PT, R15, c[0x0][0x17c], !P0 ;  /* 0x00005f000f007a0c */ /* 0x000fc600047a1270 */
[----:B------:R-:W2:Y:S01]  /*62da0*/  LDL.LU R15, [R1+0x160] ;  /* 0x00016000010f7983 */ /* 0x000ea20000300800 */
[----:B0-----:R-:W-:Y:S01]  /*62db0*/  LEA R20, P6, R22, R0, 0x1 ;  /* 0x0000000016147211 */ /* 0x001fe200078c08ff */
[----:B------:R-:W-:-:S03]  /*62dc0*/  IMAD R3, R28, 0x4, R22 ;  /* 0x000000041c037824 */ /* 0x000fc600078e0216 */
[----:B------:R-:W-:Y:S02]  /*62dd0*/  LEA.HI.X.SX32 R21, R22, R2, 0x1, P6 ;  /* 0x0000000216157211 */ /* 0x000fe400030f0eff */
[----:B-1----:R-:W-:-:S04]  /*62de0*/  LEA R8, P6, R3, R0, 0x1 ;  /* 0x0000000003087211 */ /* 0x002fc800078c08ff */
[----:B------:R-:W-:Y:S01]  /*62df0*/  LEA.HI.X.SX32 R9, R3, R2, 0x1, P6 ;  /* 0x0000000203097211 */ /* 0x000fe200030f0eff */
[----:B------:R0:W-:Y:S01]  /*62e00*/  @P1 STG.E.U16 [R20.64], R27 ;  /* 0x0000001b14001986 */ /* 0x0001e2000c10150a */
[----:B---3--:R-:W-:-:S03]  /*62e10*/  ISETP.LT.AND P1, PT, R26, c[0x0][0x17c], !P0 ;  /* 0x00005f001a007a0c */ /* 0x008fc60004721270 */
[----:B------:R1:W-:Y:S01]  /*62e20*/  @P2 STG.E.U16 [R8.64], R14 ;  /* 0x0000000e08002986 */ /* 0x0003e2000c10150a */
[----:B------:R-:W-:-:S03]  /*62e30*/  ISETP.LT.AND P2, PT, R24, c[0x0][0x17c], !P0 ;  /* 0x00005f0018007a0c */ /* 0x000fc60004741270 */
[----:B------:R-:W3:Y:S04]  /*62e40*/  LDL.LU R26, [R1+0x164] ;  /* 0x00016400011a7983 */ /* 0x000ee80000300800 */
[----:B------:R-:W3:Y:S01]  /*62e50*/  LDL.LU R24, [R1+0x168] ;  /* 0x0001680001187983 */ /* 0x000ee20000300800 */
[----:B------:R-:W-:Y:S01]  /*62e60*/  IMAD R22, R28, 0x4, R3 ;  /* 0x000000041c167824 */ /* 0x000fe200078e0203 */
[----:B------:R-:W-:-:S03]  /*62e70*/  ISETP.LT.AND P3, PT, R29, c[0x0][0x17c], !P0 ;  /* 0x00005f001d007a0c */ /* 0x000fc60004761270 */
[----:B------:R-:W-:Y:S01]  /*62e80*/  IMAD R3, R28, 0x4, R22 ;  /* 0x000000041c037824 */ /* 0x000fe200078e0216 */
[----:B0-----:R-:W-:-:S04]  /*62e90*/  LEA R20, P6, R22, R0, 0x1 ;  /* 0x0000000016147211 */ /* 0x001fc800078c08ff */
[----:B------:R-:W-:Y:S01]  /*62ea0*/  LEA.HI.X.SX32 R21, R22, R2, 0x1, P6 ;  /* 0x0000000216157211 */ /* 0x000fe200030f0eff */
[----:B------:R-:W-:Y:S01]  /*62eb0*/  IMAD R22, R28, 0x4, R3 ;  /* 0x000000041c167824 */ /* 0x000fe200078e0203 */
[----:B-1----:R-:W-:Y:S02]  /*62ec0*/  LEA R8, P6, R3, R0, 0x1 ;  /* 0x0000000003087211 */ /* 0x002fe400078c08ff */
[----:B------:R-:W-:Y:S01]  /*62ed0*/  PRMT R23, R13, 0x7632, R23 ;  /* 0x000076320d177816 */ /* 0x000fe20000000017 */
[----:B------:R0:W-:Y:S01]  /*62ee0*/  @P3 STG.E.U16 [R20.64], R10 ;  /* 0x0000000a14003986 */ /* 0x0001e2000c10150a */
[----:B------:R-:W-:Y:S02]  /*62ef0*/  LEA.HI.X.SX32 R9, R3, R2, 0x1, P6 ;  /* 0x0000000203097211 */ /* 0x000fe400030f0eff */
[----:B----4-:R-:W-:Y:S01]  /*62f00*/  ISETP.LT.AND P3, PT, R12, c[0x0][0x17c], !P0 ;  /* 0x00005f000c007a0c */ /* 0x010fe20004761270 */
[----:B------:R-:W4:Y:S04]  /*62f10*/  LDL.LU R13, [R1+0xbc] ;  /* 0x0000bc00010d7983 */ /* 0x000f280000300800 */
[----:B------:R-:W4:Y:S01]  /*62f20*/  LDL.LU R12, [R1+0xac] ;  /* 0x0000ac00010c7983 */ /* 0x000f220000300800 */
[----:B0-----:R-:W-:-:S03]  /*62f30*/  LEA R20, P6, R22, R0, 0x1 ;  /* 0x0000000016147211 */ /* 0x001fc600078c08ff */
[----:B------:R0:W-:Y:S01]  /*62f40*/  @P4 STG.E.U16 [R8.64], R23 ;  /* 0x0000001708004986 */ /* 0x0001e2000c10150a */
[----:B------:R-:W-:-:S03]  /*62f50*/  LEA.HI.X.SX32 R21, R22, R2, 0x1, P6 ;  /* 0x0000000216157211 */ /* 0x000fc600030f0eff */
[----:B------:R-:W4:Y:S01]  /*62f60*/  LDL.LU R29, [R1+0x170] ;  /* 0x00017000011d7983 */ /* 0x000f220000300800 */
[----:B------:R-:W-:Y:S02]  /*62f70*/  PRMT R10, R14, 0x7632, R10 ;  /* 0x000076320e0a7816 */ /* 0x000fe4000000000a */
[----:B0-----:R-:W-:Y:S02]  /*62f80*/  PRMT R9, R27, 0x7632, R9 ;  /* 0x000076321b097816 */ /* 0x001fe40000000009 */
[----:B------:R-:W4:Y:S04]  /*62f90*/  LDL.LU R27, [R1+0x174] ;  /* 0x00017400011b7983 */ /* 0x000f280000300800 */
[----:B------:R0:W-:Y:S01]  /*62fa0*/  @P5 STG.E.U16 [R20.64], R9 ;  /* 0x0000000914005986 */ /* 0x0001e2000c10150a */
[----:B--2---:R-:W-:-:S03]  /*62fb0*/  ISETP.LT.AND P4, PT, R25, c[0x0][0x17c], !P0 ;  /* 0x00005f0019007a0c */ /* 0x004fc60004781270 */
[----:B------:R-:W2:Y:S01]  /*62fc0*/  LDL.LU R25, [R1+0xcc] ;  /* 0x0000cc0001197983 */ /* 0x000ea20000300800 */
[----:B------:R-:W-:-:S03]  /*62fd0*/  ISETP.LT.AND P5, PT, R15, c[0x0][0x17c], !P0 ;  /* 0x00005f000f007a0c */ /* 0x000fc600047a1270 */
[----:B------:R-:W2:Y:S04]  /*62fe0*/  LDL.LU R15, [R1+0x178] ;  /* 0x00017800010f7983 */ /* 0x000ea80000300800 */
[----:B------:R-:W2:Y:S01]  /*62ff0*/  LDL.LU R14, [R1+0x17c] ;  /* 0x00017c00010e7983 */ /* 0x000ea20000300800 */
[----:B------:R-:W-:-:S04]  /*63000*/  IMAD R3, R28, 0x4, R22 ;  /* 0x000000041c037824 */ /* 0x000fc800078e0216 */
[----:B------:R-:W-:Y:S01]  /*63010*/  IMAD R22, R28, 0x4, R3 ;  /* 0x000000041c167824 */ /* 0x000fe200078e0203 */
[----:B------:R-:W-:-:S04]  /*63020*/  LEA R8, P6, R3, R0, 0x1 ;  /* 0x0000000003087211 */ /* 0x000fc800078c08ff */
[----:B0-----:R-:W-:Y:S02]  /*63030*/  LEA.HI.X.SX32 R9, R3, R2, 0x1, P6 ;  /* 0x0000000203097211 */ /* 0x001fe400030f0eff */
[----:B------:R-:W-:Y:S01]  /*63040*/  LEA R20, P6, R22, R0, 0x1 ;  /* 0x0000000016147211 */ /* 0x000fe200078c08ff */
[----:B------:R-:W-:Y:S01]  /*63050*/  IMAD R3, R28, 0x4, R22 ;  /* 0x000000041c037824 */ /* 0x000fe200078e0216 */
[----:B------:R-:W-:Y:S02]  /*63060*/  PRMT R23, R10, 0x7632, R23 ;  /* 0x000076320a177816 */ /* 0x000fe40000000017 */
[----:B------:R-:W-:Y:S01]  /*63070*/  LEA.HI.X.SX32 R21, R22, R2, 0x1, P6 ;  /* 0x0000000216157211 */ /* 0x000fe200030f0eff */
[----:B------:R0:W-:Y:S04]  /*63080*/  @P1 STG.E.U16 [R8.64], R10 ;  /* 0x0000000a08001986 */ /* 0x0001e8000c10150a */
[----:B------:R1:W-:Y:S01]  /*63090*/  @P2 STG.E.U16 [R20.64], R23 ;  /* 0x0000001714002986 */ /* 0x0003e2000c10150a */
[----:B---3--:R-:W-:-:S03]  /*630a0*/  ISETP.LT.AND P2, PT, R26, c[0x0][0x17c], !P0 ;  /* 0x00005f001a007a0c */ /* 0x008fc60004741270 */
[----:B------:R-:W3:Y:S01]  /*630b0*/  LDL.LU R26, [R1+0x12c] ;  /* 0x00012c00011a7983 */ /* 0x000ee20000300800 */
[----:B0-----:R-:W-:-:S04]  /*630c0*/  LEA R8, P1, R3, R0, 0x1 ;  /* 0x0000000003087211 */ /* 0x001fc800078208ff */
[----:B------:R-:W-:Y:S02]  /*630d0*/  LEA.HI.X.SX32 R9, R3, R2, 0x1, P1 ;  /* 0x0000000203097211 */ /* 0x000fe400008f0eff */
[----:B------:R-:W-:Y:S02]  /*630e0*/  ISETP.LT.AND P1, PT, R24, c[0x0][0x17c], !P0 ;  /* 0x00005f0018007a0c */ /* 0x000fe40004721270 */
[----:B------:R-:W3:Y:S01]  /*630f0*/  LDL.LU R24, [R1+0x180] ;  /* 0x0001800001187983 */ /* 0x000ee20000300800 */
[----:B------:R-:W-:-:S04]  /*63100*/  IMAD R10, R28, 0x4, R3 ;  /* 0x000000041c0a7824 */ /* 0x000fc800078e0203 */
[----:B------:R-:W-:Y:S01]  /*63110*/  IMAD R3, R28, 0x4, R10 ;  /* 0x000000041c037824 */ /* 0x000fe200078e020a */
[----:B-1----:R-:W-:-:S04]  /*63120*/  LEA R20, P6, R10, R0, 0x1 ;  /* 0x000000000a147211 */ /* 0x002fc800078c08ff */
[----:B------:R-:W-:Y:S01]  /*63130*/  LEA.HI.X.SX32 R21, R10, R2, 0x1, P6 ;  /* 0x000000020a157211 */ /* 0x000fe200030f0eff */
[----:B------:R-:W-:Y:S01]  /*63140*/  IMAD R10, R28, 0x4, R3 ;  /* 0x000000041c0a7824 */ /* 0x000fe200078e0203 */
[----:B----4-:R0:W-:Y:S04]  /*63150*/  @P3 STG.E.U16 [R8.64], R13 ;  /* 0x0000000d08003986 */ /* 0x0101e8000c10150a */
[----:B------:R1:W-:Y:S01]  /*63160*/  @P4 STG.E.U16 [R20.64], R12 ;  /* 0x0000000c14004986 */ /* 0x0003e2000c10150a */
[CC--:B0-----:R-:W-:Y:S02]  /*63170*/  LEA R8, P3, R3.reuse, R0.reuse, 0x1 ;  /* 0x0000000003087211 */ /* 0x0c1fe400078608ff */
[----:B-1----:R-:W-:Y:S02]  /*63180*/  LEA R20, P6, R10, R0, 0x1 ;  /* 0x000000000a147211 */ /* 0x002fe400078c08ff */
[----:B------:R-:W-:-:S02]  /*63190*/  LEA.HI.X.SX32 R9, R3, R2, 0x1, P3 ;  /* 0x0000000203097211 */ /* 0x000fc400018f0eff */
[----:B------:R-:W-:-:S03]  /*631a0*/  LEA.HI.X.SX32 R21, R10, R2, 0x1, P6 ;  /* 0x000000020a157211 */ /* 0x000fc600030f0eff */
[----:B--2---:R-:W-:Y:S04]  /*631b0*/  @P5 STG.E.U16 [R8.64], R25 ;  /* 0x0000001908005986 */ /* 0x004fe8000c10150a */
[----:B------:R0:W-:Y:S01]  /*631c0*/  @P2 STG.E.U16 [R20.64], R11 ;  /* 0x0000000b14002986 */ /* 0x0001e2000c10150a */
[----:B------:R-:W-:Y:S02]  /*631d0*/  ISETP.LT.AND P5, PT, R15, c[0x0][0x17c], !P0 ;  /* 0x00005f000f007a0c */ /* 0x000fe400047a1270 */
[----:B------:R-:W-:Y:S02]  /*631e0*/  ISETP.LT.AND P2, PT, R14, c[0x0][0x17c], !P0 ;  /* 0x00005f000e007a0c */ /* 0x000fe40004741270 */
[----:B0-----:R-:W-:Y:S02]  /*631f0*/  PRMT R11, R13, 0x7632, R11 ;  /* 0x000076320d0b7816 */ /* 0x001fe4000000000b */
[----:B------:R-:W2:Y:S04]  /*63200*/  LDL.LU R13, [R1+0x188] ;  /* 0x00018800010d7983 */ /* 0x000ea80000300800 */
[----:B------:R-:W4:Y:S04]  /*63210*/  LDL.LU R14, [R1+0xd0] ;  /* 0x0000d000010e7983 */ /* 0x000f280000300800 */
[----:B------:R-:W4:Y:S01]  /*63220*/  LDL.LU R15, [R1+0x190] ;  /* 0x00019000010f7983 */ /* 0x000f220000300800 */
[----:B------:R-:W-:Y:S01]  /*63230*/  IMAD R3, R28, 0x4, R10 ;  /* 0x000000041c037824 */ /* 0x000fe200078e020a */
[----:B------:R-:W-:-:S03]  /*63240*/  ISETP.LT.AND P4, PT, R29, c[0x0][0x17c], !P0 ;  /* 0x00005f001d007a0c */ /* 0x000fc60004781270 */
[----:B------:R-:W-:Y:S01]  /*63250*/  IMAD R10, R28, 0x4, R3 ;  /* 0x000000041c0a7824 */ /* 0x000fe200078e0203 */
[----:B------:R-:W-:-:S04]  /*63260*/  LEA R8, P6, R3, R0, 0x1 ;  /* 0x0000000003087211 */ /* 0x000fc800078c08ff */
[----:B------:R-:W-:Y:S01]  /*63270*/  LEA.HI.X.SX32 R9, R3, R2, 0x1, P6 ;  /* 0x0000000203097211 */ /* 0x000fe200030f0eff */
[----:B------:R-:W-:Y:S01]  /*63280*/  IMAD R3, R28, 0x4, R10 ;  /* 0x000000041c037824 */ /* 0x000fe200078e020a */
[----:B------:R-:W-:Y:S02]  /*63290*/  LEA R20, P6, R10, R0, 0x1 ;  /* 0x000000000a147211 */ /* 0x000fe400078c08ff */
[----:B------:R-:W-:Y:S01]  /*632a0*/  ISETP.LT.AND P3, PT, R27, c[0x0][0x17c], !P0 ;  /* 0x00005f001b007a0c */ /* 0x000fe20004761270 */
[----:B------:R0:W-:Y:S01]  /*632b0*/  @P1 STG.E.U16 [R8.64], R11 ;  /* 0x0000000b08001986 */ /* 0x0001e2000c10150a */
[----:B------:R-:W-:Y:S02]  /*632c0*/  PRMT R23, R12, 0x7632, R23 ;  /* 0x000076320c177816 */ /* 0x000fe40000000017 */
[----:B------:R-:W-:Y:S01]  /*632d0*/  LEA.HI.X.SX32 R21, R10, R2, 0x1, P6 ;  /* 0x000000020a157211 */ /* 0x000fe200030f0eff */
[----:B------:R-:W4:Y:S01]  /*632e0*/  LDL.LU R12, [R1+0x10] ;  /* 0x00001000010c7983 */ /* 0x000f220000300800 */
[C---:B---3--:R-:W-:Y:S01]  /*632f0*/  ISETP.LT.AND P1, PT, R26.reuse, c[0x0][0x17c], !P0 ;  /* 0x00005f001a007a0c */ /* 0x048fe20004721270 */
[----:B------:R-:W-:-:S02]  /*63300*/  IMAD R22, R26, c[0x0][0x198], RZ ;  /* 0x000066001a167a24 */ /* 0x000fc400078e02ff */
[----:B------:R1:W-:Y:S01]  /*63310*/  @P4 STG.E.U16 [R20.64], R23 ;  /* 0x0000001714004986 */ /* 0x0003e2000c10150a */
[----:B0-----:R-:W-:-:S03]  /*63320*/  LEA R8, P6, R3, R0, 0x1 ;  /* 0x0000000003087211 */ /* 0x001fc600078c08ff */
[----:B------:R-:W3:Y:S01]  /*63330*/  LDL.LU R29, [R1+0x194] ;  /* 0x00019400011d7983 */ /* 0x000ee20000300800 */
[----:B------:R-:W-:-:S03]  /*63340*/  LEA.HI.X.SX32 R9, R3, R2, 0x1, P6 ;  /* 0x0000000203097211 */ /* 0x000fc600030f0eff */
[----:B------:R-:W3:Y:S01]  /*63350*/  LDL.LU R26, [R1+0xe0] ;  /* 0x0000e000011a7983 */ /* 0x000ee20000300800 */
[----:B-1----:R-:W-:-:S03]  /*63360*/  PRMT R20, R25, 0x7632, R20 ;  /* 0x0000763219147816 */ /* 0x002fc60000000014 */
[----:B------:R-:W3:Y:S01]  /*63370*/  LDL.LU R27, [R1+0x198] ;  /* 0x00019800011b7983 */ /* 0x000ee20000300800 */
[----:B------:R-:W-:-:S03]  /*63380*/  ISETP.LT.AND P4, PT, R24, c[0x0][0x17c], !P0 ;  /* 0x00005f0018007a0c */ /* 0x000fc60004781270 */
[----:B------:R-:W3:Y:S04]  /*63390*/  LDL.LU R24, [R1] ;  /* 0x0000000001187983 */ /* 0x000ee80000300800 */
[----:B------:R-:W3:Y:S04]  /*633a0*/  LDL.LU R25, [R1+0x19c] ;  /* 0x00019c0001197983 */ /* 0x000ee80000300800 */
[----:B------:R0:W-:Y:S04]  /*633b0*/  @P3 STG.E.U16 [R8.64], R20 ;  /* 0x0000001408003986 */ /* 0x0001e8000c10150a */
[----:B0-----:R-:W3:Y:S01]  /*633c0*/  LDL.LU R8, [R1+0x184] ;  /* 0x0001840001087983 */ /* 0x001ee20000300800 */
[----:B------:R-:W-:Y:S01]  /*633d0*/  LEA R10, P6, R22, R0, 0x1 ;  /* 0x00000000160a7211 */ /* 0x000fe200078c08ff */
[----:B------:R-:W-:Y:S01]  /*633e0*/  IMAD R3, R28, 0x8, R3 ;  /* 0x000000081c037824 */ /* 0x000fe200078e0203 */
[----:B------:R-:W-:-:S02]  /*633f0*/  PRMT R23, R11, 0x7632, R23 ;  /* 0x000076320b177816 */ /* 0x000fc40000000017 */
[----:B------:R-:W-:Y:S02]  /*63400*/  LEA.HI.X.SX32 R11, R22, R2, 0x1, P6 ;  /* 0x00000002160b7211 */ /* 0x000fe400030f0eff */
[----:B------:R-:W-:-:S04]  /*63410*/  LEA R20, P6, R3, R0, 0x1 ;  /* 0x0000000003147211 */ /* 0x000fc800078c08ff */
[----:B------:R-:W-:Y:S01]  /*63420*/  LEA.HI.X.SX32 R21, R3, R2, 0x1, P6 ;  /* 0x0000000203157211 */ /* 0x000fe200030f0eff */
[----:B------:R0:W-:Y:S01]  /*63430*/  @P1 STG.E.U16 [R10.64], R23 ;  /* 0x000000170a001986 */ /* 0x0001e2000c10150a */
[----:B--2---:R-:W-:-:S03]  /*63440*/  ISETP.LT.AND P1, PT, R13, c[0x0][0x17c], !P0 ;  /* 0x00005f000d007a0c */ /* 0x004fc60004721270 */
[----:B------:R-:W2:Y:S04]  /*63450*/  LDL.LU R13, [R1+0x1a4] ;  /* 0x0001a400010d7983 */ /* 0x000ea80000300800 */
[----:B----4-:R1:W-:Y:S01]  /*63460*/  @P5 STG.E.U16 [R20.64], R14 ;  /* 0x0000000e14005986 */ /* 0x0103e2000c10150a */
[----:B------:R-:W-:-:S03]  /*63470*/  ISETP.LT.AND P5, PT, R15, c[0x0][0x17c], !P0 ;  /* 0x00005f000f007a0c */ /* 0x000fc600047a1270 */
[----:B------:R-:W4:Y:S01]  /*63480*/  LDL.LU R15, [R1+0x1a8] ;  /* 0x0001a800010f7983 */ /* 0x000f220000300800 */
[----:B------:R-:W-:-:S03]  /*63490*/  PRMT R9, R14, 0x7632, R9 ;  /* 0x000076320e097816 */ /* 0x000fc60000000009 */
[----:B0-----:R-:W4:Y:S01]  /*634a0*/  LDL.LU R23, [R1+0x1b4] ;  /* 0x0001b40001177983 */ /* 0x001f220000300800 */
[----:B------:R-:W-:Y:S02]  /*634b0*/  PRMT R22, R12, 0x7632, R22 ;  /* 0x000076320c167816 */ /* 0x000fe40000000016 */
[----:B---3--:R-:W-:Y:S01]  /*634c0*/  ISETP.LT.AND P3, PT, R8, c[0x0][0x17c], !P0 ;  /* 0x00005f0008007a0c */ /* 0x008fe20004761270 */
[----:B------:R-:W-:-:S04]  /*634d0*/  IMAD R8, R28, 0x4, R3 ;  /* 0x000000041c087824 */ /* 0x000fc800078e0203 */
[----:B------:R-:W-:Y:S01]  /*634e0*/  IMAD R3, R28, 0x4, R8 ;  /* 0x000000041c037824 */ /* 0x000fe200078e0208 */
[----:B------:R-:W-:-:S04]  /*634f0*/  LEA R10, P6, R8, R0, 0x1 ;  /* 0x00000000080a7211 */ /* 0x000fc800078c08ff */
[----:B------:R-:W-:Y:S01]  /*63500*/  LEA.HI.X.SX32 R11, R8, R2, 0x1, P6 ;  /* 0x00000002080b7211 */ /* 0x000fe200030f0eff */
[----:B------:R-:W-:Y:S01]  /*63510*/  IMAD R8, R28, 0x4, R3 ;  /* 0x000000041c087824 */ /* 0x000fe200078e0203 */
[----:B-1----:R-:W-:-:S03]  /*63520*/  LEA R20, P6, R3, R0, 0x1 ;  /* 0x0000000003147211 */ /* 0x002fc600078c08ff */
[----:B------:R0:W-:Y:S01]  /*63530*/  @P2 STG.E.U16 [R10.64], R12 ;  /* 0x0000000c0a002986 */ /* 0x0001e2000c10150a */
[----:B------:R-:W-:Y:S01]  /*63540*/  LEA.HI.X.SX32 R21, R3, R2, 0x1, P6 ;  /* 0x0000000203157211 */ /* 0x000fe200030f0eff */
[----:B------:R-:W-:-:S04]  /*63550*/  IMAD R3, R28, 0x4, R8 ;  /* 0x000000041c037824 */ /* 0x000fc800078e0208 */
[----:B------:R1:W-:Y:S01]  /*63560*/  @P4 STG.E.U16 [R20.64], R26 ;  /* 0x0000001a14004986 */ /* 0x0003e2000c10150a */
[----:B0-----:R-:W-:-:S04]  /*63570*/  LEA R10, P6, R8, R0, 0x1 ;  /* 0x00000000080a7211 */ /* 0x001fc800078c08ff */
[----:B------:R-:W-:Y:S01]  /*63580*/  LEA.HI.X.SX32 R11, R8, R2, 0x1, P6 ;  /* 0x00000002080b7211 */ /* 0x000fe200030f0eff */
[----:B------:R-:W-:Y:S01]  /*63590*/  IMAD R8, R28, 0x4, R3 ;  /* 0x000000041c087824 */ /* 0x000fe200078e0203 */
[----:B-1----:R-:W-:-:S03]  /*635a0*/  LEA R20, P6, R3, R0, 0x1 ;  /* 0x0000000003147211 */ /* 0x002fc600078c08ff */
[----:B------:R0:W-:Y:S01]  /*635b0*/  @P3 STG.E.U16 [R10.64], R24 ;  /* 0x000000180a003986 */ /* 0x0001e2000c10150a */
[----:B------:R-:W-:Y:S01]  /*635c0*/  LEA.HI.X.SX32 R21, R3, R2, 0x1, P6 ;  /* 0x0000000203157211 */ /* 0x000fe200030f0eff */
[----:B------:R-:W-:Y:S01]  /*635d0*/  IMAD R3, R28, 0x4, R8 ;  /* 0x000000041c037824 */ /* 0x000fe200078e0208 */
[----:B------:R-:W-:Y:S02]  /*635e0*/  ISETP.LT.AND P2, PT, R29, c[0x0][0x17c], !P0 ;  /* 0x00005f001d007a0c */ /* 0x000fe40004741270 */
[----:B------:R-:W-:Y:S02]  /*635f0*/  ISETP.LT.AND P4, PT, R27, c[0x0][0x17c], !P0 ;  /* 0x00005f001b007a0c */ /* 0x000fe40004781270 */
[C---:B0-----:R-:W-:Y:S01]  /*63600*/  LEA R10, P6, R8.reuse, R0, 0x1 ;  /* 0x00000000080a7211 */ /* 0x041fe200078c08ff */
[----:B------:R-:W3:Y:S03]  /*63610*/  LDL.LU R27, [R1+0xd4] ;  /* 0x0000d400011b7983 */ /* 0x000ee60000300800 */
[----:B------:R-:W-:Y:S01]  /*63620*/  LEA.HI.X.SX32 R11, R8, R2, 0x1, P6 ;  /* 0x00000002080b7211 */ /* 0x000fe200030f0eff */
[----:B------:R-:W3:Y:S01]  /*63630*/  LDL.LU R12, [R1+0x1b8] ;  /* 0x0001b800010c7983 */ /* 0x000ee20000300800 */
[----:B------:R-:W-:-:S02]  /*63640*/  LEA R8, P6, R3, R0, 0x1 ;  /* 0x0000000003087211 */ /* 0x000fc400078c08ff */
[----:B------:R-:W-:Y:S01]  /*63650*/  ISETP.LT.AND P3, PT, R25, c[0x0][0x17c], !P0 ;  /* 0x00005f0019007a0c */ /* 0x000fe20004761270 */
[----:B------:R0:W-:Y:S04]  /*63660*/  @P1 STG.E.U16 [R20.64], R9 ;  /* 0x0000000914001986 */ /* 0x0001e8000c10150a */
[----:B------:R-:W3:Y:S04]  /*63670*/  LDL.LU R25, [R1+0x14] ;  /* 0x0000140001197983 */ /* 0x000ee80000300800 */
[----:B------:R-:W3:Y:S01]  /*63680*/  LDL.LU R14, [R1+0x1bc] ;  /* 0x0001bc00010e7983 */ /* 0x000ee20000300800 */
[----:B0-----:R-:W-:-:S02]  /*63690*/  LEA.HI.X.SX32 R9, R3, R2, 0x1, P6 ;  /* 0x0000000203097211 */ /* 0x001fc400030f0eff */
[----:B------:R-:W-:Y:S01]  /*636a0*/  PRMT R20, R26, 0x7632, R20 ;  /* 0x000076321a147816 */ /* 0x000fe20000000014 */
[----:B------:R-:W-:Y:S04]  /*636b0*/  @P5 STG.E.U16 [R10.64], R22 ;  /* 0x000000160a005986 */ /* 0x000fe8000c10150a */
[----:B------:R0:W-:Y:S01]  /*636c0*/  @P2 STG.E.U16 [R8.64], R20 ;  /* 0x0000001408002986 */ /* 0x0001e2000c10150a */
[----:B--2---:R-:W-:-:S03]  /*636d0*/  ISETP.LT.AND P1, PT, R13, c[0x0][0x17c], !P0 ;  /* 0x00005f000d007a0c */ /* 0x004fc60004721270 */
[----:B------:R-:W2:Y:S04]  /*636e0*/  LDL.LU R13, [R1+0xe4] ;  /* 0x0000e400010d7983 */ /* 0x000ea80000300800 */
[----:B------:R-:W2:Y:S01]  /*636f0*/  LDL.LU R29, [R1+0x1c0] ;  /* 0x0001c000011d7983 */ /* 0x000ea20000300800 */
[----:B----4-:R-:W-:-:S03]  /*63700*/  ISETP.LT.AND P5, PT, R15, c[0x0][0x17c], !P0 ;  /* 0x00005f000f007a0c */ /* 0x010fc600047a1270 */
[----:B------:R-:W4:Y:S04]  /*63710*/  LDL.LU R15, [R1+0x1c4] ;  /* 0x0001c400010f7983 */ /* 0x000f280000300800 */
[----:B------:R-:W2:Y:S04]  /*63720*/  LDL.LU R26, [R1+0x4] ;  /* 0x00000400011a7983 */ /* 0x000ea80000300800 */
[----:B0-----:R-:W2:Y:S01]  /*63730*/  LDL.LU R20, [R1+0x1b0] ;  /* 0x0001b00001147983 */ /* 0x001ea20000300800 */
[----:B------:R-:W-:-:S04]  /*63740*/  IMAD R11, R28, 0x4, R3 ;  /* 0x000000041c0b7824 */ /* 0x000fc800078e0203 */
[----:B------:R-:W-:Y:S01]  /*63750*/  IMAD R3, R28, 0x4, R11 ;  /* 0x000000041c037824 */ /* 0x000fe200078e020b */
[C---:B------:R-:W-:Y:S02]  /*63760*/  LEA R10, P6, R11.reuse, R0, 0x1 ;  /* 0x000000000b0a7211 */ /* 0x040fe400078c08ff */
[----:B------:R-:W-:Y:S02]  /*63770*/  PRMT R21, R24, 0x7632, R21 ;  /* 0x0000763218157816 */ /* 0x000fe40000000015 */
[----:B------:R-:W-:Y:S01]  /*63780*/  LEA.HI.X.SX32 R11, R11, R2, 0x1, P6 ;  /* 0x000000020b0b7211 */ /* 0x000fe200030f0eff */
[----:B------:R-:W4:Y:S01]  /*63790*/  LDL.LU R24, [R1+0x17ec] ;  /* 0x0017ec0001187983 */ /* 0x000f220000300800 */
[----:B------:R-:W-:-:S03]  /*637a0*/  LEA R8, P6, R3, R0, 0x1 ;  /* 0x0000000003087211 */ /* 0x000fc600078c08ff */
[----:B------:R0:W-:Y:S01]  /*637b0*/  @P4 STG.E.U16 [R10.64], R21 ;  /* 0x000000150a004986 */ /* 0x0001e2000c10150a */
[----:B------:R-:W-:Y:S02]  /*637c0*/  LEA.HI.X.SX32 R9, R3, R2, 0x1, P6 ;  /* 0x0000000203097211 */ /* 0x000fe400030f0eff */
[----:B------:R-:W-:-:S03]  /*637d0*/  ISETP.LT.AND P4, PT, R23, c[0x0][0x17c], !P0 ;  /* 0x00005f0017007a0c */ /* 0x000fc60004781270 */
[----:B---3--:R1:W-:Y:S01]  /*637e0*/  @P3 STG.E.U16 [R8.64], R27 ;  /* 0x0000001b08003986 */ /* 0x0083e2000c10150a */
[----:B------:R-:W-:-:S03]  /*637f0*/  ISETP.LT.AND P3, PT, R12, c[0x0][0x17c], !P0 ;  /* 0x00005f000c007a0c */ /* 0x000fc60004761270 */
[----:B------:R-:W3:Y:S01]  /*63800*/  LDL.LU R12, [R1+0x1c8] ;  /* 0x0001c800010c7983 */ /* 0x000ee20000300800 */
[----:B0-----:R-:W-:Y:S02]  /*63810*/  PRMT R21, R27, 0x7632, R21 ;  /* 0x000076321b157816 */ /* 0x001fe40000000015 */
[----:B--2---:R-:W-:Y:S01]  /*63820*/  ISETP.LT.AND P2, PT, R20, c[0x0][0x17c], !P0 ;  /* 0x00005f0014007a0c */ /* 0x004fe20004741270 */
        /* <DEDUP_REMOVED lines=13> */
[C---:B-1----:R-:W-:Y:S02]  /*63900*/  LEA R8, P6, R3.reuse, R0, 0x1 ;  /* 0x0000000003087211 */ /* 0x042fe400078c08ff */
[----:B------:R-:W-:Y:S01]  /*63910*/  ISETP.LT.AND P1, PT, R14, c[0x0][0x17c], !P0 ;  /* 0x00005f000e007a0c */ /* 0x000fe20004721270 */
[----:B------:R0:W-:Y:S01]  /*63920*/  @P2 STG.E.U16 [R10.64], R26 ;  /* 0x0000001a0a002986 */ /* 0x0001e2000c10150a */
[----:B------:R-:W-:Y:S02]  /*63930*/  LEA.HI.X.SX32 R9, R3, R2, 0x1, P6 ;  /* 0x0000000203097211 */ /* 0x000fe400030f0eff */
[----:B----4-:R-:W-:Y:S01]  /*63940*/  ISETP.LT.AND P2, PT, R15, c[0x0][0x17c], !P0 ;  /* 0x00005f000f007a0c */ /* 0x010fe20004741270 */
[----:B------:R-:W2:Y:S01]  /*63950*/  LDL.LU R14, [R1+0x1cc] ;  /* 0x0001cc00010e7983 */ /* 0x000ea20000300800 */
[----:B------:R-:W-:-:S03]  /*63960*/  ISETP.LT.AND P5, PT, R29, c[0x0][0x17c], !P0 ;  /* 0x00005f001d007a0c */ /* 0x000fc600047a1270 */
[----:B------:R-:W4:Y:S01]  /*63970*/  LDL.LU R15, [R1+0x1d4] ;  /* 0x0001d400010f7983 */ /* 0x000f220000300800 */
[----:B0-----:R-:W-:-:S03]  /*63980*/  LEA R10, P6, R20, R0, 0x1 ;  /* 0x00000000140a7211 */ /* 0x001fc600078c08ff */
[----:B------:R-:W4:Y:S01]  /*63990*/  LDL.LU R29, [R1+0xd8] ;  /* 0x0000d800011d7983 */ /* 0x000f220000300800 */
[----:B------:R-:W-:Y:S01]  /*639a0*/  IMAD R3, R28, 0x4, R20 ;  /* 0x000000041c037824 */ /* 0x000fe200078e0214 */
[----:B------:R-:W-:Y:S02]  /*639b0*/  LEA.HI.X.SX32 R11, R20, R2, 0x1, P6 ;  /* 0x00000002140b7211 */ /* 0x000fe400030f0eff */
[----:B------:R-:W4:Y:S04]  /*639c0*/  LDL.LU R23, [R1+0x18] ;  /* 0x0000180001177983 */ /* 0x000f280000300800 */
[----:B------:R-:W4:Y:S04]  /*639d0*/  LDL.LU R27, [R1+0xe8] ;  /* 0x0000e800011b7983 */ /* 0x000f280000300800 */
[----:B------:R-:W4:Y:S04]  /*639e0*/  LDL.LU R20, [R1+0x144] ;  /* 0x0001440001147983 */ /* 0x000f280000300800 */
[----:B------:R0:W-:Y:S02]  /*639f0*/  @P4 STG.E.U16 [R8.64], R21 ;  /* 0x0000001508004986 */ /* 0x0001e4000c10150a */
[----:B0-----:R-:W-:-:S02]  /*63a00*/  PRMT R9, R25, 0x7632, R9 ;  /* 0x0000763219097816 */ /* 0x001fc40000000009 */
[C---:B------:R-:W-:Y:S01]  /*63a10*/  LEA R8, P6, R3.reuse, R0, 0x1 ;  /* 0x0000000003087211 */ /* 0x040fe200078c08ff */
[----:B------:R-:W4:Y:S04]  /*63a20*/  LDL.LU R25, [R1+0x17e8] ;  /* 0x0017e80001197983 */ /* 0x000f280000300800 */
[----:B------:R0:W-:Y:S01]  /*63a30*/  @P3 STG.E.U16 [R10.64], R9 ;  /* 0x000000090a003986 */ /* 0x0001e2000c10150a */
[----:B------:R-:W-:Y:S02]  /*63a40*/  PRMT R21, R26, 0x7632, R21 ;  /* 0x000076321a157816 */ /* 0x000fe40000000015 */
[----:B0-----:R-:W-:Y:S02]  /*63a50*/  LEA.HI.X.SX32 R9, R3, R2, 0x1, P6 ;  /* 0x0000000203097211 */ /* 0x001fe400030f0eff */
[----:B------:R-:W-:Y:S01]  /*63a60*/  PRMT R11, R13, 0x7632, R11 ;  /* 0x000076320d0b7816 */ /* 0x000fe2000000000b */
[----:B------:R-:W-:Y:S01]  /*63a70*/  IMAD R3, R28, 0x8, R3 ;  /* 0x000000081c037824 */ /* 0x000fe200078e0203 */
[----:B------:R-:W4:Y:S04]  /*63a80*/  LDL.LU R13, [R1+0x1e4] ;  /* 0x0001e400010d7983 */ /* 0x000f280000300800 */
[----:B------:R0:W-:Y:S01]  /*63a90*/  @P1 STG.E.U16 [R8.64], R11 ;  /* 0x0000000b08001986 */ /* 0x0001e2000c10150a */
[----:B---3--:R-:W-:-:S03]  /*63aa0*/  ISETP.LT.AND P3, PT, R12, c[0x0][0x17c], !P0 ;  /* 0x00005f000c007a0c */ /* 0x008fc60004761270 */
[----:B------:R-:W3:Y:S04]  /*63ab0*/  LDL.LU R12, [R1+0x8] ;  /* 0x00000800010c7983 */ /* 0x000ee80000300800 */
[----:B------:R-:W3:Y:S01]  /*63ac0*/  LDL.LU R26, [R1+0x17e4] ;  /* 0x0017e400011a7983 */ /* 0x000ee20000300800 */
[----:B--2---:R-:W-:-:S03]  /*63ad0*/  ISETP.LT.AND P1, PT, R14, c[0x0][0x17c], !P0 ;  /* 0x00005f000e007a0c */ /* 0x004fc60004721270 */
[----:B------:R-:W2:Y:S01]  /*63ae0*/  LDL.LU R14, [R1+0x1e8] ;  /* 0x0001e800010e7983 */ /* 0x000ea20000300800 */
[C---:B----4-:R-:W-:Y:S01]  /*63af0*/  ISETP.LT.AND P4, PT, R20.reuse, c[0x0][0x17c], !P0 ;  /* 0x00005f0014007a0c */ /* 0x050fe20004781270 */
[----:B------:R-:W-:-:S05]  /*63b00*/  IMAD R20, R20, c[0x0][0x198], RZ ;  /* 0x0000660014147a24 */ /* 0x000fca00078e02ff */
[----:B------:R-:W-:-:S04]  /*63b10*/  LEA R10, P6, R20, R0, 0x1 ;  /* 0x00000000140a7211 */ /* 0x000fc800078c08ff */
[----:B0-----:R-:W-:Y:S01]  /*63b20*/  LEA.HI.X.SX32 R11, R20, R2, 0x1, P6 ;  /* 0x00000002140b7211 */ /* 0x001fe200030f0eff */
[----:B------:R-:W-:Y:S01]  /*63b30*/  IMAD R20, R28, 0x4, R3 ;  /* 0x000000041c147824 */ /* 0x000fe200078e0203 */
[----:B------:R-:W-:-:S03]  /*63b40*/  LEA R8, P6, R3, R0, 0x1 ;  /* 0x0000000003087211 */ /* 0x000fc600078c08ff */
[----:B------:R0:W-:Y:S01]  /*63b50*/  @P4 STG.E.U16 [R10.64], R21 ;  /* 0x000000150a004986 */ /* 0x0001e2000c10150a */
[----:B------:R-:W-:Y:S01]  /*63b60*/  LEA.HI.X.SX32 R9, R3, R2, 0x1, P6 ;  /* 0x0000000203097211 */ /* 0x000fe200030f0eff */
[----:B------:R-:W-:Y:S01]  /*63b70*/  IMAD R3, R28, 0x4, R20 ;  /* 0x000000041c037824 */ /* 0x000fe200078e0214 */
[----:B------:R-:W-:Y:S02]  /*63b80*/  ISETP.LT.AND P4, PT, R15, c[0x0][0x17c], !P0 ;  /* 0x00005f000f007a0c */ /* 0x000fe40004781270 */
[C---:B0-----:R-:W-:Y:S01]  /*63b90*/  LEA R10, P6, R20.reuse, R0, 0x1 ;  /* 0x00000000140a7211 */ /* 0x041fe200078c08ff */
[----:B------:R-:W4:Y:S03]  /*63ba0*/  LDL.LU R21, [R1+0x1e0] ;  /* 0x0001e00001157983 */ /* 0x000f260000300800 */
[----:B------:R-:W-:Y:S01]  /*63bb0*/  LEA.HI.X.SX32 R11, R20, R2, 0x1, P6 ;  /* 0x00000002140b7211 */ /* 0x000fe200030f0eff */
[----:B------:R-:W2:Y:S04]  /*63bc0*/  LDL.LU R15, [R1+0x1ec] ;  /* 0x0001ec00010f7983 */ /* 0x000ea80000300800 */
[----:B------:R-:W2:Y:S04]  /*63bd0*/  LDL.LU R20, [R1+0x1d8] ;  /* 0x0001d80001147983 */ /* 0x000ea80000300800 */
[----:B------:R0:W-:Y:S02]  /*63be0*/  @P5 STG.E.U16 [R8.64], R29 ;  /* 0x0000001d08005986 */ /* 0x0001e4000c10150a */
[----:B0-----:R-:W-:-:S04]  /*63bf0*/  LEA R8, P6, R3, R0, 0x1 ;  /* 0x0000000003087211 */ /* 0x001fc800078c08ff */
[----:B------:R-:W-:Y:S02]  /*63c00*/  LEA.HI.X.SX32 R9, R3, R2, 0x1, P6 ;  /* 0x0000000203097211 */ /* 0x000fe400030f0eff */
[----:B--2---:R-:W-:Y:S01]  /*63c10*/  ISETP.LT.AND P5, PT, R20, c[0x0][0x17c], !P0 ;  /* 0x00005f0014007a0c */ /* 0x004fe200047a1270 */
[----:B------:R-:W-:Y:S02]  /*63c20*/  IMAD R20, R28, 0x4, R3 ;  /* 0x000000041c147824 */ /* 0x000fe400078e0203 */
[----:B------:R-:W2:Y:S04]  /*63c30*/  LDL.LU R3, [R1+0x1dc] ;  /* 0x0001dc0001037983 */ /* 0x000ea80000300800 */
[----:B------:R0:W-:Y:S04]  /*63c40*/  @P2 STG.E.U16 [R10.64], R23 ;  /* 0x000000170a002986 */ /* 0x0001e8000c10150a */
[----:B------:R1:W-:Y:S01]  /*63c50*/  @P3 STG.E.U16 [R8.64], R27 ;  /* 0x0000001b08003986 */ /* 0x0003e2000c10150a */
[----:B0-----:R-:W-:-:S04]  /*63c60*/  LEA R10, P6, R20, R0, 0x1 ;  /* 0x00000000140a7211 */ /* 0x001fc800078c08ff */
[----:B------:R-:W-:Y:S02]  /*63c70*/  LEA.HI.X.SX32 R11, R20, R2, 0x1, P6 ;  /* 0x00000002140b7211 */ /* 0x000fe400030f0eff */
[----:B----4-:R-:W-:-:S03]  /*63c80*/  ISETP.LT.AND P3, PT, R21, c[0x0][0x17c], !P0 ;  /* 0x00005f0015007a0c */ /* 0x010fc60004761270 */
[----:B---3--:R0:W-:Y:S01]  /*63c90*/  @P1 STG.E.U16 [R10.64], R12 ;  /* 0x0000000c0a001986 */ /* 0x0081e2000c10150a */
[----:B------:R-:W-:Y:S02]  /*63ca0*/  PRMT R22, R27, 0x7632, R22 ;  /* 0x000076321b167816 */ /* 0x000fe40000000016 */
[----:B------:R-:W-:Y:S02]  /*63cb0*/  ISETP.LT.AND P1, PT, R13, c[0x0][0x17c], !P0 ;  /* 0x00005f000d007a0c */ /* 0x000fe40004721270 */
[----:B--2---:R-:W-:Y:S01]  /*63cc0*/  ISETP.LT.AND P2, PT, R3, c[0x0][0x17c], !P0 ;  /* 0x00005f0003007a0c */ /* 0x004fe20004741270 */
[C-C-:B------:R-:W-:Y:S01]  /*63cd0*/  IMAD R3, R28.reuse, 0x4, R20.reuse ;  /* 0x000000041c037824 */ /* 0x140fe200078e0214 */
[----:B------:R-:W-:Y:S02]  /*63ce0*/  PRMT R20, R29, 0x7632, R20 ;  /* 0x000076321d147816 */ /* 0x000fe40000000014 */
[----:B------:R-:W2:Y:S02]  /*63cf0*/  LDL.LU R29, [R1+0xdc] ;  /* 0x0000dc00011d7983 */ /* 0x000ea40000300800 */
[C---:B-1----:R-:W-:Y:S01]  /*63d00*/  LEA R8, P6, R3.reuse, R0, 0x1 ;  /* 0x0000000003087211 */ /* 0x042fe200078c08ff */
[----:B------:R-:W-:Y:S01]  /*63d10*/  IMAD R21, R28, 0x4, R3 ;  /* 0x000000041c157824 */ /* 0x000fe200078e0203 */
[----:B------:R-:W3:Y:S02]  /*63d20*/  LDL.LU R13, [R1+0x1c] ;  /* 0x00001c00010d7983 */ /* 0x000ee40000300800 */
[----:B------:R-:W-:-:S02]  /*63d30*/  LEA.HI.X.SX32 R9, R3, R2, 0x1, P6 ;  /* 0x0000000203097211 */ /* 0x000fc400030f0eff */
[----:B0-----:R-:W-:-:S03]  /*63d40*/  LEA R10, P6, R21, R0, 0x1 ;  /* 0x00000000150a7211 */ /* 0x001fc600078c08ff */
[----:B------:R0:W-:Y:S01]  /*63d50*/  @P4 STG.E.U16 [R8.64], R20 ;  /* 0x0000001408004986 */ /* 0x0001e2000c10150a */
[----:B------:R-:W-:Y:S01]  /*63d60*/  LEA.HI.X.SX32 R11, R21, R2, 0x1, P6 ;  /* 0x00000002150b7211 */ /* 0x000fe200030f0eff */
[C---:B0-----:R-:W-:Y:S01]  /*63d70*/  IMAD R9, R28.reuse, 0x4, R21 ;  /* 0x000000041c097824 */ /* 0x041fe200078e0215 */
[----:B------:R-:W-:Y:S02]  /*63d80*/  PRMT R20, R23, 0x7632, R20 ;  /* 0x0000763217147816 */ /* 0x000fe40000000014 */
[----:B------:R-:W4:Y:S01]  /*63d90*/  LDL.LU R23, [R1+0x1fc] ;  /* 0x0001fc0001177983 */ /* 0x000f220000300800 */
[----:B------:R-:W-:Y:S01]  /*63da0*/  IMAD R3, R28, 0x4, R9 ;  /* 0x000000041c037824 */ /* 0x000fe200078e0209 */
[C---:B------:R-:W-:Y:S02]  /*63db0*/  LEA R8, P6, R9.reuse, R0, 0x1 ;  /* 0x0000000009087211 */ /* 0x040fe400078c08ff */
[----:B------:R0:W-:Y:S02]  /*63dc0*/  @P5 STG.E.U16 [R10.64], R20 ;  /* 0x000000140a005986 */ /* 0x0001e4000c10150a */
[----:B------:R-:W-:-:S02]  /*63dd0*/  LEA.HI.X.SX32 R9, R9, R2, 0x1, P6 ;  /* 0x0000000209097211 */ /* 0x000fc400030f0eff */
[----:B------:R-:W-:Y:S02]  /*63de0*/  ISETP.LT.AND P4, PT, R14, c[0x0][0x17c], !P0 ;  /* 0x00005f000e007a0c */ /* 0x000fe40004781270 */
[----:B------:R-:W3:Y:S01]  /*63df0*/  LDL.LU R14, [R1+0xec] ;  /* 0x0000ec00010e7983 */ /* 0x000ee20000300800 */
[----:B0-----:R-:W-:Y:S01]  /*63e00*/  IMAD R20, R28, 0x4, R3 ;  /* 0x000000041c147824 */ /* 0x001fe200078e0203 */
[----:B------:R-:W-:Y:S02]  /*63e10*/  LEA R10, P6, R3, R0, 0x1 ;  /* 0x00000000030a7211 */ /* 0x000fe400078c08ff */
[----:B------:R0:W-:Y:S01]  /*63e20*/  @P2 STG.E.U16 [R8.64], R22 ;  /* 0x0000001608002986 */ /* 0x0001e2000c10150a */
[----:B------:R-:W-:Y:S02]  /*63e30*/  ISETP.LT.AND P5, PT, R15, c[0x0][0x17c], !P0 ;  /* 0x00005f000f007a0c */ /* 0x000fe400047a1270 */
[----:B------:R-:W-:Y:S01]  /*63e40*/  PRMT R21, R12, 0x7632, R21 ;  /* 0x000076320c157816 */ /* 0x000fe20000000015 */
[----:B------:R-:W3:Y:S01]  /*63e50*/  LDL.LU R15, [R1+0xc] ;  /* 0x00000c00010f7983 */ /* 0x000ee20000300800 */
[----:B------:R-:W-:Y:S01]  /*63e60*/  LEA.HI.X.SX32 R11, R3, R2, 0x1, P6 ;  /* 0x00000002030b7211 */ /* 0x000fe200030f0eff */
[----:B------:R-:W-:-:S02]  /*63e70*/  IMAD R3, R28, 0x4, R20 ;  /* 0x000000041c037824 */ /* 0x000fc400078e0214 */
[----:B------:R-:W3:Y:S01]  /*63e80*/  LDL.LU R27, [R1+0x17e0] ;  /* 0x0017e000011b7983 */ /* 0x000ee20000300800 */
[----:B0-----:R-:W-:-:S03]  /*63e90*/  LEA R8, P2, R20, R0, 0x1 ;  /* 0x0000000014087211 */ /* 0x001fc600078408ff */
[----:B------:R-:W3:Y:S01]  /*63ea0*/  LDL.LU R12, [R1+0x17dc] ;  /* 0x0017dc00010c7983 */ /* 0x000ee20000300800 */
[----:B------:R-:W-:-:S03]  /*63eb0*/  LEA.HI.X.SX32 R9, R20, R2, 0x1, P2 ;  /* 0x0000000214097211 */ /* 0x000fc600010f0eff */
[----:B------:R-:W3:Y:S04]  /*63ec0*/  LDL.LU R20, [R1+0x1f4] ;  /* 0x0001f40001147983 */ /* 0x000ee80000300800 */
[----:B------:R0:W-:Y:S04]  /*63ed0*/  @P3 STG.E.U16 [R10.64], R21 ;  /* 0x000000150a003986 */ /* 0x0001e8000c10150a */
[----:B0-----:R-:W4:Y:S01]  /*63ee0*/  LDL.LU R11, [R1+0x1f0] ;  /* 0x0001f000010b7983 */ /* 0x001f220000300800 */
[----:B------:R-:W-:-:S03]  /*63ef0*/  LEA R10, P6, R3, R0, 0x1 ;  /* 0x00000000030a7211 */ /* 0x000fc600078c08ff */
[----:B--2---:R0:W-:Y:S01]  /*63f00*/  @P1 STG.E.U16 [R8.64], R29 ;  /* 0x0000001d08001986 */ /* 0x0041e2000c10150a */
[----:B---3--:R-:W-:Y:S01]  /*63f10*/  ISETP.LT.AND P2, PT, R20, c[0x0][0x17c], !P0 ;  /* 0x00005f0014007a0c */ /* 0x008fe20004741270 */
[----:B------:R-:W-:-:S05]  /*63f20*/  IMAD R20, R28, 0x4, R3 ;  /* 0x000000041c147824 */ /* 0x000fca00078e0203 */
[----:B0-----:R-:W-:-:S04]  /*63f30*/  LEA R8, P1, R20, R0, 0x1 ;  /* 0x0000000014087211 */ /* 0x001fc800078208ff */
[-C--:B------:R-:W-:Y:S02]  /*63f40*/  LEA.HI.X.SX32 R9, R20, R2.reuse, 0x1, P1 ;  /* 0x0000000214097211 */ /* 0x080fe400008f0eff */
[----:B----4-:R-:W-:Y:S02]  /*63f50*/  ISETP.LT.AND P3, PT, R11, c[0x0][0x17c], !P0 ;  /* 0x00005f000b007a0c */ /* 0x010fe40004761270 */
[----:B------:R-:W-:Y:S01]  /*63f60*/  LEA.HI.X.SX32 R11, R3, R2, 0x1, P6 ;  /* 0x00000002030b7211 */ /* 0x000fe200030f0eff */
[----:B------:R-:W-:Y:S02]  /*63f70*/  IMAD R3, R28, 0x4, R20 ;  /* 0x000000041c037824 */ /* 0x000fe400078e0214 */
[----:B------:R-:W2:Y:S04]  /*63f80*/  LDL.LU R20, [R1+0x1f8] ;  /* 0x0001f80001147983 */ /* 0x000ea80000300800 */
[----:B------:R0:W-:Y:S01]  /*63f90*/  @P4 STG.E.U16 [R10.64], R13 ;  /* 0x0000000d0a004986 */ /* 0x0001e2000c10150a */
[----:B------:R-:W-:-:S03]  /*63fa0*/  ISETP.LT.AND P1, PT, R23, c[0x0][0x17c], !P0 ;  /* 0x00005f0017007a0c */ /* 0x000fc60004721270 */
[----:B------:R-:W3:Y:S01]  /*63fb0*/  LDL.LU R23, [R1+0x20c] ;  /* 0x00020c0001177983 */ /* 0x000ee20000300800 */
[----:B0-----:R-:W-:-:S03]  /*63fc0*/  LEA R10, P6, R3, R0, 0x1 ;  /* 0x00000000030a7211 */ /* 0x001fc600078c08ff */
[----:B------:R0:W-:Y:S01]  /*63fd0*/  @P5 STG.E.U16 [R8.64], R14 ;  /* 0x0000000e08005986 */ /* 0x0001e2000c10150a */
[----:B------:R-:W-:Y:S02]  /*63fe0*/  LEA.HI.X.SX32 R11, R3, R2, 0x1, P6 ;  /* 0x00000002030b7211 */ /* 0x000fe400030f0eff */
[----:B--2---:R-:W-:Y:S01]  /*63ff0*/  ISETP.LT.AND P4, PT, R20, c[0x0][0x17c], !P0 ;  /* 0x00005f0014007a0c */ /* 0x004fe20004781270 */
[----:B------:R-:W-:Y:S02]  /*64000*/  IMAD R20, R28, 0x4, R3 ;  /* 0x000000041c147824 */ /* 0x000fe400078e0203 */
[----:B------:R-:W2:Y:S04]  /*64010*/  LDL.LU R3, [R1+0x204] ;  /* 0x0002040001037983 */ /* 0x000ea80000300800 */
[----:B0-----:R-:W4:Y:S01]  /*64020*/  LDL.LU R9, [R1+0x200] ;  /* 0x0002000001097983 */ /* 0x001f220000300800 */
[----:B------:R-:W-:-:S03]  /*64030*/  LEA R8, P6, R20, R0, 0x1 ;  /* 0x0000000014087211 */ /* 0x000fc600078c08ff */
[----:B------:R0:W-:Y:S01]  /*64040*/  @P3 STG.E.U16 [R10.64], R15 ;  /* 0x0000000f0a003986 */ /* 0x0001e2000c10150a */
[----:B------:R-:W-:Y:S01]  /*64050*/  PRMT R21, R13, 0x7632, R21 ;  /* 0x000076320d157816 */ /* 0x000fe20000000015 */
[--C-:B0-----:R-:W-:Y:S01]  /*64060*/  IMAD R11, R28, 0x4, R20.reuse ;  /* 0x000000041c0b7824 */ /* 0x101fe200078e0214 */
[----:B----4-:R-:W-:Y:S02]  /*64070*/  ISETP.LT.AND P5, PT, R9, c[0x0][0x17c], !P0 ;  /* 0x00005f0009007a0c */ /* 0x010fe400047a1270 */
[----:B------:R-:W-:Y:S02]  /*64080*/  LEA.HI.X.SX32 R9, R20, R2, 0x1, P6 ;  /* 0x0000000214097211 */ /* 0x000fe400030f0eff */
[----:B------:R-:W-:Y:S02]  /*64090*/  PRMT R20, R29, 0x7632, R20 ;  /* 0x000076321d147816 */ /* 0x000fe40000000014 */
[----:B------:R-:W4:Y:S04]  /*640a0*/  LDL.LU R29, [R1+0x214] ;  /* 0x00021400011d7983 */ /* 0x000f280000300800 */
[----:B------:R-:W3:Y:S04]  /*640b0*/  LDL.LU R13, [R1+0x17d8] ;  /* 0x0017d800010d7983 */ /* 0x000ee80000300800 */
[----:B------:R0:W-:Y:S04]  /*640c0*/  @P2 STG.E.U16 [R8.64], R20 ;  /* 0x0000001408002986 */ /* 0x0001e8000c10150a */
[----:B0-----:R-:W3:Y:S01]  /*640d0*/  LDL.LU R9, [R1+0x16c] ;  /* 0x00016c0001097983 */ /* 0x001ee20000300800 */
[----:B------:R-:W-:-:S02]  /*640e0*/  LEA R10, P6, R11, R0, 0x1 ;  /* 0x000000000b0a7211 */ /* 0x000fc400078c08ff */
[----:B--2---:R-:W-:Y:S01]  /*640f0*/  ISETP.LT.AND P3, PT, R3, c[0x0][0x17c], !P0 ;  /* 0x00005f0003007a0c */ /* 0x004fe20004761270 */
[----:B------:R-:W-:Y:S01]  /*64100*/  IMAD R3, R28, 0x4, R11 ;  /* 0x000000041c037824 */ /* 0x000fe200078e020b */
[----:B------:R-:W-:Y:S02]  /*64110*/  LEA.HI.X.SX32 R11, R11, R2, 0x1, P6 ;  /* 0x000000020b0b7211 */ /* 0x000fe400030f0eff */
[C---:B---3--:R-:W-:Y:S01]  /*64120*/  ISETP.LT.AND P2, PT, R9.reuse, c[0x0][0x17c], !P0 ;  /* 0x00005f0009007a0c */ /* 0x048fe20004741270 */
[----:B------:R-:W-:Y:S02]  /*64130*/  IMAD R20, R9, c[0x0][0x198], RZ ;  /* 0x0000660009147a24 */ /* 0x000fe400078e02ff */
[----:B------:R-:W2:Y:S01]  /*64140*/  LDL.LU R9, [R1+0x208] ;  /* 0x0002080001097983 */ /* 0x000ea20000300800 */
[----:B------:R-:W-:-:S03]  /*64150*/  LEA R8, P6, R3, R0, 0x1 ;  /* 0x0000000003087211 */ /* 0x000fc600078c08ff */
[----:B------:R0:W-:Y:S01]  /*64160*/  @P4 STG.E.U16 [R10.64], R21 ;  /* 0x000000150a004986 */ /* 0x0001e2000c10150a */
[----:B------:R-:W-:-:S03]  /*64170*/  PRMT R22, R14, 0x7632, R22 ;  /* 0x000076320e167816 */ /* 0x000fc60000000016 */
[----:B------:R-:W3:Y:S01]  /*64180*/  LDL.LU R14, [R1+0x17d4] ;  /* 0x0017d400010e7983 */ /* 0x000ee20000300800 */
[----:B0-----:R-:W-:-:S03]  /*64190*/  PRMT R21, R15, 0x7632, R21 ;  /* 0x000076320f157816 */ /* 0x001fc60000000015 */
[----:B------:R-:W3:Y:S01]  /*641a0*/  LDL.LU R15, [R1+0x17d0] ;  /* 0x0017d000010f7983 */ /* 0x000ee20000300800 */
[----:B--2---:R-:W-:Y:S02]  /*641b0*/  ISETP.LT.AND P4, PT, R9, c[0x0][0x17c], !P0 ;  /* 0x00005f0009007a0c */ /* 0x004fe40004781270 */
[----:B------:R-:W-:Y:S01]  /*641c0*/  LEA.HI.X.SX32 R9, R3, R2, 0x1, P6 ;  /* 0x0000000203097211 */ /* 0x000fe200030f0eff */
[----:B------:R-:W-:Y:S01]  /*641d0*/  IMAD R3, R28, 0x8, R3 ;  /* 0x000000081c037824 */ /* 0x000fe200078e0203 */
[----:B------:R-:W-:-:S03]  /*641e0*/  LEA R10, P6, R20, R0, 0x1 ;  /* 0x00000000140a7211 */ /* 0x000fc600078c08ff */
[----:B------:R0:W-:Y:S01]  /*641f0*/  @P1 STG.E.U16 [R8.64], R22 ;  /* 0x0000001608001986 */ /* 0x0001e2000c10150a */
[----:B------:R-:W-:Y:S01]  /*64200*/  LEA.HI.X.SX32 R11, R20, R2, 0x1, P6 ;  /* 0x00000002140b7211 */ /* 0x000fe200030f0eff */
[----:B------:R-:W-:Y:S01]  /*64210*/  IMAD R20, R28, 0x4, R3 ;  /* 0x000000041c147824 */ /* 0x000fe200078e0203 */
[----:B------:R-:W-:Y:S02]  /*64220*/  ISETP.LT.AND P1, PT, R23, c[0x0][0x17c], !P0 ;  /* 0x00005f0017007a0c */ /* 0x000fe40004721270 */
[C---:B0-----:R-:W-:Y:S01]  /*64230*/  LEA R8, P6, R3.reuse, R0, 0x1 ;  /* 0x0000000003087211 */ /* 0x041fe200078c08ff */
[----:B------:R-:W2:Y:S03]  /*64240*/  LDL.LU R22, [R1+0x21c] ;  /* 0x00021c0001167983 */ /* 0x000ea60000300800 */
[----:B------:R-:W-:Y:S01]  /*64250*/  LEA.HI.X.SX32 R9, R3, R2, 0x1, P6 ;  /* 0x0000000203097211 */ /* 0x000fe200030f0eff */
[----:B------:R-:W2:Y:S04]  /*64260*/  LDL.LU R23, [R1+0x224] ;  /* 0x0002240001177983 */ /* 0x000ea80000300800 */
[----:B------:R-:W2:Y:S04]  /*64270*/  LDL.LU R3, [R1+0x210] ;  /* 0x0002100001037983 */ /* 0x000ea80000300800 */
[----:B------:R0:W-:Y:S04]  /*64280*/  @P2 STG.E.U16 [R10.64], R21 ;  /* 0x000000150a002986 */ /* 0x0001e8000c10150a */
[----:B------:R1:W-:Y:S01]  /*64290*/  @P5 STG.E.U16 [R8.64], R12 ;  /* 0x0000000c08005986 */ /* 0x0003e2000c10150a */
[----:B0-----:R-:W-:-:S03]  /*642a0*/  LEA R10, P6, R20, R0, 0x1 ;  /* 0x00000000140a7211 */ /* 0x001fc600078c08ff */
[----:B------:R-:W3:Y:S01]  /*642b0*/  LDL.LU R21, [R1+0x220] ;  /* 0x0002200001157983 */ /* 0x000ee20000300800 */
[----:B------:R-:W-:Y:S02]  /*642c0*/  LEA.HI.X.SX32 R11, R20, R2, 0x1, P6 ;  /* 0x00000002140b7211 */ /* 0x000fe400030f0eff */
[----:B----4-:R-:W-:Y:S02]  /*642d0*/  ISETP.LT.AND P5, PT, R29, c[0x0][0x17c], !P0 ;  /* 0x00005f001d007a0c */ /* 0x010fe400047a1270 */
[----:B------:R-:W4:Y:S01]  /*642e0*/  LDL.LU R29, [R1+0x228] ;  /* 0x00022800011d7983 */ /* 0x000f220000300800 */
[----:B--2---:R-:W-:Y:S01]  /*642f0*/  ISETP.LT.AND P2, PT, R3, c[0x0][0x17c], !P0 ;  /* 0x00005f0003007a0c */ /* 0x004fe20004741270 */
[----:B------:R-:W-:-:S05]  /*64300*/  IMAD R3, R28, 0x4, R20 ;  /* 0x000000041c037824 */ /* 0x000fca00078e0214 */
[----:B-1----:R-:W-:Y:S01]  /*64310*/  LEA R8, P6, R3, R0, 0x1 ;  /* 0x0000000003087211 */ /* 0x002fe200078c08ff */
[----:B------:R-:W-:-:S03]  /*64320*/  IMAD R20, R28, 0x4, R3 ;  /* 0x000000041c147824 */ /* 0x000fc600078e0203 */
[----:B------:R-:W-:Y:S02]  /*64330*/  LEA.HI.X.SX32 R9, R3, R2, 0x1, P6 ;  /* 0x0000000203097211 */ /* 0x000fe400030f0eff */
[----:B------:R-:W2:Y:S04]  /*64340*/  LDL.LU R3, [R1+0x218] ;  /* 0x0002180001037983 */ /* 0x000ea80000300800 */
[----:B------:R0:W-:Y:S04]  /*64350*/  @P3 STG.E.U16 [R10.64], R16 ;  /* 0x000000100a003986 */ /* 0x0001e8000c10150a */
[----:B------:R1:W-:Y:S01]  /*64360*/  @P4 STG.E.U16 [R8.64], R24 ;  /* 0x0000001808004986 */ /* 0x0003e2000c10150a */
[----:B0-----:R-:W-:-:S04]  /*64370*/  LEA R10, P6, R20, R0, 0x1 ;  /* 0x00000000140a7211 */ /* 0x001fc800078c08ff */
[----:B------:R-:W-:Y:S02]  /*64380*/  LEA.HI.X.SX32 R11, R20, R2, 0x1, P6 ;  /* 0x00000002140b7211 */ /* 0x000fe400030f0eff */
[----:B------:R-:W-:-:S03]  /*64390*/  PRMT R12, R12, 0x7632, R12 ;  /* 0x000076320c0c7816 */ /* 0x000fc6000000000c */
[----:B------:R0:W-:Y:S01]  /*643a0*/  @P1 STG.E.U16 [R10.64], R4 ;  /* 0x000000040a001986 */ /* 0x0001e2000c10150a */
[----:B------:R-:W-:Y:S02]  /*643b0*/  ISETP.LT.AND P4, PT, R22, c[0x0][0x17c], !P0 ;  /* 0x00005f0016007a0c */ /* 0x000fe40004781270 */
[----:B------:R-:W-:Y:S01]  /*643c0*/  PRMT R16, R16, 0x7632, R16 ;  /* 0x0000763210107816 */ /* 0x000fe20000000010 */
[----:B------:R-:W4:Y:S01]  /*643d0*/  LDL.LU R22, [R1+0x230] ;  /* 0x0002300001167983 */ /* 0x000f220000300800 */
[----:B---3--:R-:W-:-:S03]  /*643e0*/  ISETP.LT.AND P1, PT, R21, c[0x0][0x17c], !P0 ;  /* 0x00005f0015007a0c */ /* 0x008fc60004721270 */
[----:B------:R-:W3:Y:S01]  /*643f0*/  LDL.LU R21, [R1+0x234] ;  /* 0x0002340001157983 */ /* 0x000ee20000300800 */
[----:B--2---:R-:W-:Y:S01]  /*64400*/  ISETP.LT.AND P3, PT, R3, c[0x0][0x17c], !P0 ;  /* 0x00005f0003007a0c */ /* 0x004fe20004761270 */
[----:B------:R-:W-:-:S04]  /*64410*/  IMAD R3, R28, 0x4, R20 ;  /* 0x000000041c037824 */ /* 0x000fc800078e0214 */
[----:B------:R-:W-:Y:S01]  /*64420*/  IMAD R20, R28, 0x4, R3 ;  /* 0x000000041c147824 */ /* 0x000fe200078e0203 */
[----:B-1----:R-:W-:-:S04]  /*64430*/  LEA R8, P6, R3, R0, 0x1 ;  /* 0x0000000003087211 */ /* 0x002fc800078c08ff */
[----:B------:R-:W-:Y:S02]  /*64440*/  LEA.HI.X.SX32 R9, R3, R2, 0x1, P6 ;  /* 0x0000000203097211 */ /* 0x000fe400030f0eff */
[----:B0-----:R-:W-:-:S04]  /*64450*/  LEA R10, P6, R20, R0, 0x1 ;  /* 0x00000000140a7211 */ /* 0x001fc800078c08ff */
[----:B------:R-:W-:Y:S01]  /*64460*/  LEA.HI.X.SX32 R11, R20, R2, 0x1, P6 ;  /* 0x00000002140b7211 */ /* 0x000fe200030f0eff */
[----:B------:R-:W-:Y:S01]  /*64470*/  @P2 STG.E.U16 [R8.64], R12 ;  /* 0x0000000c08002986 */ /* 0x000fe2000c10150a */
[----:B------:R-:W-:-:S03]  /*64480*/  ISETP.LT.AND P2, PT, R23, c[0x0][0x17c], !P0 ;  /* 0x00005f0017007a0c */ /* 0x000fc60004741270 */
[----:B------:R-:W2:Y:S04]  /*64490*/  LDL.LU R23, [R1+0x238] ;  /* 0x0002380001177983 */ /* 0x000ea80000300800 */
[----:B------:R0:W-:Y:S04]  /*644a0*/  @P5 STG.E.U16 [R10.64], R16 ;  /* 0x000000100a005986 */ /* 0x0001e8000c10150a */
[----:B0-----:R-:W2:Y:S01]  /*644b0*/  LDL.LU R16, [R1+0x22c] ;  /* 0x00022c0001107983 */ /* 0x001ea20000300800 */
[----:B------:R-:W-:Y:S01]  /*644c0*/  IMAD R3, R28, 0x4, R20 ;  /* 0x000000041c037824 */ /* 0x000fe200078e0214 */
[----:B----4-:R-:W-:-:S02]  /*644d0*/  ISETP.LT.AND P5, PT, R29, c[0x0][0x17c], !P0 ;  /* 0x00005f001d007a0c */ /* 0x010fc400047a1270 */
[----:B------:R-:W4:Y:S04]  /*644e0*/  LDL.LU R20, [R1+0x23c] ;  /* 0x00023c0001147983 */ /* 0x000f280000300800 */
[----:B------:R-:W4:Y:S01]  /*644f0*/  LDL.LU R29, [R1+0x240] ;  /* 0x00024000011d7983 */ /* 0x000f220000300800 */
[C---:B------:R-:W-:Y:S01]  /*64500*/  LEA R8, P6, R3.reuse, R0, 0x1 ;  /* 0x0000000003087211 */ /* 0x040fe200078c08ff */
[----:B------:R-:W-:Y:S01]  /*64510*/  IMAD R11, R28, 0x4, R3 ;  /* 0x000000041c0b7824 */ /* 0x000fe200078e0203 */
[----:B------:R-:W-:Y:S02]  /*64520*/  PRMT R24, R24, 0x7632, R24 ;  /* 0x0000763218187816 */ /* 0x000fe40000000018 */
[----:B------:R-:W-:Y:S01]  /*64530*/  LEA.HI.X.SX32 R9, R3, R2, 0x1, P6 ;  /* 0x0000000203097211 */ /* 0x000fe200030f0eff */
[----:B------:R-:W-:Y:S01]  /*64540*/  IMAD R3, R28, 0x4, R11 ;  /* 0x000000041c037824 */ /* 0x000fe200078e020b */
[----:B------:R-:W-:-:S02]  /*64550*/  LEA R10, P6, R11, R0, 0x1 ;  /* 0x000000000b0a7211 */ /* 0x000fc400078c08ff */
[----:B------:R-:W-:Y:S01]  /*64560*/  PRMT R12, R4, 0x7632, R12 ;  /* 0x00007632040c7816 */ /* 0x000fe2000000000c */
[----:B------:R0:W-:Y:S01]  /*64570*/  @P3 STG.E.U16 [R8.64], R24 ;  /* 0x0000001808003986 */ /* 0x0001e2000c10150a */
[----:B------:R-:W-:Y:S01]  /*64580*/  LEA.HI.X.SX32 R11, R11, R2, 0x1, P6 ;  /* 0x000000020b0b7211 */ /* 0x000fe200030f0eff */
[----:B------:R-:W-:-:S04]  /*64590*/  IMAD R4, R28, 0x4, R3 ;  /* 0x000000041c047824 */ /* 0x000fc800078e0203 */
[----:B------:R1:W-:Y:S01]  /*645a0*/  @P4 STG.E.U16 [R10.64], R12 ;  /* 0x0000000c0a004986 */ /* 0x0003e2000c10150a */
[----:B------:R-:W-:-:S03]  /*645b0*/  ISETP.LT.AND P4, PT, R22, c[0x0][0x17c], !P0 ;  /* 0x00005f0016007a0c */ /* 0x000fc60004781270 */
[----:B------:R-:W4:Y:S01]  /*645c0*/  LDL.LU R22, [R1+0x18c] ;  /* 0x00018c0001167983 */ /* 0x000f220000300800 */
[----:B0-----:R-:W-:-:S04]  /*645d0*/  LEA R8, P6, R3, R0, 0x1 ;  /* 0x0000000003087211 */ /* 0x001fc800078c08ff */
        /* <DEDUP_REMOVED lines=8> */
[----:B------:R-:W-:Y:S02]  /*64660*/  LEA.HI.X.SX32 R9, R3, R2, 0x1, P6 ;  /* 0x0000000203097211 */ /* 0x000fe400030f0eff */
[----:B-1----:R-:W-:-:S04]  /*64670*/  LEA R10, P6, R4, R0, 0x1 ;  /* 0x00000000040a7211 */ /* 0x002fc800078c08ff */
[----:B------:R-:W-:Y:S01]  /*64680*/  LEA.HI.X.SX32 R11, R4, R2, 0x1, P6 ;  /* 0x00000002040b7211 */ /* 0x000fe200030f0eff */
[----:B------:R0:W-:Y:S01]  /*64690*/  @P5 STG.E.U16 [R8.64], R25 ;  /* 0x0000001908005986 */ /* 0x0001e2000c10150a */
[----:B---3--:R-:W-:-:S03]  /*646a0*/  ISETP.LT.AND P1, PT, R21, c[0x0][0x17c], !P0 ;  /* 0x00005f0015007a0c */ /* 0x008fc60004721270 */
[----:B------:R-:W3:Y:S01]  /*646b0*/  LDL.LU R21, [R1+0x244] ;  /* 0x0002440001157983 */ /* 0x000ee20000300800 */
[----:B--2---:R-:W-:-:S03]  /*646c0*/  ISETP.LT.AND P2, PT, R23, c[0x0][0x17c], !P0 ;  /* 0x00005f0017007a0c */ /* 0x004fc60004741270 */
[----:B------:R-:W2:Y:S01]  /*646d0*/  LDL.LU R23, [R1+0x248] ;  /* 0x0002480001177983 */ /* 0x000ea20000300800 */
[----:B------:R-:W-:-:S03]  /*646e0*/  ISETP.LT.AND P3, PT, R16, c[0x0][0x17c], !P0 ;  /* 0x00005f0010007a0c */ /* 0x000fc60004761270 */
[----:B------:R-:W2:Y:S10]  /*646f0*/  LDL.LU R16, [R1+0x24c] ;  /* 0x00024c0001107983 */ /* 0x000eb40000300800 */
[----:B------:R1:W-:Y:S01]  /*64700*/  @P3 STG.E.U16 [R10.64], R5 ;  /* 0x000000050a003986 */ /* 0x0003e2000c10150a */
[----:B----4-:R-:W-:-:S03]  /*64710*/  ISETP.LT.AND P3, PT, R29, c[0x0][0x17c], !P0 ;  /* 0x00005f001d007a0c */ /* 0x010fc60004761270 */
[----:B------:R-:W4:Y:S01]  /*64720*/  LDL.LU R29, [R1+0x250] ;  /* 0x00025000011d7983 */ /* 0x000f220000300800 */
[----:B------:R-:W-:-:S04]  /*64730*/  IMAD R3, R28, 0x4, R4 ;  /* 0x000000041c037824 */ /* 0x000fc800078e0204 */
[C---:B------:R-:W-:Y:S01]  /*64740*/  IMAD R4, R28.reuse, 0x4, R3 ;  /* 0x000000041c047824 */ /* 0x040fe200078e0203 */
[----:B0-----:R-:W-:Y:S02]  /*64750*/  LEA R8, P6, R3, R0, 0x1 ;  /* 0x0000000003087211 */ /* 0x001fe400078c08ff */
[----:B------:R-:W-:Y:S02]  /*64760*/  PRMT R13, R13, 0x7632, R13 ;  /* 0x000076320d0d7816 */ /* 0x000fe4000000000d */
[----:B------:R-:W-:Y:S01]  /*64770*/  LEA.HI.X.SX32 R9, R3, R2, 0x1, P6 ;  /* 0x0000000203097211 */ /* 0x000fe200030f0eff */
[----:B------:R-:W-:Y:S01]  /*64780*/  IMAD R3, R28, 0x4, R4 ;  /* 0x000000041c037824 */ /* 0x000fe200078e0204 */
[C---:B-1----:R-:W-:Y:S02]  /*64790*/  LEA R10, P6, R4.reuse, R0, 0x1 ;  /* 0x00000000040a7211 */ /* 0x042fe400078c08ff */
[----:B------:R-:W-:Y:S01]  /*647a0*/  PRMT R17, R17, 0x7632, R17 ;  /* 0x0000763211117816 */ /* 0x000fe20000000011 */
[----:B------:R0:W-:Y:S01]  /*647b0*/  @P4 STG.E.U16 [R8.64], R13 ;  /* 0x0000000d08004986 */ /* 0x0001e2000c10150a */
[----:B------:R-:W-:Y:S01]  /*647c0*/  LEA.HI.X.SX32 R11, R4, R2, 0x1, P6 ;  /* 0x00000002040b7211 */ /* 0x000fe200030f0eff */
[----:B------:R-:W-:Y:S01]  /*647d0*/  IMAD R4, R22, c[0x0][0x198], RZ ;  /* 0x0000660016047a24 */ /* 0x000fe200078e02ff */
[----:B------:R-:W-:-:S02]  /*647e0*/  ISETP.LT.AND P5, PT, R20, c[0x0][0x17c], !P0 ;  /* 0x00005f0014007a0c */ /* 0x000fc400047a1270 */
[----:B------:R-:W4:Y:S01]  /*647f0*/  LDL.LU R20, [R1+0x254] ;  /* 0x0002540001147983 */ /* 0x000f220000300800 */
[----:B------:R-:W-:Y:S02]  /*64800*/  ISETP.LT.AND P4, PT, R22, c[0x0][0x17c], !P0 ;  /* 0x00005f0016007a0c */ /* 0x000fe40004781270 */
[C---:B0-----:R-:W-:Y:S01]  /*64810*/  LEA R8, P6, R3.reuse, R0, 0x1 ;  /* 0x0000000003087211 */ /* 0x041fe200078c08ff */
[----:B------:R0:W-:Y:S03]  /*64820*/  @P1 STG.E.U16 [R10.64], R17 ;  /* 0x000000110a001986 */ /* 0x0001e6000c10150a */
[----:B------:R-:W-:Y:S01]  /*64830*/  LEA.HI.X.SX32 R9, R3, R2, 0x1, P6 ;  /* 0x0000000203097211 */ /* 0x000fe200030f0eff */
[----:B------:R-:W4:Y:S01]  /*64840*/  LDL.LU R22, [R1+0x258] ;  /* 0x0002580001167983 */ /* 0x000f220000300800 */
[----:B------:R-:W-:Y:S01]  /*64850*/  IMAD R3, R28, 0x8, R3 ;  /* 0x000000081c037824 */ /* 0x000fe200078e0203 */
[----:B------:R-:W-:-:S02]  /*64860*/  PRMT R25, R25, 0x7632, R25 ;  /* 0x0000763219197816 */ /* 0x000fc40000000019 */
[----:B0-----:R-:W-:-:S03]  /*64870*/  LEA R10, P6, R4, R0, 0x1 ;  /* 0x00000000040a7211 */ /* 0x001fc600078c08ff */
[----:B------:R0:W-:Y:S01]  /*64880*/  @P2 STG.E.U16 [R8.64], R25 ;  /* 0x0000001908002986 */ /* 0x0001e2000c10150a */
[----:B------:R-:W-:Y:S02]  /*64890*/  LEA.HI.X.SX32 R11, R4, R2, 0x1, P6 ;  /* 0x00000002040b7211 */ /* 0x000fe400030f0eff */
[----:B------:R-:W-:Y:S02]  /*648a0*/  LEA R4, P6, R3, R0, 0x1 ;  /* 0x0000000003047211 */ /* 0x000fe400078c08ff */
[----:B0-----:R-:W-:Y:S02]  /*648b0*/  PRMT R8, R5, 0x7632, R8 ;  /* 0x0000763205087816 */ /* 0x001fe40000000008 */
[----:B------:R-:W-:Y:S02]  /*648c0*/  LEA.HI.X.SX32 R5, R3, R2, 0x1, P6 ;  /* 0x0000000203057211 */ /* 0x000fe400030f0eff */
[----:B---3--:R-:W-:Y:S01]  /*648d0*/  ISETP.LT.AND P1, PT, R21, c[0x0][0x17c], !P0 ;  /* 0x00005f0015007a0c */ /* 0x008fe20004721270 */
[----:B------:R0:W-:Y:S04]  /*648e0*/  @P4 STG.E.U16 [R10.64], R8 ;  /* 0x000000080a004986 */ /* 0x0001e8000c10150a */
[----:B------:R-:W3:Y:S04]  /*648f0*/  LDL.LU R21, [R1+0x25c] ;  /* 0x00025c0001157983 */ /* 0x000ee80000300800 */
[----:B------:R1:W-:Y:S01]  /*64900*/  @P5 STG.E.U16 [R4.64], R14 ;  /* 0x0000000e04005986 */ /* 0x0003e2000c10150a */
[----:B--2---:R-:W-:-:S03]  /*64910*/  ISETP.LT.AND P2, PT, R23, c[0x0][0x17c], !P0 ;  /* 0x00005f0017007a0c */ /* 0x004fc60004741270 */
[----:B------:R-:W2:Y:S01]  /*64920*/  LDL.LU R23, [R1+0x260] ;  /* 0x0002600001177983 */ /* 0x000ea20000300800 */
[----:B----4-:R-:W-:-:S03]  /*64930*/  ISETP.LT.AND P5, PT, R29, c[0x0][0x17c], !P0 ;  /* 0x00005f001d007a0c */ /* 0x010fc600047a1270 */
[----:B------:R-:W4:Y:S01]  /*64940*/  LDL.LU R29, [R1+0x264] ;  /* 0x00026400011d7983 */ /* 0x000f220000300800 */
[----:B------:R-:W-:-:S04]  /*64950*/  IMAD R9, R28, 0x4, R3 ;  /* 0x000000041c097824 */ /* 0x000fc800078e0203 */
[----:B------:R-:W-:Y:S01]  /*64960*/  IMAD R3, R28, 0x4, R9 ;  /* 0x000000041c037824 */ /* 0x000fe200078e0209 */
[----:B0-----:R-:W-:-:S04]  /*64970*/  LEA R8, P6, R9, R0, 0x1 ;  /* 0x0000000009087211 */ /* 0x001fc800078c08ff */
[----:B------:R-:W-:Y:S01]  /*64980*/  LEA.HI.X.SX32 R9, R9, R2, 0x1, P6 ;  /* 0x0000000209097211 */ /* 0x000fe200030f0eff */
[----:B------:R-:W-:Y:S01]  /*64990*/  IMAD R10, R28, 0x4, R3 ;  /* 0x000000041c0a7824 */ /* 0x000fe200078e0203 */
[----:B-1----:R-:W-:-:S03]  /*649a0*/  LEA R4, P6, R3, R0, 0x1 ;  /* 0x0000000003047211 */ /* 0x002fc600078c08ff */
[----:B------:R0:W-:Y:S01]  /*649b0*/  @P3 STG.E.U16 [R8.64], R18 ;  /* 0x0000001208003986 */ /* 0x0001e2000c10150a */
[----:B------:R-:W-:Y:S01]  /*649c0*/  LEA.HI.X.SX32 R5, R3, R2, 0x1, P6 ;  /* 0x0000000203057211 */ /* 0x000fe200030f0eff */
[----:B------:R-:W-:Y:S01]  /*649d0*/  IMAD R3, R28, 0x4, R10 ;  /* 0x000000041c037824 */ /* 0x000fe200078e020a */
[----:B------:R-:W-:-:S03]  /*649e0*/  ISETP.LT.AND P4, PT, R16, c[0x0][0x17c], !P0 ;  /* 0x00005f0010007a0c */ /* 0x000fc60004781270 */
[----:B------:R1:W-:Y:S01]  /*649f0*/  @P1 STG.E.U16 [R4.64], R26 ;  /* 0x0000001a04001986 */ /* 0x0003e2000c10150a */
[----:B0-----:R-:W-:Y:S02]  /*64a00*/  LEA R8, P6, R10, R0, 0x1 ;  /* 0x000000000a087211 */ /* 0x001fe400078c08ff */
[----:B------:R-:W-:Y:S02]  /*64a10*/  ISETP.LT.AND P1, PT, R22, c[0x0][0x17c], !P0 ;  /* 0x00005f0016007a0c */ /* 0x000fe40004721270 */
[----:B------:R-:W-:Y:S01]  /*64a20*/  LEA.HI.X.SX32 R9, R10, R2, 0x1, P6 ;  /* 0x000000020a097211 */ /* 0x000fe200030f0eff */
[----:B------:R-:W2:Y:S01]  /*64a30*/  LDL.LU R22, [R1+0x268] ;  /* 0x0002680001167983 */ /* 0x000ea20000300800 */
[----:B------:R-:W-:Y:S01]  /*64a40*/  IMAD R10, R28, 0x4, R3 ;  /* 0x000000041c0a7824 */ /* 0x000fe200078e0203 */
[C---:B-1----:R-:W-:Y:S02]  /*64a50*/  LEA R4, P6, R3.reuse, R0, 0x1 ;  /* 0x0000000003047211 */ /* 0x042fe400078c08ff */
[----:B------:R-:W2:Y:S02]  /*64a60*/  LDL.LU R12, [R1+0x26c] ;  /* 0x00026c00010c7983 */ /* 0x000ea40000300800 */
[----:B------:R-:W-:-:S02]  /*64a70*/  LEA.HI.X.SX32 R5, R3, R2, 0x1, P6 ;  /* 0x0000000203057211 */ /* 0x000fc400030f0eff */
[----:B------:R0:W-:Y:S01]  /*64a80*/  @P2 STG.E.U16 [R8.64], R6 ;  /* 0x0000000608002986 */ /* 0x0001e2000c10150a */
[----:B------:R-:W-:Y:S02]  /*64a90*/  PRMT R14, R14, 0x7632, R14 ;  /* 0x000076320e0e7816 */ /* 0x000fe4000000000e */
[----:B------:R-:W-:Y:S01]  /*64aa0*/  ISETP.LT.AND P3, PT, R20, c[0x0][0x17c], !P0 ;  /* 0x00005f0014007a0c */ /* 0x000fe20004761270 */
[----:B------:R-:W2:Y:S01]  /*64ab0*/  LDL.LU R24, [R1+0x270] ;  /* 0x0002700001187983 */ /* 0x000ea20000300800 */
[----:B------:R-:W-:-:S03]  /*64ac0*/  PRMT R18, R18, 0x7632, R18 ;  /* 0x0000763212127816 */ /* 0x000fc60000000012 */
[----:B------:R-:W2:Y:S01]  /*64ad0*/  LDL.LU R16, [R1+0x274] ;  /* 0x0002740001107983 */ /* 0x000ea20000300800 */
[----:B0-----:R-:W-:-:S03]  /*64ae0*/  LEA R8, P6, R10, R0, 0x1 ;  /* 0x000000000a087211 */ /* 0x001fc600078c08ff */
[----:B------:R-:W2:Y:S01]  /*64af0*/  LDL.LU R20, [R1+0x278] ;  /* 0x0002780001147983 */ /* 0x000ea20000300800 */
[----:B------:R-:W-:-:S03]  /*64b00*/  LEA.HI.X.SX32 R9, R10, R2, 0x1, P6 ;  /* 0x000000020a097211 */ /* 0x000fc600030f0eff */
[----:B------:R-:W-:Y:S01]  /*64b10*/  @P4 STG.E.U16 [R4.64], R14 ;  /* 0x0000000e04004986 */ /* 0x000fe2000c10150a */
[----:B---3--:R-:W-:-:S03]  /*64b20*/  ISETP.LT.AND P2, PT, R21, c[0x0][0x17c], !P0 ;  /* 0x00005f0015007a0c */ /* 0x008fc60004741270 */
[----:B------:R0:W-:Y:S04]  /*64b30*/  @P5 STG.E.U16 [R8.64], R18 ;  /* 0x0000001208005986 */ /* 0x0001e8000c10150a */
[----:B------:R-:W3:Y:S01]  /*64b40*/  LDL.LU R21, [R1+0x134] ;  /* 0x0001340001157983 */ /* 0x000ee20000300800 */
[----:B----4-:R-:W-:-:S03]  /*64b50*/  ISETP.LT.AND P5, PT, R29, c[0x0][0x17c], !P0 ;  /* 0x00005f001d007a0c */ /* 0x010fc600047a1270 */
[----:B------:R-:W4:Y:S01]  /*64b60*/  LDL.LU R29, [R1+0x27c] ;  /* 0x00027c00011d7983 */ /* 0x000f220000300800 */
[----:B------:R-:W-:-:S04]  /*64b70*/  IMAD R3, R28, 0x4, R10 ;  /* 0x000000041c037824 */ /* 0x000fc800078e020a */
[----:B0-----:R-:W-:Y:S01]  /*64b80*/  IMAD R9, R28, 0x4, R3 ;  /* 0x000000041c097824 */ /* 0x001fe200078e0203 */
[C---:B------:R-:W-:Y:S02]  /*64b90*/  LEA R4, P6, R3.reuse, R0, 0x1 ;  /* 0x0000000003047211 */ /* 0x040fe400078c08ff */
[----:B------:R-:W-:Y:S02]  /*64ba0*/  PRMT R26, R26, 0x7632, R26 ;  /* 0x000076321a1a7816 */ /* 0x000fe4000000001a */
[----:B------:R-:W-:Y:S01]  /*64bb0*/  LEA.HI.X.SX32 R5, R3, R2, 0x1, P6 ;  /* 0x0000000203057211 */ /* 0x000fe200030f0eff */
[----:B------:R-:W-:Y:S01]  /*64bc0*/  IMAD R3, R28, 0x4, R9 ;  /* 0x000000041c037824 */ /* 0x000fe200078e0209 */
[C---:B------:R-:W-:Y:S02]  /*64bd0*/  LEA R8, P6, R9.reuse, R0, 0x1 ;  /* 0x0000000009087211 */ /* 0x040fe400078c08ff */
[----:B------:R-:W-:Y:S01]  /*64be0*/  PRMT R10, R6, 0x7632, R10 ;  /* 0x00007632060a7816 */ /* 0x000fe2000000000a */
[----:B------:R0:W-:Y:S01]  /*64bf0*/  @P3 STG.E.U16 [R4.64], R26 ;  /* 0x0000001a04003986 */ /* 0x0001e2000c10150a */
[----:B------:R-:W-:Y:S01]  /*64c00*/  LEA.HI.X.SX32 R9, R9, R2, 0x1, P6 ;  /* 0x0000000209097211 */ /* 0x000fe200030f0eff */
[----:B------:R-:W-:Y:S01]  /*64c10*/  IMAD R6, R28, 0x4, R3 ;  /* 0x000000041c067824 */ /* 0x000fe200078e0203 */
[----:B--2---:R-:W-:-:S02]  /*64c20*/  ISETP.LT.AND P4, PT, R23, c[0x0][0x17c], !P0 ;  /* 0x00005f0017007a0c */ /* 0x004fc40004781270 */
[----:B------:R-:W2:Y:S01]  /*64c30*/  LDL.LU R23, [R1+0x128] ;  /* 0x0001280001177983 */ /* 0x000ea20000300800 */
[----:B0-----:R-:W-:-:S03]  /*64c40*/  LEA R4, P6, R3, R0, 0x1 ;  /* 0x0000000003047211 */ /* 0x001fc600078c08ff */
        /* <DEDUP_REMOVED lines=8> */
[----:B------:R-:W-:Y:S02]  /*64cd0*/  ISETP.LT.AND P1, PT, R12, c[0x0][0x17c], !P0 ;  /* 0x00005f000c007a0c */ /* 0x000fe40004721270 */
[----:B------:R-:W-:Y:S01]  /*64ce0*/  LEA.HI.X.SX32 R5, R3, R2, 0x1, P6 ;  /* 0x0000000203057211 */ /* 0x000fe200030f0eff */
[----:B------:R-:W-:Y:S01]  /*64cf0*/  IMAD R3, R28, 0x4, R6 ;  /* 0x000000041c037824 */ /* 0x000fe200078e0206 */
[----:B------:R-:W-:Y:S02]  /*64d00*/  ISETP.LT.AND P3, PT, R22, c[0x0][0x17c], !P0 ;  /* 0x00005f0016007a0c */ /* 0x000fe40004761270 */
[C---:B------:R-:W-:Y:S01]  /*64d10*/  LEA R12, P6, R6.reuse, R0, 0x1 ;  /* 0x00000000060c7211 */ /* 0x040fe200078c08ff */
[----:B------:R-:W-:Y:S03]  /*64d20*/  @P4 STG.E.U16 [R8.64], R19 ;  /* 0x0000001308004986 */ /* 0x000fe6000c10150a */
[----:B------:R-:W-:Y:S01]  /*64d30*/  LEA.HI.X.SX32 R13, R6, R2, 0x1, P6 ;  /* 0x00000002060d7211 */ /* 0x000fe200030f0eff */
[----:B------:R0:W-:Y:S01]  /*64d40*/  @P5 STG.E.U16 [R4.64], R27 ;  /* 0x0000001b04005986 */ /* 0x0001e2000c10150a */
[----:B------:R-:W-:Y:S01]  /*64d50*/  ISETP.LT.AND P5, PT, R20, c[0x0][0x17c], !P0 ;  /* 0x00005f0014007a0c */ /* 0x000fe200047a1270 */
[----:B------:R-:W-:Y:S01]  /*64d60*/  IMAD R20, R28, 0x4, R3 ;  /* 0x000000041c147824 */ /* 0x000fe200078e0203 */
[----:B------:R-:W-:Y:S01]  /*64d70*/  ISETP.LT.AND P2, PT, R24, c[0x0][0x17c], !P0 ;  /* 0x00005f0018007a0c */ /* 0x000fe20004741270 */
[----:B------:R-:W2:Y:S04]  /*64d80*/  LDL.LU R22, [R1+0x1a0] ;  /* 0x0001a00001167983 */ /* 0x000ea80000300800 */
[----:B---3--:R-:W1:Y:S01]  /*64d90*/  LDS.128 R8, [R21] ;  /* 0x0000000015087984 */ /* 0x008e620000000c00 */
[----:B0-----:R-:W-:-:S04]  /*64da0*/  LEA R4, P6, R3, R0, 0x1 ;  /* 0x0000000003047211 */ /* 0x001fc800078c08ff */
[----:B------:R-:W-:Y:S02]  /*64db0*/  LEA.HI.X.SX32 R5, R3, R2, 0x1, P6 ;  /* 0x0000000203057211 */ /* 0x000fe400030f0eff */
[----:B------:R-:W-:Y:S01]  /*64dc0*/  PRMT R3, R15, 0x7632, R3 ;  /* 0x000076320f037816 */ /* 0x000fe20000000003 */
[----:B------:R-:W-:Y:S01]  /*64dd0*/  @P3 STG.E.U16 [R12.64], R7 ;  /* 0x000000070c003986 */ /* 0x000fe2000c10150a */
[----:B------:R-:W-:-:S03]  /*64de0*/  LEA R24, P6, R20, R0, 0x1 ;  /* 0x0000000014187211 */ /* 0x000fc600078c08ff */
[----:B------:R0:W-:Y:S01]  /*64df0*/  @P1 STG.E.U16 [R4.64], R3 ;  /* 0x0000000304001986 */ /* 0x0001e2000c10150a */
[----:B------:R-:W-:Y:S02]  /*64e00*/  PRMT R6, R19, 0x7632, R6 ;  /* 0x0000763213067816 */ /* 0x000fe40000000006 */
[----:B------:R-:W-:-:S05]  /*64e10*/  LEA.HI.X.SX32 R25, R20, R2, 0x1, P6 ;  /* 0x0000000214197211 */ /* 0x000fca00030f0eff */
[----:B------:R3:W-:Y:S01]  /*64e20*/  @P2 STG.E.U16 [R24.64], R6 ;  /* 0x0000000618002986 */ /* 0x0007e2000c10150a */
[----:B----4-:R-:W-:-:S03]  /*64e30*/  ISETP.LT.AND P3, PT, R29, c[0x0][0x17c], !P0 ;  /* 0x00005f001d007a0c */ /* 0x010fc60004761270 */
[----:B------:R-:W4:Y:S04]  /*64e40*/  LDL.LU R29, [R1+0x28c] ;  /* 0x00028c00011d7983 */ /* 0x000f280000300800 */
[----:B0-----:R-:W4:Y:S04]  /*64e50*/  LDL.LU R5, [R1+0x280] ;  /* 0x0002800001057983 */ /* 0x001f280000300800 */
[----:B---3--:R-:W3:Y:S01]  /*64e60*/  LDL.LU R25, [R1+0x284] ;  /* 0x0002840001197983 */ /* 0x008ee20000300800 */
[----:B------:R-:W-:Y:S01]  /*64e70*/  IMAD R3, R28, 0x4, R20 ;  /* 0x000000041c037824 */ /* 0x000fe200078e0214 */
[----:B------:R-:W-:-:S02]  /*64e80*/  ISETP.LT.AND P4, PT, R16, c[0x0][0x17c], !P0 ;  /* 0x00005f0010007a0c */ /* 0x000fc40004781270 */
[----:B------:R-:W-:Y:S01]  /*64e90*/  PRMT R27, R27, 0x7632, R27 ;  /* 0x000076321b1b7816 */ /* 0x000fe2000000001b */
[----:B------:R-:W-:Y:S01]  /*64ea0*/  LDS.128 R16, [R21+0x200] ;  /* 0x0002000015107984 */ /* 0x000fe20000000c00 */
[----:B------:R-:W-:Y:S02]  /*64eb0*/  LEA R4, P6, R3, R0, 0x1 ;  /* 0x0000000003047211 */ /* 0x000fe400078c08ff */
[----:B------:R-:W-:Y:S01]  /*64ec0*/  PRMT R24, R7, 0x7632, R24 ;  /* 0x0000763207187816 */ /* 0x000fe20000000018 */
[----:B--2---:R-:W0:Y:S01]  /*64ed0*/  LDS.128 R12, [R23] ;  /* 0x00000000170c7984 */ /* 0x004e220000000c00 */
[----:B------:R-:W-:Y:S01]  /*64ee0*/  IMAD R26, R22, c[0x0][0x198], RZ ;  /* 0x00006600161a7a24 */ /* 0x000fe200078e02ff */
[----:B----4-:R-:W-:Y:S02]  /*64ef0*/  ISETP.LT.AND P2, PT, R5, c[0x0][0x17c], !P0 ;  /* 0x00005f0005007a0c */ /* 0x010fe40004741270 */
[----:B------:R-:W-:Y:S01]  /*64f00*/  LEA.HI.X.SX32 R5, R3, R2, 0x1, P6 ;  /* 0x0000000203057211 */ /* 0x000fe200030f0eff */
[----:B------:R-:W-:Y:S01]  /*64f10*/  IMAD R3, R28, 0x8, R3 ;  /* 0x000000081c037824 */ /* 0x000fe200078e0203 */
[----:B------:R-:W-:-:S03]  /*64f20*/  LEA R6, P6, R26, R0, 0x1 ;  /* 0x000000001a067211 */ /* 0x000fc600078c08ff */
[----:B------:R2:W-:Y:S01]  /*64f30*/  @P4 STG.E.U16 [R4.64], R27 ;  /* 0x0000001b04004986 */ /* 0x0005e2000c10150a */
[----:B------:R-:W-:Y:S02]  /*64f40*/  LEA.HI.X.SX32 R7, R26, R2, 0x1, P6 ;  /* 0x000000021a077211 */ /* 0x000fe400030f0eff */
[----:B---3--:R-:W-:Y:S01]  /*64f50*/  ISETP.LT.AND P4, PT, R25, c[0x0][0x17c], !P0 ;  /* 0x00005f0019007a0c */ /* 0x008fe20004781270 */
[----:B------:R-:W3:Y:S01]  /*64f60*/  LDL.LU R26, [R1+0x294] ;  /* 0x00029400011a7983 */ /* 0x000ee20000300800 */
[----:B------:R-:W-:Y:S01]  /*64f70*/  IMAD R25, R28, 0x4, R3 ;  /* 0x000000041c197824 */ /* 0x000fe200078e0203 */
[C---:B--2---:R-:W-:Y:S02]  /*64f80*/  LEA R4, P6, R3.reuse, R0, 0x1 ;  /* 0x0000000003047211 */ /* 0x044fe400078c08ff */
[----:B------:R-:W2:Y:S02]  /*64f90*/  LDL.LU R27, [R1+0x29c] ;  /* 0x00029c00011b7983 */ /* 0x000ea40000300800 */
[----:B------:R-:W-:-:S02]  /*64fa0*/  LEA.HI.X.SX32 R5, R3, R2, 0x1, P6 ;  /* 0x0000000203057211 */ /* 0x000fc400030f0eff */
[----:B------:R-:W4:Y:S01]  /*64fb0*/  LDL.LU R3, [R1+0x288] ;  /* 0x0002880001037983 */ /* 0x000f220000300800 */
[----:B------:R-:W-:-:S03]  /*64fc0*/  ISETP.LT.AND P1, PT, R22, c[0x0][0x17c], !P0 ;  /* 0x00005f0016007a0c */ /* 0x000fc60004721270 */
[----:B------:R-:W0:Y:S10]  /*64fd0*/  LDS.128 R20, [R23+0x200] ;  /* 0x0002000017147984 */ /* 0x000e340000000c00 */
[----:B------:R1:W-:Y:S04]  /*64fe0*/  @P1 STG.E.U16 [R6.64], R24 ;  /* 0x0000001806001986 */ /* 0x0003e8000c10150a */
[----:B-1----:R1:W-:Y:S01]  /*64ff0*/  @P5 STG.E.U16 [R4.64], R8 ;  /* 0x0000000804005986 */ /* 0x0023e2000c10150a */
[----:B------:R-:W-:-:S04]  /*65000*/  LEA R6, P6, R25, R0, 0x1 ;  /* 0x0000000019067211 */ /* 0x000fc800078c08ff */
[----:B------:R-:W-:Y:S02]  /*65010*/  LEA.HI.X.SX32 R7, R25, R2, 0x1, P6 ;  /* 0x0000000219077211 */ /* 0x000fe400030f0eff */
[----:B------:R-:W-:Y:S02]  /*65020*/  ISETP.LT.AND P5, PT, R29, c[0x0][0x17c], !P0 ;  /* 0x00005f001d007a0c */ /* 0x000fe400047a1270 */
[----:B----4-:R-:W-:Y:S01]  /*65030*/  ISETP.LT.AND P1, PT, R3, c[0x0][0x17c], !P0 ;  /* 0x00005f0003007a0c */ /* 0x010fe20004721270 */
[C---:B------:R-:W-:Y:S02]  /*65040*/  IMAD R3, R28.reuse, 0x4, R25 ;  /* 0x000000041c037824 */ /* 0x040fe400078e0219 */
[----:B------:R-:W4:Y:S03]  /*65050*/  LDL.LU R25, [R1+0x298] ;  /* 0x0002980001197983 */ /* 0x000f260000300800 */
[----:B-1----:R-:W-:Y:S01]  /*65060*/  LEA R4, P6, R3, R0, 0x1 ;  /* 0x0000000003047211 */ /* 0x002fe200078c08ff */
[----:B------:R-:W2:Y:S01]  /*65070*/  LDL.LU R29, [R1+0x2a0] ;  /* 0x0002a000011d7983 */ /* 0x000ea20000300800 */
[----:B------:R-:W-:-:S02]  /*65080*/  IMAD R24, R28, 0x4, R3 ;  /* 0x000000041c187824 */ /* 0x000fc400078e0203 */
[----:B------:R-:W-:Y:S02]  /*65090*/  LEA.HI.X.SX32 R5, R3, R2, 0x1, P6 ;  /* 0x0000000203057211 */ /* 0x000fe400030f0eff */
[----:B------:R-:W2:Y:S04]  /*650a0*/  LDL.LU R3, [R1+0x290] ;  /* 0x0002900001037983 */ /* 0x000ea80000300800 */
[----:B0-----:R0:W-:Y:S04]  /*650b0*/  @P3 STG.E.U16 [R6.64], R12 ;  /* 0x0000000c06003986 */ /* 0x0011e8000c10150a */
[----:B------:R1:W-:Y:S01]  /*650c0*/  @P2 STG.E.U16 [R4.64], R16 ;  /* 0x0000001004002986 */ /* 0x0003e2000c10150a */
[----:B0-----:R-:W-:-:S04]  /*650d0*/  LEA R6, P6, R24, R0, 0x1 ;  /* 0x0000000018067211 */ /* 0x001fc800078c08ff */
[----:B------:R-:W-:Y:S02]  /*650e0*/  LEA.HI.X.SX32 R7, R24, R2, 0x1, P6 ;  /* 0x0000000218077211 */ /* 0x000fe400030f0eff */
[----:B------:R-:W-:-:S03]  /*650f0*/  PRMT R8, R8, 0x7632, R8 ;  /* 0x0000763208087816 */ /* 0x000fc60000000008 */
[----:B------:R0:W-:Y:S01]  /*65100*/  @P4 STG.E.U16 [R6.64], R20 ;  /* 0x0000001406004986 */ /* 0x0001e2000c10150a */
[----:B---3--:R-:W-:-:S03]  /*65110*/  ISETP.LT.AND P2, PT, R26, c[0x0][0x17c], !P0 ;  /* 0x00005f001a007a0c */ /* 0x008fc60004741270 */
[----:B------:R-:W3:Y:S01]  /*65120*/  LDL.LU R26, [R1+0x2a8] ;  /* 0x0002a800011a7983 */ /* 0x000ee20000300800 */
[----:B------:R-:W-:Y:S02]  /*65130*/  PRMT R12, R12, 0x7632, R12 ;  /* 0x000076320c0c7816 */ /* 0x000fe4000000000c */
[----:B--2---:R-:W-:Y:S01]  /*65140*/  ISETP.LT.AND P3, PT, R3, c[0x0][0x17c], !P0 ;  /* 0x00005f0003007a0c */ /* 0x004fe20004761270 */
[----:B------:R-:W-:-:S04]  /*65150*/  IMAD R3, R28, 0x4, R24 ;  /* 0x000000041c037824 */ /* 0x000fc800078e0218 */
[----:B------:R-:W-:Y:S01]  /*65160*/  IMAD R24, R28, 0x4, R3 ;  /* 0x000000041c187824 */ /* 0x000fe200078e0203 */
[----:B-1----:R-:W-:-:S04]  /*65170*/  LEA R4, P6, R3, R0, 0x1 ;  /* 0x0000000003047211 */ /* 0x002fc800078c08ff */
[----:B------:R-:W-:Y:S02]  /*65180*/  LEA.HI.X.SX32 R5, R3, R2, 0x1, P6 ;  /* 0x0000000203057211 */ /* 0x000fe400030f0eff */
[----:B0-----:R-:W-:Y:S01]  /*65190*/  LEA R6, P6, R24, R0, 0x1 ;  /* 0x0000000018067211 */ /* 0x001fe200078c08ff */
[----:B------:R-:W-:Y:S02]  /*651a0*/  IMAD R3, R28, 0x4, R24 ;  /* 0x000000041c037824 */ /* 0x000fe400078e0218 */
[----:B------:R0:W-:Y:S01]  /*651b0*/  @P1 STG.E.U16 [R4.64], R8 ;  /* 0x0000000804001986 */ /* 0x0001e2000c10150a */
[----:B------:R-:W-:-:S03]  /*651c0*/  LEA.HI.X.SX32 R7, R24, R2, 0x1, P6 ;  /* 0x0000000218077211 */ /* 0x000fc600030f0eff */
[----:B------:R-:W2:Y:S04]  /*651d0*/  LDL.LU R24, [R1+0x2ac] ;  /* 0x0002ac0001187983 */ /* 0x000ea80000300800 */
[----:B0-----:R-:W2:Y:S01]  /*651e0*/  LDL.LU R8, [R1+0x2a4] ;  /* 0x0002a40001087983 */ /* 0x001ea20000300800 */
[----:B----4-:R-:W-:-:S03]  /*651f0*/  ISETP.LT.AND P4, PT, R25, c[0x0][0x17c], !P0 ;  /* 0x00005f0019007a0c */ /* 0x010fc60004781270 */
[----:B------:R0:W-:Y:S01]  /*65200*/  @P5 STG.E.U16 [R6.64], R12 ;  /* 0x0000000c06005986 */ /* 0x0001e2000c10150a */
[----:B------:R-:W-:-:S03]  /*65210*/  ISETP.LT.AND P5, PT, R29, c[0x0][0x17c], !P0 ;  /* 0x00005f001d007a0c */ /* 0x000fc600047a1270 */
[----:B------:R-:W4:Y:S04]  /*65220*/  LDL.LU R25, [R1+0x2b0] ;  /* 0x0002b00001197983 */ /* 0x000f280000300800 */
[----:B------:R-:W4:Y:S01]  /*65230*/  LDL.LU R29, [R1+0x2b4] ;  /* 0x0002b400011d7983 */ /* 0x000f220000300800 */
[----:B------:R-:W-:Y:S01]  /*65240*/  LEA R4, P6, R3, R0, 0x1 ;  /* 0x0000000003047211 */ /* 0x000fe200078c08ff */
[----:B0-----:R-:W-:-:S03]  /*65250*/  IMAD R7, R28, 0x4, R3 ;  /* 0x000000041c077824 */ /* 0x001fc600078e0203 */
[----:B------:R-:W-:Y:S02]  /*65260*/  LEA.HI.X.SX32 R5, R3, R2, 0x1, P6 ;  /* 0x0000000203057211 */ /* 0x000fe400030f0eff */
[----:B------:R-:W-:Y:S01]  /*65270*/  PRMT R16, R16, 0x7632, R16 ;  /* 0x0000763210107816 */ /* 0x000fe20000000010 */
[----:B------:R-:W-:Y:S01]  /*65280*/  IMAD R3, R28, 0x4, R7 ;  /* 0x000000041c037824 */ /* 0x000fe200078e0207 */
[C---:B------:R-:W-:Y:S02]  /*65290*/  LEA R6, P6, R7.reuse, R0, 0x1 ;  /* 0x0000000007067211 */ /* 0x040fe400078c08ff */
[----:B------:R-:W-:Y:S01]  /*652a0*/  PRMT R20, R20, 0x7632, R20 ;  /* 0x0000763214147816 */ /* 0x000fe20000000014 */
[----:B------:R0:W-:Y:S01]  /*652b0*/  @P3 STG.E.U16 [R4.64], R16 ;  /* 0x0000001004003986 */ /* 0x0001e2000c10150a */
[----:B------:R-:W-:Y:S02]  /*652c0*/  LEA.HI.X.SX32 R7, R7, R2, 0x1, P6 ;  /* 0x0000000207077211 */ /* 0x000fe400030f0eff */
[----:B------:R-:W-:-:S02]  /*652d0*/  ISETP.LT.AND P1, PT, R27, c[0x0][0x17c], !P0 ;  /* 0x00005f001b007a0c */ /* 0x000fc40004721270 */
[----:B------:R-:W4:Y:S01]  /*652e0*/  LDL.LU R27, [R1+0x2b8] ;  /* 0x0002b800011b7983 */ /* 0x000f220000300800 */
[----:B0-----:R-:W-:-:S03]  /*652f0*/  LEA R4, P6, R3, R0, 0x1 ;  /* 0x0000000003047211 */ /* 0x001fc600078c08ff */
[----:B------:R0:W-:Y:S01]  /*65300*/  @P2 STG.E.U16 [R6.64], R20 ;  /* 0x0000001406002986 */ /* 0x0001e2000c10150a */
[----:B---3--:R-:W-:Y:S02]  /*65310*/  ISETP.LT.AND P2, PT, R26, c[0x0][0x17c], !P0 ;  /* 0x00005f001a007a0c */ /* 0x008fe40004741270 */
[----:B------:R-:W-:Y:S01]  /*65320*/  LEA.HI.X.SX32 R5, R3, R2, 0x1, P6 ;  /* 0x0000000203057211 */ /* 0x000fe200030f0eff */
[----:B------:R-:W3:Y:S04]  /*65330*/  LDL.LU R26, [R1+0x1ac] ;  /* 0x0001ac00011a7983 */ /* 0x000ee80000300800 */
[----:B------:R1:W-:Y:S04]  /*65340*/  @P4 STG.E.U16 [R4.64], R9 ;  /* 0x0000000904004986 */ /* 0x0003e8000c10150a */
[----:B------:R-:W3:Y:S01]  /*65350*/  LDL.LU R12, [R1+0x2c0] ;  /* 0x0002c000010c7983 */ /* 0x000ee20000300800 */
[----:B--2---:R-:W-:Y:S01]  /*65360*/  ISETP.LT.AND P3, PT, R8, c[0x0][0x17c], !P0 ;  /* 0x00005f0008007a0c */ /* 0x004fe20004761270 */
[----:B------:R-:W-:-:S04]  /*65370*/  IMAD R8, R28, 0x4, R3 ;  /* 0x000000041c087824 */ /* 0x000fc800078e0203 */
[----:B------:R-:W-:Y:S01]  /*65380*/  IMAD R3, R28, 0x4, R8 ;  /* 0x000000041c037824 */ /* 0x000fe200078e0208 */
[----:B0-----:R-:W-:-:S04]  /*65390*/  LEA R6, P6, R8, R0, 0x1 ;  /* 0x0000000008067211 */ /* 0x001fc800078c08ff */
[----:B------:R-:W-:Y:S02]  /*653a0*/  LEA.HI.X.SX32 R7, R8, R2, 0x1, P6 ;  /* 0x0000000208077211 */ /* 0x000fe400030f0eff */
[----:B-1----:R-:W-:-:S04]  /*653b0*/  LEA R4, P6, R3, R0, 0x1 ;  /* 0x0000000003047211 */ /* 0x002fc800078c08ff */
[----:B------:R-:W-:Y:S01]  /*653c0*/  LEA.HI.X.SX32 R5, R3, R2, 0x1, P6 ;  /* 0x0000000203057211 */ /* 0x000fe200030f0eff */
[----:B------:R0:W-:Y:S01]  /*653d0*/  @P1 STG.E.U16 [R6.64], R13 ;  /* 0x0000000d06001986 */ /* 0x0001e2000c10150a */
[----:B------:R-:W-:-:S03]  /*653e0*/  ISETP.LT.AND P4, PT, R24, c[0x0][0x17c], !P0 ;  /* 0x00005f0018007a0c */ /* 0x000fc60004781270 */
[----:B------:R1:W-:Y:S01]  /*653f0*/  @P5 STG.E.U16 [R4.64], R17 ;  /* 0x0000001104005986 */ /* 0x0003e2000c10150a */
[----:B----4-:R-:W-:-:S03]  /*65400*/  ISETP.LT.AND P5, PT, R29, c[0x0][0x17c], !P0 ;  /* 0x00005f001d007a0c */ /* 0x010fc600047a1270 */
[----:B------:R-:W2:Y:S04]  /*65410*/  LDL.LU R24, [R1+0x2c4] ;  /* 0x0002c40001187983 */ /* 0x000ea80000300800 */
[----:B------:R-:W4:Y:S01]  /*65420*/  LDL.LU R29, [R1+0x2c8] ;  /* 0x0002c800011d7983 */ /* 0x000f220000300800 */
[----:B------:R-:W-:-:S04]  /*65430*/  IMAD R8, R28, 0x4, R3 ;  /* 0x000000041c087824 */ /* 0x000fc800078e0203 */
[----:B------:R-:W-:Y:S01]  /*65440*/  IMAD R3, R28, 0x4, R8 ;  /* 0x000000041c037824 */ /* 0x000fe200078e0208 */
[----:B0-----:R-:W-:-:S04]  /*65450*/  LEA R6, P6, R8, R0, 0x1 ;  /* 0x0000000008067211 */ /* 0x001fc800078c08ff */
[----:B------:R-:W-:Y:S01]  /*65460*/  LEA.HI.X.SX32 R7, R8, R2, 0x1, P6 ;  /* 0x0000000208077211 */ /* 0x000fe200030f0eff */
[C---:B------:R-:W-:Y:S01]  /*65470*/  IMAD R8, R28.reuse, 0x4, R3 ;  /* 0x000000041c087824 */ /* 0x040fe200078e0203 */
[----:B-1----:R-:W-:Y:S02]  /*65480*/  LEA R4, P6, R3, R0, 0x1 ;  /* 0x0000000003047211 */ /* 0x002fe400078c08ff */
[----:B------:R-:W-:Y:S01]  /*65490*/  PRMT R9, R9, 0x7632, R9 ;  /* 0x0000763209097816 */ /* 0x000fe20000000009 */
[----:B------:R0:W-:Y:S01]  /*654a0*/  @P3 STG.E.U16 [R6.64], R21 ;  /* 0x0000001506003986 */ /* 0x0001e2000c10150a */
[----:B------:R-:W-:Y:S01]  /*654b0*/  LEA.HI.X.SX32 R5, R3, R2, 0x1, P6 ;  /* 0x0000000203057211 */ /* 0x000fe200030f0eff */
[----:B------:R-:W-:Y:S01]  /*654c0*/  IMAD R3, R28, 0x4, R8 ;  /* 0x000000041c037824 */ /* 0x000fe200078e0208 */
[----:B------:R-:W-:Y:S02]  /*654d0*/  PRMT R13, R13, 0x7632, R13 ;  /* 0x000076320d0d7816 */ /* 0x000fe4000000000d */
[----:B------:R-:W-:Y:S01]  /*654e0*/  ISETP.LT.AND P1, PT, R25, c[0x0][0x17c], !P0 ;  /* 0x00005f0019007a0c */ /* 0x000fe20004721270 */
[----:B------:R1:W-:Y:S01]  /*654f0*/  @P2 STG.E.U16 [R4.64], R9 ;  /* 0x0000000904002986 */ /* 0x0003e2000c10150a */
[----:B0-----:R-:W-:-:S03]  /*65500*/  LEA R6, P6, R8, R0, 0x1 ;  /* 0x0000000008067211 */ /* 0x001fc600078c08ff */
[----:B------:R-:W4:Y:S01]  /*65510*/  LDL.LU R25, [R1+0x2cc] ;  /* 0x0002cc0001197983 */ /* 0x000f220000300800 */
[----:B---3--:R-:W-:Y:S02]  /*65520*/  ISETP.LT.AND P2, PT, R26, c[0x0][0x17c], !P0 ;  /* 0x00005f001a007a0c */ /* 0x008fe40004741270 */
[----:B------:R-:W-:Y:S01]  /*65530*/  LEA.HI.X.SX32 R7, R8, R2, 0x1, P6 ;  /* 0x0000000208077211 */ /* 0x000fe200030f0eff */
[----:B------:R-:W-:Y:S01]  /*65540*/  IMAD R8, R26, c[0x0][0x198], RZ ;  /* 0x000066001a087a24 */ /* 0x000fe200078e02ff */
[----:B-1----:R-:W-:Y:S02]  /*65550*/  LEA R4, P6, R3, R0, 0x1 ;  /* 0x0000000003047211 */ /* 0x002fe400078c08ff */
[----:B------:R-:W-:Y:S01]  /*65560*/  ISETP.LT.AND P3, PT, R27, c[0x0][0x17c], !P0 ;  /* 0x00005f001b007a0c */ /* 0x000fe20004761270 */
[----:B------:R0:W-:Y:S01]  /*65570*/  @P4 STG.E.U16 [R6.64], R13 ;  /* 0x0000000d06004986 */ /* 0x0001e2000c10150a */
[----:B------:R-:W-:-:S03]  /*65580*/  LEA.HI.X.SX32 R5, R3, R2, 0x1, P6 ;  /* 0x0000000203057211 */ /* 0x000fc600030f0eff */
[----:B------:R-:W3:Y:S01]  /*65590*/  LDL.LU R27, [R1+0x2d0] ;  /* 0x0002d000011b7983 */ /* 0x000ee20000300800 */
[----:B------:R-:W-:-:S03]  /*655a0*/  PRMT R17, R17, 0x7632, R17 ;  /* 0x0000763211117816 */ /* 0x000fc60000000011 */
[----:B------:R-:W3:Y:S01]  /*655b0*/  LDL.LU R26, [R1+0x2d4] ;  /* 0x0002d400011a7983 */ /* 0x000ee20000300800 */
[C---:B0-----:R-:W-:Y:S02]  /*655c0*/  LEA R6, P6, R8.reuse, R0, 0x1 ;  /* 0x0000000008067211 */ /* 0x041fe400078c08ff */
[----:B------:R-:W-:Y:S02]  /*655d0*/  PRMT R21, R21, 0x7632, R21 ;  /* 0x0000763215157816 */ /* 0x000fe40000000015 */
[----:B------:R-:W-:Y:S01]  /*655e0*/  LEA.HI.X.SX32 R7, R8, R2, 0x1, P6 ;  /* 0x0000000208077211 */ /* 0x000fe200030f0eff */
[----:B------:R0:W-:Y:S01]  /*655f0*/  @P1 STG.E.U16 [R4.64], R17 ;  /* 0x0000001104001986 */ /* 0x0001e2000c10150a */
[----:B------:R-:W-:-:S03]  /*65600*/  ISETP.LT.AND P4, PT, R12, c[0x0][0x17c], !P0 ;  /* 0x00005f000c007a0c */ /* 0x000fc60004781270 */
        /* <DEDUP_REMOVED lines=24> */
[----:B---3--:R-:W-:Y:S01]  /*65790*/  ISETP.LT.AND P3, PT, R27, c[0x0][0x17c], !P0 ;  /* 0x00005f001b007a0c */ /* 0x008fe20004761270 */
[----:B------:R-:W3:Y:S01]  /*657a0*/  LDL.LU R25, [R1+0x2e4] ;  /* 0x0002e40001197983 */ /* 0x000ee20000300800 */
[----:B------:R-:W-:-:S03]  /*657b0*/  ISETP.LT.AND P4, PT, R26, c[0x0][0x17c], !P0 ;  /* 0x00005f001a007a0c */ /* 0x000fc60004781270 */
[----:B------:R-:W3:Y:S01]  /*657c0*/  LDL.LU R27, [R1+0x2e8] ;  /* 0x0002e800011b7983 */ /* 0x000ee20000300800 */
[----:B0-----:R-:W-:-:S03]  /*657d0*/  LEA R4, P6, R3, R0, 0x1 ;  /* 0x0000000003047211 */ /* 0x001fc600078c08ff */
[----:B------:R0:W-:Y:S01]  /*657e0*/  @P1 STG.E.U16 [R6.64], R22 ;  /* 0x0000001606001986 */ /* 0x0001e2000c10150a */
[----:B------:R-:W-:-:S03]  /*657f0*/  LEA.HI.X.SX32 R5, R3, R2, 0x1, P6 ;  /* 0x0000000203057211 */ /* 0x000fc600030f0eff */
[----:B------:R-:W3:Y:S01]  /*65800*/  LDL.LU R26, [R1+0x1d0] ;  /* 0x0001d000011a7983 */ /* 0x000ee20000300800 */
[----:B------:R-:W-:Y:S02]  /*65810*/  PRMT R10, R10, 0x7632, R10 ;  /* 0x000076320a0a7816 */ /* 0x000fe4000000000a */
[----:B------:R-:W-:Y:S02]  /*65820*/  PRMT R14, R14, 0x7632, R14 ;  /* 0x000076320e0e7816 */ /* 0x000fe4000000000e */
[----:B0-----:R-:W-:-:S04]  /*65830*/  LEA R6, P6, R9, R0, 0x1 ;  /* 0x0000000009067211 */ /* 0x001fc800078c08ff */
[----:B------:R-:W-:Y:S01]  /*65840*/  LEA.HI.X.SX32 R7, R9, R2, 0x1, P6 ;  /* 0x0000000209077211 */ /* 0x000fe200030f0eff */
[----:B------:R0:W-:Y:S04]  /*65850*/  @P2 STG.E.U16 [R4.64], R10 ;  /* 0x0000000a04002986 */ /* 0x0001e8000c10150a */
        /* <DEDUP_REMOVED lines=10> */
[----:B------:R-:W-:Y:S02]  /*65900*/  PRMT R18, R18, 0x7632, R18 ;  /* 0x0000763212127816 */ /* 0x000fe40000000012 */
[----:B------:R-:W-:Y:S01]  /*65910*/  ISETP.LT.AND P1, PT, R12, c[0x0][0x17c], !P0 ;  /* 0x00005f000c007a0c */ /* 0x000fe20004721270 */
[----:B------:R-:W-:Y:S01]  /*65920*/  IMAD R13, R28, 0x4, R3 ;  /* 0x000000041c0d7824 */ /* 0x000fe200078e0203 */
[-C--:B------:R-:W-:Y:S01]  /*65930*/  LEA R8, P6, R9, R0.reuse, 0x1 ;  /* 0x0000000009087211 */ /* 0x080fe200078c08ff */
[----:B------:R0:W-:Y:S01]  /*65940*/  @P3 STG.E.U16 [R4.64], R18 ;  /* 0x0000001204003986 */ /* 0x0001e2000c10150a */
[----:B------:R-:W-:Y:S02]  /*65950*/  LEA R16, P3, R3, R0, 0x1 ;  /* 0x0000000003107211 */ /* 0x000fe400078608ff */
[----:B------:R-:W-:-:S02]  /*65960*/  LEA.HI.X.SX32 R9, R9, R2, 0x1, P6 ;  /* 0x0000000209097211 */ /* 0x000fc400030f0eff */
[----:B------:R-:W-:Y:S01]  /*65970*/  LEA R20, P6, R13, R0, 0x1 ;  /* 0x000000000d147211 */ /* 0x000fe200078c08ff */
[----:B-1----:R-:W-:Y:S01]  /*65980*/  IMAD R7, R28, 0x4, R13 ;  /* 0x000000041c077824 */ /* 0x002fe200078e020d */
[----:B------:R-:W-:Y:S02]  /*65990*/  PRMT R22, R22, 0x7632, R22 ;  /* 0x0000763216167816 */ /* 0x000fe40000000016 */
[-C--:B------:R-:W-:Y:S02]  /*659a0*/  LEA.HI.X.SX32 R17, R3, R2.reuse, 0x1, P3 ;  /* 0x0000000203117211 */ /* 0x080fe400018f0eff */
[----:B------:R-:W-:Y:S01]  /*659b0*/  LEA.HI.X.SX32 R21, R13, R2, 0x1, P6 ;  /* 0x000000020d157211 */ /* 0x000fe200030f0eff */
[C---:B0-----:R-:W-:Y:S01]  /*659c0*/  IMAD R5, R28.reuse, 0x4, R7 ;  /* 0x000000041c057824 */ /* 0x041fe200078e0207 */
[----:B------:R0:W-:Y:S04]  /*659d0*/  @P4 STG.E.U16 [R8.64], R22 ;  /* 0x0000001608004986 */ /* 0x0001e8000c10150a */
[----:B------:R1:W-:Y:S01]  /*659e0*/  @P1 STG.E.U16 [R16.64], R11 ;  /* 0x0000000b10001986 */ /* 0x0003e2000c10150a */
[----:B------:R-:W-:-:S03]  /*659f0*/  IMAD R13, R28, 0x4, R5 ;  /* 0x000000041c0d7824 */ /* 0x000fc600078e0205 */
[----:B------:R1:W-:Y:S01]  /*65a00*/  @P2 STG.E.U16 [R20.64], R15 ;  /* 0x0000000f14002986 */ /* 0x0003e2000c10150a */
[-C--:B------:R-:W-:Y:S02]  /*65a10*/  LEA R6, P2, R7, R0.reuse, 0x1 ;  /* 0x0000000007067211 */ /* 0x080fe400078408ff */
[----:B---3--:R-:W-:Y:S01]  /*65a20*/  ISETP.LT.AND P4, PT, R25, c[0x0][0x17c], !P0 ;  /* 0x00005f0019007a0c */ /* 0x008fe20004781270 */
[----:B------:R-:W-:Y:S01]  /*65a30*/  IMAD R25, R28, 0x4, R13 ;  /* 0x000000041c197824 */ /* 0x000fe200078e020d */
[----:B0-----:R-:W-:Y:S02]  /*65a40*/  LEA R8, P6, R5, R0, 0x1 ;  /* 0x0000000005087211 */ /* 0x001fe400078c08ff */
[----:B------:R-:W-:Y:S02]  /*65a50*/  LEA.HI.X.SX32 R7, R7, R2, 0x1, P2 ;  /* 0x0000000207077211 */ /* 0x000fe400010f0eff */
[----:B------:R-:W-:Y:S01]  /*65a60*/  LEA R12, P2, R13, R0, 0x1 ;  /* 0x000000000d0c7211 */ /* 0x000fe200078408ff */
[----:B------:R-:W-:Y:S01]  /*65a70*/  IMAD R3, R26, c[0x0][0x198], RZ ;  /* 0x000066001a037a24 */ /* 0x000fe200078e02ff */
[----:B------:R-:W-:-:S04]  /*65a80*/  LEA.HI.X.SX32 R9, R5, R2, 0x1, P6 ;  /* 0x0000000205097211 */ /* 0x000fc800030f0eff */
[----:B------:R-:W-:Y:S02]  /*65a90*/  LEA R4, P1, R3, R0, 0x1 ;  /* 0x0000000003047211 */ /* 0x000fe400078208ff */
[----:B------:R-:W-:Y:S01]  /*65aa0*/  ISETP.LT.AND P3, PT, R27, c[0x0][0x17c], !P0 ;  /* 0x00005f001b007a0c */ /* 0x000fe20004761270 */
[----:B------:R-:W-:Y:S01]  /*65ab0*/  IMAD R27, R28, 0x4, R25 ;  /* 0x000000041c1b7824 */ /* 0x000fe200078e0219 */
[-C--:B------:R-:W-:Y:S02]  /*65ac0*/  LEA.HI.X.SX32 R13, R13, R2.reuse, 0x1, P2 ;  /* 0x000000020d0d7211 */ /* 0x080fe400010f0eff */
[----:B------:R-:W-:Y:S02]  /*65ad0*/  LEA.HI.X.SX32 R5, R3, R2, 0x1, P1 ;  /* 0x0000000203057211 */ /* 0x000fe400008f0eff */
[----:B-1----:R-:W-:Y:S02]  /*65ae0*/  LEA R16, P6, R25, R0, 0x1 ;  /* 0x0000000019107211 */ /* 0x002fe400078c08ff */
[----:B------:R-:W-:-:S02]  /*65af0*/  ISETP.LT.AND P1, PT, R26, c[0x0][0x17c], !P0 ;  /* 0x00005f001a007a0c */ /* 0x000fc40004721270 */
[----:B------:R-:W-:Y:S02]  /*65b00*/  LEA.HI.X.SX32 R17, R25, R2, 0x1, P6 ;  /* 0x0000000219117211 */ /* 0x000fe400030f0eff */
[----:B------:R-:W-:Y:S02]  /*65b10*/  LEA R20, P6, R27, R0, 0x1 ;  /* 0x000000001b147211 */ /* 0x000fe400078c08ff */
[----:B------:R-:W-:Y:S02]  /*65b20*/  PRMT R11, R11, 0x7632, R11 ;  /* 0x000076320b0b7816 */ /* 0x000fe4000000000b */
[----:B------:R-:W-:Y:S01]  /*65b30*/  PRMT R15, R15, 0x7632, R15 ;  /* 0x000076320f0f7816 */ /* 0x000fe2000000000f */
[----:B------:R0:W-:Y:S01]  /*65b40*/  @P5 STG.E.U16 [R6.64], R19 ;  /* 0x0000001306005986 */ /* 0x0001e2000c10150a */
[----:B------:R-:W-:Y:S02]  /*65b50*/  LEA.HI.X.SX32 R21, R27, R2, 0x1, P6 ;  /* 0x000000021b157211 */ /* 0x000fe400030f0eff */
[----:B------:R-:W-:Y:S01]  /*65b60*/  PRMT R10, R19, 0x7632, R10 ;  /* 0x00007632130a7816 */ /* 0x000fe2000000000a */
[----:B------:R0:W-:Y:S04]  /*65b70*/  @P4 STG.E.U16 [R8.64], R23 ;  /* 0x0000001708004986 */ /* 0x0001e8000c10150a */
[----:B------:R0:W-:Y:S01]  /*65b80*/  @P3 STG.E.U16 [R12.64], R11 ;  /* 0x0000000b0c003986 */ /* 0x0001e2000c10150a */
[----:B--2---:R-:W-:-:S02]  /*65b90*/  ISETP.LT.AND P2, PT, R24, c[0x0][0x17c], !P0 ;  /* 0x00005f0018007a0c */ /* 0x004fc40004741270 */
[----:B----4-:R-:W-:-:S11]  /*65ba0*/  ISETP.LT.AND P0, PT, R29, c[0x0][0x17c], !P0 ;  /* 0x00005f001d007a0c */ /* 0x010fd60004701270 */
[----:B------:R0:W-:Y:S04]  /*65bb0*/  @P2 STG.E.U16 [R16.64], R15 ;  /* 0x0000000f10002986 */ /* 0x0001e8000c10150a */
[----:B------:R0:W-:Y:S01]  /*65bc0*/  @P0 STG.E.U16 [R20.64], R10 ;  /* 0x0000000a14000986 */ /* 0x0001e2000c10150a */
[----:B------:R-:W-:Y:S05]  /*65bd0*/  @!P1 EXIT ;  /* 0x000000000000994d */ /* 0x000fea0003800000 */
[----:B------:R-:W-:-:S05]  /*65be0*/  PRMT R2, R23, 0x7632, R2 ;  /* 0x0000763217027816 */ /* 0x000fca0000000002 */
[----:B------:R-:W-:Y:S01]  /*65bf0*/  STG.E.U16 [R4.64], R2 ;  /* 0x0000000204007986 */ /* 0x000fe2000c10150a */
[----:B------:R-:W-:Y:S05]  /*65c00*/  EXIT ;  /* 0x000000000000794d */ /* 0x000fea0003800000 */
.L_x_4:
[----:B------:R-:W-:-:S00]  /*65c10*/  BRA `(.L_x_4) ;  /* 0xfffffff000007947 */ /* 0x000fc0000383ffff */
[----:B------:R-:W-:-:S00]  /*65c20*/  NOP ;  /* 0x0000000000007918 */ /* 0x000fc00000000000 */
        /* <DEDUP_REMOVED lines=13> */
.L_x_5:


//--------------------- .nv.shared.matmul_kernel  --------------------------
	.section	.nv.shared.matmul_kernel,"aw",@nobits
	.sectionflags	@""
	.align	16
